	.target	sm_100a

	.elftype	@"ET_EXEC"


//--------------------- .note.nv.tkinfo           --------------------------
	.section	.note.nv.tkinfo,"",@"SHT_NOTE"
	.sectionflags	@"SHF_NOTE_NV_TKINFO"
	.tkinfo
        /*0018*/ 	.word	0x00000002
        /*0030*/ 	.string	""
        /*0030*/ 	.string	"ptxas"
        /*0030*/ 	.string	"Cuda compilation tools, release 13.0, V13.0.88"
        /*0030*/ 	.string	"Build cuda_13.0.r13.0/compiler.36424714_0"
        /*0030*/ 	.string	"-arch sm_100a -m 64 "



//--------------------- .note.nv.cuinfo           --------------------------
	.section	.note.nv.cuinfo,"",@"SHT_NOTE"
	.sectionflags	@"SHF_NOTE_NV_CUINFO"
        /*0018*/ 	.short	0x0002
        /*001a*/ 	.short	0x0064
        /*001c*/ 	.short	0x0082
	.zero		2


//--------------------- .nv.info                  --------------------------
	.section	.nv.info,"",@"SHT_CUDA_INFO"
	.align	4


	//----- nvinfo : EIATTR_REGCOUNT
	.align		4
        /*0000*/ 	.byte	0x04, 0x2f
        /*0002*/ 	.short	(.L_19 - .L_18)
	.align		4
.L_18:
        /*0004*/ 	.word	index@(_ZN7cutlass13device_kernelINS_4gemm6kernel13GemmUniversalIN4cute5tupleIJiiiiEEENS1_10collective13CollectiveMmaINS1_46MainloopSm100TmaUmmaWarpSpecializedBlockScaledILi16ELi2ELi1ENS5_IJNS4_1CILi4EEESB_NSA_ILi1EEEEEEEENS5_IJNSA_ILi256EEESF_NSA_ILi64EEEEEENS5_IJNS_12float_e2m1_tENS_13float_ue4m3_tEEEENS5_IJNS5_IJlSC_lEEENS4_6LayoutINS5_IJNS5_IJNS5_IJNSA_ILi32EEESB_EEEiEEENS5_IJNS5_IJNSA_ILi16EEESB_EEEiEEENS5_IJSC_iEEEEEENS5_IJSS_NS5_IJNS5_IJNSA_ILi0EEESC_EEENSA_ILi512EEEEEENS5_IJSV_iEEEEEEEEEEESK_S12_NS4_8TiledMMAINS4_8MMA_AtomIJNS4_23SM100_MMA_MXF4_2x1SM_SSISI_SI_fSJ_Li256ELi256ELi16ELNS4_4UMMA5MajorE0ELS17_0ELNS16_7ScaleInE0ELS18_0EEEEEENSM_INS5_IJSC_SC_SC_EEENS5_IJSV_SV_SV_EEEEENS5_IJNS4_10UnderscoreES1E_S1E_EEEEENS5_IJNS4_28SM100_TMA_2SM_LOAD_MULTICASTES1H_EEENS5_IJNS4_14ComposedLayoutINS4_7SwizzleILi1ELi4ELi3EEENS4_18smem_ptr_flag_bitsILi4EEENSM_INS5_IJNSA_ILi8EEESG_EEENS5_IJSG_SC_EEEEEEENSM_INS5_IJNS5_IJNS5_IJSO_SC_EEESR_EEESC_NS5_IJSC_SC_EEEEEENS5_IJNS5_IJNS5_IJSR_SX_EEESW_EEESV_NS5_IJSB_SX_EEEEEEEEEEEvNS4_8identityES1I_NS5_IJS1S_NSM_INS5_IJNS5_IJNS5_IJSO_NSA_ILi2EEEEEESR_EEESC_S1V_EEENS5_IJS1Y_SV_NS5_IJSB_NSA_ILi1024EEEEEEEEEEEEEEvS23_EENS_8epilogue10collective18CollectiveEpilogueINS2E_23Sm100TmaWarpSpecializedILi4ELi2ELi64ELb1ELb0EEEJNS5_IJNSA_ILi128EEESF_SG_EEENS5_IJNSM_IS2J_SC_EENSM_ISG_SC_EEEEENS_10bfloat16_tESL_S2O_SL_NS2E_6fusion15FusionCallbacksIS2I_NS2P_17LinearCombinationIS2O_fS2O_fLNS_15FloatRoundStyleE2EEES2K_S2N_JEEENS4_5SM1004TMEM4LOAD26SM100_TMEM_LOAD_32dp32b64xENS4_13SM90_TMA_LOADENS1J_INS1K_ILi3ELi4ELi3EEENS1M_ILi16EEES1R_EENS4_39AutoVectorizingCopyWithAssumedAlignmentILi128EEENS4_14SM90_TMA_STOREES32_S34_S34_EEEvvEEEEvNT_6ParamsE)
        /*0008*/ 	.word	0x000000ae


	//----- nvinfo : EIATTR_FRAME_SIZE
	.align		4
.L_19:
        /*000c*/ 	.byte	0x04, 0x11
        /*000e*/ 	.short	(.L_21 - .L_20)
	.align		4
.L_20:
        /*0010*/ 	.word	index@($__internal_2_$__cuda_sm10x_tcgen05_guardrail_trap_unallocated_columns_being_dealloced)
        /*0014*/ 	.word	0x00000000


	//----- nvinfo : EIATTR_FRAME_SIZE
	.align		4
.L_21:
        /*0018*/ 	.byte	0x04, 0x11
        /*001a*/ 	.short	(.L_23 - .L_22)
	.align		4
.L_22:
        /*001c*/ 	.word	index@($__internal_1_$__cuda_sm10x_tcgen05_guardrail_trap_phase_invalid_during_alloc)
        /*0020*/ 	.word	0x00000000


	//----- nvinfo : EIATTR_FRAME_SIZE
	.align		4
.L_23:
        /*0024*/ 	.byte	0x04, 0x11
        /*0026*/ 	.short	(.L_25 - .L_24)
	.align		4
.L_24:
        /*0028*/ 	.word	index@($__internal_0_$__cuda_sm10x_tcgen05_guardrail_trap_col_being_dealloced_not_returned_by_alloc)
        /*002c*/ 	.word	0x00000000


	//----- nvinfo : EIATTR_FRAME_SIZE
	.align		4
.L_25:
        /*0030*/ 	.byte	0x04, 0x11
        /*0032*/ 	.short	(.L_27 - .L_26)
	.align		4
.L_26:
        /*0034*/ 	.word	index@(_ZN7cutlass13device_kernelINS_4gemm6kernel13GemmUniversalIN4cute5tupleIJiiiiEEENS1_10collective13CollectiveMmaINS1_46MainloopSm100TmaUmmaWarpSpecializedBlockScaledILi16ELi2ELi1ENS5_IJNS4_1CILi4EEESB_NSA_ILi1EEEEEEEENS5_IJNSA_ILi256EEESF_NSA_ILi64EEEEEENS5_IJNS_12float_e2m1_tENS_13float_ue4m3_tEEEENS5_IJNS5_IJlSC_lEEENS4_6LayoutINS5_IJNS5_IJNS5_IJNSA_ILi32EEESB_EEEiEEENS5_IJNS5_IJNSA_ILi16EEESB_EEEiEEENS5_IJSC_iEEEEEENS5_IJSS_NS5_IJNS5_IJNSA_ILi0EEESC_EEENSA_ILi512EEEEEENS5_IJSV_iEEEEEEEEEEESK_S12_NS4_8TiledMMAINS4_8MMA_AtomIJNS4_23SM100_MMA_MXF4_2x1SM_SSISI_SI_fSJ_Li256ELi256ELi16ELNS4_4UMMA5MajorE0ELS17_0ELNS16_7ScaleInE0ELS18_0EEEEEENSM_INS5_IJSC_SC_SC_EEENS5_IJSV_SV_SV_EEEEENS5_IJNS4_10UnderscoreES1E_S1E_EEEEENS5_IJNS4_28SM100_TMA_2SM_LOAD_MULTICASTES1H_EEENS5_IJNS4_14ComposedLayoutINS4_7SwizzleILi1ELi4ELi3EEENS4_18smem_ptr_flag_bitsILi4EEENSM_INS5_IJNSA_ILi8EEESG_EEENS5_IJSG_SC_EEEEEEENSM_INS5_IJNS5_IJNS5_IJSO_SC_EEESR_EEESC_NS5_IJSC_SC_EEEEEENS5_IJNS5_IJNS5_IJSR_SX_EEESW_EEESV_NS5_IJSB_SX_EEEEEEEEEEEvNS4_8identityES1I_NS5_IJS1S_NSM_INS5_IJNS5_IJNS5_IJSO_NSA_ILi2EEEEEESR_EEESC_S1V_EEENS5_IJS1Y_SV_NS5_IJSB_NSA_ILi1024EEEEEEEEEEEEEEvS23_EENS_8epilogue10collective18CollectiveEpilogueINS2E_23Sm100TmaWarpSpecializedILi4ELi2ELi64ELb1ELb0EEEJNS5_IJNSA_ILi128EEESF_SG_EEENS5_IJNSM_IS2J_SC_EENSM_ISG_SC_EEEEENS_10bfloat16_tESL_S2O_SL_NS2E_6fusion15FusionCallbacksIS2I_NS2P_17LinearCombinationIS2O_fS2O_fLNS_15FloatRoundStyleE2EEES2K_S2N_JEEENS4_5SM1004TMEM4LOAD26SM100_TMEM_LOAD_32dp32b64xENS4_13SM90_TMA_LOADENS1J_INS1K_ILi3ELi4ELi3EEENS1M_ILi16EEES1R_EENS4_39AutoVectorizingCopyWithAssumedAlignmentILi128EEENS4_14SM90_TMA_STOREES32_S34_S34_EEEvvEEEEvNT_6ParamsE)
        /*0038*/ 	.word	0x00000000


	//----- nvinfo : EIATTR_MIN_STACK_SIZE
	.align		4
.L_27:
        /*003c*/ 	.byte	0x04, 0x12
        /*003e*/ 	.short	(.L_29 - .L_28)
	.align		4
.L_28:
        /*0040*/ 	.word	index@(_ZN7cutlass13device_kernelINS_4gemm6kernel13GemmUniversalIN4cute5tupleIJiiiiEEENS1_10collective13CollectiveMmaINS1_46MainloopSm100TmaUmmaWarpSpecializedBlockScaledILi16ELi2ELi1ENS5_IJNS4_1CILi4EEESB_NSA_ILi1EEEEEEEENS5_IJNSA_ILi256EEESF_NSA_ILi64EEEEEENS5_IJNS_12float_e2m1_tENS_13float_ue4m3_tEEEENS5_IJNS5_IJlSC_lEEENS4_6LayoutINS5_IJNS5_IJNS5_IJNSA_ILi32EEESB_EEEiEEENS5_IJNS5_IJNSA_ILi16EEESB_EEEiEEENS5_IJSC_iEEEEEENS5_IJSS_NS5_IJNS5_IJNSA_ILi0EEESC_EEENSA_ILi512EEEEEENS5_IJSV_iEEEEEEEEEEESK_S12_NS4_8TiledMMAINS4_8MMA_AtomIJNS4_23SM100_MMA_MXF4_2x1SM_SSISI_SI_fSJ_Li256ELi256ELi16ELNS4_4UMMA5MajorE0ELS17_0ELNS16_7ScaleInE0ELS18_0EEEEEENSM_INS5_IJSC_SC_SC_EEENS5_IJSV_SV_SV_EEEEENS5_IJNS4_10UnderscoreES1E_S1E_EEEEENS5_IJNS4_28SM100_TMA_2SM_LOAD_MULTICASTES1H_EEENS5_IJNS4_14ComposedLayoutINS4_7SwizzleILi1ELi4ELi3EEENS4_18smem_ptr_flag_bitsILi4EEENSM_INS5_IJNSA_ILi8EEESG_EEENS5_IJSG_SC_EEEEEEENSM_INS5_IJNS5_IJNS5_IJSO_SC_EEESR_EEESC_NS5_IJSC_SC_EEEEEENS5_IJNS5_IJNS5_IJSR_SX_EEESW_EEESV_NS5_IJSB_SX_EEEEEEEEEEEvNS4_8identityES1I_NS5_IJS1S_NSM_INS5_IJNS5_IJNS5_IJSO_NSA_ILi2EEEEEESR_EEESC_S1V_EEENS5_IJS1Y_SV_NS5_IJSB_NSA_ILi1024EEEEEEEEEEEEEEvS23_EENS_8epilogue10collective18CollectiveEpilogueINS2E_23Sm100TmaWarpSpecializedILi4ELi2ELi64ELb1ELb0EEEJNS5_IJNSA_ILi128EEESF_SG_EEENS5_IJNSM_IS2J_SC_EENSM_ISG_SC_EEEEENS_10bfloat16_tESL_S2O_SL_NS2E_6fusion15FusionCallbacksIS2I_NS2P_17LinearCombinationIS2O_fS2O_fLNS_15FloatRoundStyleE2EEES2K_S2N_JEEENS4_5SM1004TMEM4LOAD26SM100_TMEM_LOAD_32dp32b64xENS4_13SM90_TMA_LOADENS1J_INS1K_ILi3ELi4ELi3EEENS1M_ILi16EEES1R_EENS4_39AutoVectorizingCopyWithAssumedAlignmentILi128EEENS4_14SM90_TMA_STOREES32_S34_S34_EEEvvEEEEvNT_6ParamsE)
        /*0044*/ 	.word	0x00000000
.L_29:


//--------------------- .nv.compat                --------------------------
	.section	.nv.compat,"",@"SHT_CUDA_COMPAT_INFO"
	.align	4
        /*0000*/ 	.byte	0x02, 0x09, 0x01, 0x00, 0x02, 0x02, 0x02, 0x00, 0x02, 0x05, 0x05, 0x00, 0x03, 0x07, 0x01, 0x01
        /*0010*/ 	.byte	0x02, 0x03, 0x01, 0x00, 0x02, 0x06, 0x01, 0x00, 0x04, 0x0b, 0x08, 0x00, 0x09, 0x00, 0x00, 0x00
        /*0020*/ 	.byte	0x00, 0x00, 0x00, 0x00


//--------------------- .nv.info._ZN7cutlass13device_kernelINS_4gemm6kernel13GemmUniversalIN4cute5tupleIJiiiiEEENS1_10collective13CollectiveMmaINS1_46MainloopSm100TmaUmmaWarpSpecializedBlockScaledILi16ELi2ELi1ENS5_IJNS4_1CILi4EEESB_NSA_ILi1EEEEEEEENS5_IJNSA_ILi256EEESF_NSA_ILi64EEEEEENS5_IJNS_12float_e2m1_tENS_13float_ue4m3_tEEEENS5_IJNS5_IJlSC_lEEENS4_6LayoutINS5_IJNS5_IJNS5_IJNSA_ILi32EEESB_EEEiEEENS5_IJNS5_IJNSA_ILi16EEESB_EEEiEEENS5_IJSC_iEEEEEENS5_IJSS_NS5_IJNS5_IJNSA_ILi0EEESC_EEENSA_ILi512EEEEEENS5_IJSV_iEEEEEEEEEEESK_S12_NS4_8TiledMMAINS4_8MMA_AtomIJNS4_23SM100_MMA_MXF4_2x1SM_SSISI_SI_fSJ_Li256ELi256ELi16ELNS4_4UMMA5MajorE0ELS17_0ELNS16_7ScaleInE0ELS18_0EEEEEENSM_INS5_IJSC_SC_SC_EEENS5_IJSV_SV_SV_EEEEENS5_IJNS4_10UnderscoreES1E_S1E_EEEEENS5_IJNS4_28SM100_TMA_2SM_LOAD_MULTICASTES1H_EEENS5_IJNS4_14ComposedLayoutINS4_7SwizzleILi1ELi4ELi3EEENS4_18smem_ptr_flag_bitsILi4EEENSM_INS5_IJNSA_ILi8EEESG_EEENS5_IJSG_SC_EEEEEEENSM_INS5_IJNS5_IJNS5_IJSO_SC_EEESR_EEESC_NS5_IJSC_SC_EEEEEENS5_IJNS5_IJNS5_IJSR_SX_EEESW_EEESV_NS5_IJSB_SX_EEEEEEEEEEEvNS4_8identityES1I_NS5_IJS1S_NSM_INS5_IJNS5_IJNS5_IJSO_NSA_ILi2EEEEEESR_EEESC_S1V_EEENS5_IJS1Y_SV_NS5_IJSB_NSA_ILi1024EEEEEEEEEEEEEEvS23_EENS_8epilogue10collective18CollectiveEpilogueINS2E_23Sm100TmaWarpSpecializedILi4ELi2ELi64ELb1ELb0EEEJNS5_IJNSA_ILi128EEESF_SG_EEENS5_IJNSM_IS2J_SC_EENSM_ISG_SC_EEEEENS_10bfloat16_tESL_S2O_SL_NS2E_6fusion15FusionCallbacksIS2I_NS2P_17LinearCombinationIS2O_fS2O_fLNS_15FloatRoundStyleE2EEES2K_S2N_JEEENS4_5SM1004TMEM4LOAD26SM100_TMEM_LOAD_32dp32b64xENS4_13SM90_TMA_LOADENS1J_INS1K_ILi3ELi4ELi3EEENS1M_ILi16EEES1R_EENS4_39AutoVectorizingCopyWithAssumedAlignmentILi128EEENS4_14SM90_TMA_STOREES32_S34_S34_EEEvvEEEEvNT_6ParamsE --------------------------
	.section	.nv.info._ZN7cutlass13device_kernelINS_4gemm6kernel13GemmUniversalIN4cute5tupleIJiiiiEEENS1_10collective13CollectiveMmaINS1_46MainloopSm100TmaUmmaWarpSpecializedBlockScaledILi16ELi2ELi1ENS5_IJNS4_1CILi4EEESB_NSA_ILi1EEEEEEEENS5_IJNSA_ILi256EEESF_NSA_ILi64EEEEEENS5_IJNS_12float_e2m1_tENS_13float_ue4m3_tEEEENS5_IJNS5_IJlSC_lEEENS4_6LayoutINS5_IJNS5_IJNS5_IJNSA_ILi32EEESB_EEEiEEENS5_IJNS5_IJNSA_ILi16EEESB_EEEiEEENS5_IJSC_iEEEEEENS5_IJSS_NS5_IJNS5_IJNSA_ILi0EEESC_EEENSA_ILi512EEEEEENS5_IJSV_iEEEEEEEEEEESK_S12_NS4_8TiledMMAINS4_8MMA_AtomIJNS4_23SM100_MMA_MXF4_2x1SM_SSISI_SI_fSJ_Li256ELi256ELi16ELNS4_4UMMA5MajorE0ELS17_0ELNS16_7ScaleInE0ELS18_0EEEEEENSM_INS5_IJSC_SC_SC_EEENS5_IJSV_SV_SV_EEEEENS5_IJNS4_10UnderscoreES1E_S1E_EEEEENS5_IJNS4_28SM100_TMA_2SM_LOAD_MULTICASTES1H_EEENS5_IJNS4_14ComposedLayoutINS4_7SwizzleILi1ELi4ELi3EEENS4_18smem_ptr_flag_bitsILi4EEENSM_INS5_IJNSA_ILi8EEESG_EEENS5_IJSG_SC_EEEEEEENSM_INS5_IJNS5_IJNS5_IJSO_SC_EEESR_EEESC_NS5_IJSC_SC_EEEEEENS5_IJNS5_IJNS5_IJSR_SX_EEESW_EEESV_NS5_IJSB_SX_EEEEEEEEEEEvNS4_8identityES1I_NS5_IJS1S_NSM_INS5_IJNS5_IJNS5_IJSO_NSA_ILi2EEEEEESR_EEESC_S1V_EEENS5_IJS1Y_SV_NS5_IJSB_NSA_ILi1024EEEEEEEEEEEEEEvS23_EENS_8epilogue10collective18CollectiveEpilogueINS2E_23Sm100TmaWarpSpecializedILi4ELi2ELi64ELb1ELb0EEEJNS5_IJNSA_ILi128EEESF_SG_EEENS5_IJNSM_IS2J_SC_EENSM_ISG_SC_EEEEENS_10bfloat16_tESL_S2O_SL_NS2E_6fusion15FusionCallbacksIS2I_NS2P_17LinearCombinationIS2O_fS2O_fLNS_15FloatRoundStyleE2EEES2K_S2N_JEEENS4_5SM1004TMEM4LOAD26SM100_TMEM_LOAD_32dp32b64xENS4_13SM90_TMA_LOADENS1J_INS1K_ILi3ELi4ELi3EEENS1M_ILi16EEES1R_EENS4_39AutoVectorizingCopyWithAssumedAlignmentILi128EEENS4_14SM90_TMA_STOREES32_S34_S34_EEEvvEEEEvNT_6ParamsE,"",@"SHT_CUDA_INFO"
	.sectionflags	@""
	.align	4


	//----- nvinfo : EIATTR_CUDA_API_VERSION
	.align		4
        /*0000*/ 	.byte	0x04, 0x37
        /*0002*/ 	.short	(.L_31 - .L_30)
.L_30:
        /*0004*/ 	.word	0x00000082


	//----- nvinfo : EIATTR_KPARAM_INFO
	.align		4
.L_31:
        /*0008*/ 	.byte	0x04, 0x17
        /*000a*/ 	.short	(.L_33 - .L_32)
.L_32:
        /*000c*/ 	.word	0x00000000
        /*0010*/ 	.short	0x0000
        /*0012*/ 	.short	0x0000
        /*0014*/ 	.byte	0x00, 0xf0, 0x01, 0x30


	//----- nvinfo : EIATTR_AT_ENTRY_FRAGMENTS
	.align		4
.L_33:
        /*0018*/ 	.byte	0x04, 0x4f
        /*001a*/ 	.short	(.L_35 - .L_34)


	//   ....[0]....
.L_34:
        /*001c*/ 	.word	0x00000007


	//----- nvinfo : EIATTR_RESERVED_SMEM_USED
	.align		4
.L_35:
        /*0020*/ 	.byte	0x01, 0x41
	.zero		2


	//----- nvinfo : EIATTR_SPARSE_MMA_MASK
	.align		4
        /*0024*/ 	.byte	0x03, 0x50
        /*0026*/ 	.short	0x0000


	//----- nvinfo : EIATTR_TCGEN05_2CTA_USED
	.align		4
        /*0028*/ 	.byte	0x01, 0x52
	.zero		2


	//----- nvinfo : EIATTR_MAXREG_COUNT
	.align		4
        /*002c*/ 	.byte	0x03, 0x1b
        /*002e*/ 	.short	0x00ff


	//----- nvinfo : EIATTR_NUM_BARRIERS
	.align		4
        /*0030*/ 	.byte	0x02, 0x4c
        /*0032*/ 	.byte	0x07
	.zero		1


	//----- nvinfo : EIATTR_EXTERNS
	.align		4
        /*0034*/ 	.byte	0x04, 0x0f
        /*0036*/ 	.short	(.L_37 - .L_36)


	//   ....[0]....
	.align		4
.L_36:
        /*0038*/ 	.word	index@(__assertfail)


	//----- nvinfo : EIATTR_MERCURY_ISA_VERSION
	.align		4
.L_37:
        /*003c*/ 	.byte	0x03, 0x5f
        /*003e*/ 	.short	0x0101


	//----- nvinfo : EIATTR_INT_WARP_WIDE_INSTR_OFFSETS
	.align		4
        /*0040*/ 	.byte	0x04, 0x31
        /*0042*/ 	.short	(.L_39 - .L_38)


	//   ....[0]....
.L_38:
        /*0044*/ 	.word	0x00000f00


	//   ....[1]....
        /*0048*/ 	.word	0x00000fa0


	//   ....[2]....
        /*004c*/ 	.word	0x00005150


	//   ....[3]....
        /*0050*/ 	.word	0x00005170


	//   ....[4]....
        /*0054*/ 	.word	0x000051a0


	//   ....[5]....
        /*0058*/ 	.word	0x00005d30


	//   ....[6]....
        /*005c*/ 	.word	0x00005da0


	//   ....[7]....
        /*0060*/ 	.word	0x00005ee0


	//   ....[8]....
        /*0064*/ 	.word	0x00005fe0


	//   ....[9]....
        /*0068*/ 	.word	0x00006050


	//   ....[10]....
        /*006c*/ 	.word	0x00006150


	//   ....[11]....
        /*0070*/ 	.word	0x000061e0


	//   ....[12]....
        /*0074*/ 	.word	0x00006290


	//----- nvinfo : EIATTR_COOP_GROUP_MASK_REGIDS
	.align		4
.L_39:
        /*0078*/ 	.byte	0x04, 0x29
        /*007a*/ 	.short	(.L_41 - .L_40)


	//   ....[0]....
.L_40:
        /*007c*/ 	.word	0xffffffff


	//   ....[1]....
        /*0080*/ 	.word	0xffffffff


	//   ....[2]....
        /*0084*/ 	.word	0xffffffff


	//   ....[3]....
        /*0088*/ 	.word	0xffffffff


	//   ....[4]....
        /*008c*/ 	.word	0xffffffff


	//   ....[5]....
        /*0090*/ 	.word	0xffffffff


	//   ....[6]....
        /*0094*/ 	.word	0xffffffff


	//   ....[7]....
        /*0098*/ 	.word	0xffffffff


	//   ....[8]....
        /*009c*/ 	.word	0xffffffff


	//   ....[9]....
        /*00a0*/ 	.word	0xffffffff


	//   ....[10]....
        /*00a4*/ 	.word	0xffffffff


	//   ....[11]....
        /*00a8*/ 	.word	0xffffffff


	//   ....[12]....
        /*00ac*/ 	.word	0xffffffff


	//   ....[13]....
        /*00b0*/ 	.word	0xffffffff


	//----- nvinfo : EIATTR_COOP_GROUP_INSTR_OFFSETS
	.align		4
.L_41:
        /*00b4*/ 	.byte	0x04, 0x28
        /*00b6*/ 	.short	(.L_43 - .L_42)


	//   ....[0]....
.L_42:
        /*00b8*/ 	.word	0x000000a0


	//   ....[1]....
        /*00bc*/ 	.word	0x00000560


	//   ....[2]....
        /*00c0*/ 	.word	0x000008d0


	//   ....[3]....
        /*00c4*/ 	.word	0x00000a60


	//   ....[4]....
        /*00c8*/ 	.word	0x00000b50


	//   ....[5]....
        /*00cc*/ 	.word	0x00000cb0


	//   ....[6]....
        /*00d0*/ 	.word	0x00000de0


	//   ....[7]....
        /*00d4*/ 	.word	0x00001020


	//   ....[8]....
        /*00d8*/ 	.word	0x00002a10


	//   ....[9]....
        /*00dc*/ 	.word	0x00003f90


	//   ....[10]....
        /*00e0*/ 	.word	0x00004470


	//   ....[11]....
        /*00e4*/ 	.word	0x000044a0


	//   ....[12]....
        /*00e8*/ 	.word	0x00005030


	//   ....[13]....
        /*00ec*/ 	.word	0x00005260


	//----- nvinfo : EIATTR_VRC_CTA_INIT_COUNT
	.align		4
.L_43:
        /*00f0*/ 	.byte	0x02, 0x4a
        /*00f2*/ 	.byte	0x80
	.zero		1


	//----- nvinfo : EIATTR_SYSCALL_OFFSETS
	.align		4
        /*00f4*/ 	.byte	0x04, 0x46
        /*00f6*/ 	.short	(.L_45 - .L_44)


	//   ....[0]....
.L_44:
        /*00f8*/ 	.word	0x00006f80


	//   ....[1]....
        /*00fc*/ 	.word	0x00007070


	//   ....[2]....
        /*0100*/ 	.word	0x00007a20


	//   ....[3]....
        /*0104*/ 	.word	0x00008ef0


	//   ....[4]....
        /*0108*/ 	.word	0x0000a350


	//   ....[5]....
        /*010c*/ 	.word	0x0000b790


	//----- nvinfo : EIATTR_MBARRIER_INSTR_OFFSETS
	.align		4
.L_45:
        /*0110*/ 	.byte	0x04, 0x39
        /*0112*/ 	.short	(.L_47 - .L_46)


	//   ....[0]....
.L_46:
        /*0114*/ 	.word	0x000006b0
        /*0118*/ 	.word	0x000000ff
        /*011c*/ 	.word	0x00000000
        /*0120*/ 	.short	0x0100
        /*0122*/ 	.byte	0x04
	.zero		1


	//   ....[1]....
        /*0124*/ 	.word	0x000006c0
        /*0128*/ 	.word	0x000000ff
        /*012c*/ 	.word	0x00000080
        /*0130*/ 	.short	0x0100
        /*0132*/ 	.byte	0x04
	.zero		1


	//   ....[2]....
        /*0134*/ 	.word	0x000006d0
        /*0138*/ 	.word	0x000000ff
        /*013c*/ 	.word	0x00000008
        /*0140*/ 	.short	0x0100
        /*0142*/ 	.byte	0x04
	.zero		1


	//   ....[3]....
        /*0144*/ 	.word	0x000006e0
        /*0148*/ 	.word	0x000000ff
        /*014c*/ 	.word	0x00000088
        /*0150*/ 	.short	0x0100
        /*0152*/ 	.byte	0x04
	.zero		1


	//   ....[4]....
        /*0154*/ 	.word	0x000006f0
        /*0158*/ 	.word	0x000000ff
        /*015c*/ 	.word	0x00000010
        /*0160*/ 	.short	0x0100
        /*0162*/ 	.byte	0x04
	.zero		1


	//   ....[5]....
        /*0164*/ 	.word	0x00000700
        /*0168*/ 	.word	0x000000ff
        /*016c*/ 	.word	0x00000090
        /*0170*/ 	.short	0x0100
        /*0172*/ 	.byte	0x04
	.zero		1


	//   ....[6]....
        /*0174*/ 	.word	0x00000710
        /*0178*/ 	.word	0x000000ff
        /*017c*/ 	.word	0x00000018
        /*0180*/ 	.short	0x0100
        /*0182*/ 	.byte	0x04
	.zero		1


	//   ....[7]....
        /*0184*/ 	.word	0x00000720
        /*0188*/ 	.word	0x000000ff
        /*018c*/ 	.word	0x00000098
        /*0190*/ 	.short	0x0100
        /*0192*/ 	.byte	0x04
	.zero		1


	//   ....[8]....
        /*0194*/ 	.word	0x00000730
        /*0198*/ 	.word	0x000000ff
        /*019c*/ 	.word	0x00000020
        /*01a0*/ 	.short	0x0100
        /*01a2*/ 	.byte	0x04
	.zero		1


	//   ....[9]....
        /*01a4*/ 	.word	0x00000740
        /*01a8*/ 	.word	0x000000ff
        /*01ac*/ 	.word	0x000000a0
        /*01b0*/ 	.short	0x0100
        /*01b2*/ 	.byte	0x04
	.zero		1


	//   ....[10]....
        /*01b4*/ 	.word	0x00000750
        /*01b8*/ 	.word	0x000000ff
        /*01bc*/ 	.word	0x00000028
        /*01c0*/ 	.short	0x0100
        /*01c2*/ 	.byte	0x04
	.zero		1


	//   ....[11]....
        /*01c4*/ 	.word	0x00000760
        /*01c8*/ 	.word	0x000000ff
        /*01cc*/ 	.word	0x000000a8
        /*01d0*/ 	.short	0x0100
        /*01d2*/ 	.byte	0x04
	.zero		1


	//   ....[12]....
        /*01d4*/ 	.word	0x00000770
        /*01d8*/ 	.word	0x000000ff
        /*01dc*/ 	.word	0x00000030
        /*01e0*/ 	.short	0x0100
        /*01e2*/ 	.byte	0x04
	.zero		1


	//   ....[13]....
        /*01e4*/ 	.word	0x00000780
        /*01e8*/ 	.word	0x000000ff
        /*01ec*/ 	.word	0x000000b0
        /*01f0*/ 	.short	0x0100
        /*01f2*/ 	.byte	0x04
	.zero		1


	//   ....[14]....
        /*01f4*/ 	.word	0x00000790
        /*01f8*/ 	.word	0x000000ff
        /*01fc*/ 	.word	0x00000038
        /*0200*/ 	.short	0x0100
        /*0202*/ 	.byte	0x04
	.zero		1


	//   ....[15]....
        /*0204*/ 	.word	0x000007a0
        /*0208*/ 	.word	0x000000ff
        /*020c*/ 	.word	0x000000b8
        /*0210*/ 	.short	0x0100
        /*0212*/ 	.byte	0x04
	.zero		1


	//   ....[16]....
        /*0214*/ 	.word	0x000007b0
        /*0218*/ 	.word	0x000000ff
        /*021c*/ 	.word	0x00000040
        /*0220*/ 	.short	0x0100
        /*0222*/ 	.byte	0x04
	.zero		1


	//   ....[17]....
        /*0224*/ 	.word	0x000007c0
        /*0228*/ 	.word	0x000000ff
        /*022c*/ 	.word	0x000000c0
        /*0230*/ 	.short	0x0100
        /*0232*/ 	.byte	0x04
	.zero		1


	//   ....[18]....
        /*0234*/ 	.word	0x000007d0
        /*0238*/ 	.word	0x000000ff
        /*023c*/ 	.word	0x00000048
        /*0240*/ 	.short	0x0100
        /*0242*/ 	.byte	0x04
	.zero		1


	//   ....[19]....
        /*0244*/ 	.word	0x000007e0
        /*0248*/ 	.word	0x000000ff
        /*024c*/ 	.word	0x000000c8
        /*0250*/ 	.short	0x0100
        /*0252*/ 	.byte	0x04
	.zero		1


	//   ....[20]....
        /*0254*/ 	.word	0x000007f0
        /*0258*/ 	.word	0x000000ff
        /*025c*/ 	.word	0x00000050
        /*0260*/ 	.short	0x0100
        /*0262*/ 	.byte	0x04
	.zero		1


	//   ....[21]....
        /*0264*/ 	.word	0x00000800
        /*0268*/ 	.word	0x000000ff
        /*026c*/ 	.word	0x000000d0
        /*0270*/ 	.short	0x0100
        /*0272*/ 	.byte	0x04
	.zero		1


	//   ....[22]....
        /*0274*/ 	.word	0x00000810
        /*0278*/ 	.word	0x000000ff
        /*027c*/ 	.word	0x00000058
        /*0280*/ 	.short	0x0100
        /*0282*/ 	.byte	0x04
	.zero		1


	//   ....[23]....
        /*0284*/ 	.word	0x00000820
        /*0288*/ 	.word	0x000000ff
        /*028c*/ 	.word	0x000000d8
        /*0290*/ 	.short	0x0100
        /*0292*/ 	.byte	0x04
	.zero		1


	//   ....[24]....
        /*0294*/ 	.word	0x00000830
        /*0298*/ 	.word	0x000000ff
        /*029c*/ 	.word	0x00000060
        /*02a0*/ 	.short	0x0100
        /*02a2*/ 	.byte	0x04
	.zero		1


	//   ....[25]....
        /*02a4*/ 	.word	0x00000840
        /*02a8*/ 	.word	0x000000ff
        /*02ac*/ 	.word	0x000000e0
        /*02b0*/ 	.short	0x0100
        /*02b2*/ 	.byte	0x04
	.zero		1


	//   ....[26]....
        /*02b4*/ 	.word	0x00000850
        /*02b8*/ 	.word	0x000000ff
        /*02bc*/ 	.word	0x00000068
        /*02c0*/ 	.short	0x0100
        /*02c2*/ 	.byte	0x04
	.zero		1


	//   ....[27]....
        /*02c4*/ 	.word	0x00000860
        /*02c8*/ 	.word	0x000000ff
        /*02cc*/ 	.word	0x000000e8
        /*02d0*/ 	.short	0x0100
        /*02d2*/ 	.byte	0x04
	.zero		1


	//   ....[28]....
        /*02d4*/ 	.word	0x00000870
        /*02d8*/ 	.word	0x000000ff
        /*02dc*/ 	.word	0x00000070
        /*02e0*/ 	.short	0x0100
        /*02e2*/ 	.byte	0x04
	.zero		1


	//   ....[29]....
        /*02e4*/ 	.word	0x00000880
        /*02e8*/ 	.word	0x000000ff
        /*02ec*/ 	.word	0x000000f0
        /*02f0*/ 	.short	0x0100
        /*02f2*/ 	.byte	0x04
	.zero		1


	//   ....[30]....
        /*02f4*/ 	.word	0x00000890
        /*02f8*/ 	.word	0x000000ff
        /*02fc*/ 	.word	0x00000078
        /*0300*/ 	.short	0x0100
        /*0302*/ 	.byte	0x04
	.zero		1


	//   ....[31]....
        /*0304*/ 	.word	0x000008a0
        /*0308*/ 	.word	0x000000ff
        /*030c*/ 	.word	0x000000f8
        /*0310*/ 	.short	0x0100
        /*0312*/ 	.byte	0x04
	.zero		1


	//   ....[32]....
        /*0314*/ 	.word	0x000009d0
        /*0318*/ 	.word	0x000000ff
        /*031c*/ 	.word	0x00000100
        /*0320*/ 	.short	0x0100
        /*0322*/ 	.byte	0x04
	.zero		1


	//   ....[33]....
        /*0324*/ 	.word	0x000009e0
        /*0328*/ 	.word	0x000000ff
        /*032c*/ 	.word	0x00000120
        /*0330*/ 	.short	0x0100
        /*0332*/ 	.byte	0x04
	.zero		1


	//   ....[34]....
        /*0334*/ 	.word	0x000009f0
        /*0338*/ 	.word	0x000000ff
        /*033c*/ 	.word	0x00000108
        /*0340*/ 	.short	0x0100
        /*0342*/ 	.byte	0x04
	.zero		1


	//   ....[35]....
        /*0344*/ 	.word	0x00000a00
        /*0348*/ 	.word	0x000000ff
        /*034c*/ 	.word	0x00000128
        /*0350*/ 	.short	0x0100
        /*0352*/ 	.byte	0x04
	.zero		1


	//   ....[36]....
        /*0354*/ 	.word	0x00000a10
        /*0358*/ 	.word	0x000000ff
        /*035c*/ 	.word	0x00000110
        /*0360*/ 	.short	0x0100
        /*0362*/ 	.byte	0x04
	.zero		1


	//   ....[37]....
        /*0364*/ 	.word	0x00000a20
        /*0368*/ 	.word	0x000000ff
        /*036c*/ 	.word	0x00000130
        /*0370*/ 	.short	0x0100
        /*0372*/ 	.byte	0x04
	.zero		1


	//   ....[38]....
        /*0374*/ 	.word	0x00000a30
        /*0378*/ 	.word	0x000000ff
        /*037c*/ 	.word	0x00000118
        /*0380*/ 	.short	0x0100
        /*0382*/ 	.byte	0x04
	.zero		1


	//   ....[39]....
        /*0384*/ 	.word	0x00000a40
        /*0388*/ 	.word	0x000000ff
        /*038c*/ 	.word	0x00000138
        /*0390*/ 	.short	0x0100
        /*0392*/ 	.byte	0x04
	.zero		1


	//   ....[40]....
        /*0394*/ 	.word	0x00000b20
        /*0398*/ 	.word	0x000000ff
        /*039c*/ 	.word	0x00000140
        /*03a0*/ 	.short	0x0100
        /*03a2*/ 	.byte	0x06
	.zero		1


	//   ....[41]....
        /*03a4*/ 	.word	0x00000b30
        /*03a8*/ 	.word	0x000000ff
        /*03ac*/ 	.word	0x00000148
        /*03b0*/ 	.short	0x0100
        /*03b2*/ 	.byte	0x06
	.zero		1


	//   ....[42]....
        /*03b4*/ 	.word	0x00000c60
        /*03b8*/ 	.word	0x000000ff
        /*03bc*/ 	.word	0x00000150
        /*03c0*/ 	.short	0x0100
        /*03c2*/ 	.byte	0x06
	.zero		1


	//   ....[43]....
        /*03c4*/ 	.word	0x00000c70
        /*03c8*/ 	.word	0x000000ff
        /*03cc*/ 	.word	0x00000160
        /*03d0*/ 	.short	0x0100
        /*03d2*/ 	.byte	0x06
	.zero		1


	//   ....[44]....
        /*03d4*/ 	.word	0x00000c80
        /*03d8*/ 	.word	0x000000ff
        /*03dc*/ 	.word	0x00000158
        /*03e0*/ 	.short	0x0100
        /*03e2*/ 	.byte	0x06
	.zero		1


	//   ....[45]....
        /*03e4*/ 	.word	0x00000c90
        /*03e8*/ 	.word	0x000000ff
        /*03ec*/ 	.word	0x00000168
        /*03f0*/ 	.short	0x0100
        /*03f2*/ 	.byte	0x06
	.zero		1


	//   ....[46]....
        /*03f4*/ 	.word	0x00000db0
        /*03f8*/ 	.word	0x000000ff
        /*03fc*/ 	.word	0x00000170
        /*0400*/ 	.short	0x0100
        /*0402*/ 	.byte	0x04
	.zero		1


	//   ....[47]....
        /*0404*/ 	.word	0x00000dc0
        /*0408*/ 	.word	0x000000ff
        /*040c*/ 	.word	0x00000178
        /*0410*/ 	.short	0x0100
        /*0412*/ 	.byte	0x04
	.zero		1


	//   ....[48]....
        /*0414*/ 	.word	0x00000eb0
        /*0418*/ 	.word	0x000000ff
        /*041c*/ 	.word	0x00000180
        /*0420*/ 	.short	0x0100
        /*0422*/ 	.byte	0x04
	.zero		1


	//   ....[49]....
        /*0424*/ 	.word	0x00000ec0
        /*0428*/ 	.word	0x000000ff
        /*042c*/ 	.word	0x00000190
        /*0430*/ 	.short	0x0100
        /*0432*/ 	.byte	0x04
	.zero		1


	//   ....[50]....
        /*0434*/ 	.word	0x00000ed0
        /*0438*/ 	.word	0x000000ff
        /*043c*/ 	.word	0x00000188
        /*0440*/ 	.short	0x0100
        /*0442*/ 	.byte	0x04
	.zero		1


	//   ....[51]....
        /*0444*/ 	.word	0x00000ee0
        /*0448*/ 	.word	0x000000ff
        /*044c*/ 	.word	0x00000198
        /*0450*/ 	.short	0x0100
        /*0452*/ 	.byte	0x04
	.zero		1


	//   ....[52]....
        /*0454*/ 	.word	0x00000fe0
        /*0458*/ 	.word	0x000000ff
        /*045c*/ 	.word	0x000001a0
        /*0460*/ 	.short	0x0100
        /*0462*/ 	.byte	0x06
	.zero		1


	//   ....[53]....
        /*0464*/ 	.word	0x00001f40
        /*0468*/ 	.word	0x00000000
        /*046c*/ 	.word	0x00000190
        /*0470*/ 	.short	0x010a
        /*0472*/ 	.byte	0xff
	.zero		1


	//   ....[54]....
        /*0474*/ 	.word	0x00001f60
        /*0478*/ 	.word	0x00000000
        /*047c*/ 	.word	0x00000180
        /*0480*/ 	.short	0x0101
        /*0482*/ 	.byte	0xff
	.zero		1


	//   ....[55]....
        /*0484*/ 	.word	0x00002020
        /*0488*/ 	.word	0x000000ff
        /*048c*/ 	.word	0x00000080
        /*0490*/ 	.short	0x010a
        /*0492*/ 	.byte	0x04
	.zero		1


	//   ....[56]....
        /*0494*/ 	.word	0x00002120
        /*0498*/ 	.word	0x000000ff
        /*049c*/ 	.word	0x00000080
        /*04a0*/ 	.short	0x010a
        /*04a2*/ 	.byte	0x05
	.zero		1


	//   ....[57]....
        /*04a4*/ 	.word	0x00002290
        /*04a8*/ 	.word	0x000000ff
        /*04ac*/ 	.word	0x00000080
        /*04b0*/ 	.short	0x010a
        /*04b2*/ 	.byte	0x06
	.zero		1


	//   ....[58]....
        /*04b4*/ 	.word	0x00002560
        /*04b8*/ 	.word	0x000000ff
        /*04bc*/ 	.word	0x00000148
        /*04c0*/ 	.short	0x0101
        /*04c2*/ 	.byte	0x07
	.zero		1


	//   ....[59]....
        /*04c4*/ 	.word	0x00002580
        /*04c8*/ 	.word	0x000000ff
        /*04cc*/ 	.word	0x00000080
        /*04d0*/ 	.short	0x010a
        /*04d2*/ 	.byte	0x04
	.zero		1


	//   ....[60]....
        /*04d4*/ 	.word	0x00002600
        /*04d8*/ 	.word	0x000000ff
        /*04dc*/ 	.word	0x00000080
        /*04e0*/ 	.short	0x010a
        /*04e2*/ 	.byte	0x06
	.zero		1


	//   ....[61]....
        /*04e4*/ 	.word	0x00002740
        /*04e8*/ 	.word	0x000000ff
        /*04ec*/ 	.word	0x00000080
        /*04f0*/ 	.short	0x010a
        /*04f2*/ 	.byte	0x04
	.zero		1


	//   ....[62]....
        /*04f4*/ 	.word	0x00002a40
        /*04f8*/ 	.word	0x00000003
        /*04fc*/ 	.word	0x00000150
        /*0500*/ 	.short	0x010a
        /*0502*/ 	.byte	0xff
	.zero		1


	//   ....[63]....
        /*0504*/ 	.word	0x00002b90
        /*0508*/ 	.word	0x00000000
        /*050c*/ 	.word	0x00000000
        /*0510*/ 	.short	0x0101
        /*0512*/ 	.byte	0xff
	.zero		1


	//   ....[64]....
        /*0514*/ 	.word	0x00003150
        /*0518*/ 	.word	0x000000ff
        /*051c*/ 	.word	0x00000000
        /*0520*/ 	.short	0x010a
        /*0522*/ 	.byte	0x04
	.zero		1


	//   ....[65]....
        /*0524*/ 	.word	0x000031e0
        /*0528*/ 	.word	0x000000ff
        /*052c*/ 	.word	0x00000000
        /*0530*/ 	.short	0x010a
        /*0532*/ 	.byte	0x05
	.zero		1


	//   ....[66]....
        /*0534*/ 	.word	0x00003270
        /*0538*/ 	.word	0x000000ff
        /*053c*/ 	.word	0x00000000
        /*0540*/ 	.short	0x010a
        /*0542*/ 	.byte	0x05
	.zero		1


	//   ....[67]....
        /*0544*/ 	.word	0x00003300
        /*0548*/ 	.word	0x000000ff
        /*054c*/ 	.word	0x00000000
        /*0550*/ 	.short	0x010a
        /*0552*/ 	.byte	0x05
	.zero		1


	//   ....[68]....
        /*0554*/ 	.word	0x00003390
        /*0558*/ 	.word	0x000000ff
        /*055c*/ 	.word	0x00000000
        /*0560*/ 	.short	0x010a
        /*0562*/ 	.byte	0x05
	.zero		1


	//   ....[69]....
        /*0564*/ 	.word	0x00003420
        /*0568*/ 	.word	0x000000ff
        /*056c*/ 	.word	0x00000000
        /*0570*/ 	.short	0x010a
        /*0572*/ 	.byte	0x05
	.zero		1


	//   ....[70]....
        /*0574*/ 	.word	0x000034b0
        /*0578*/ 	.word	0x000000ff
        /*057c*/ 	.word	0x00000000
        /*0580*/ 	.short	0x010a
        /*0582*/ 	.byte	0x05
	.zero		1


	//   ....[71]....
        /*0584*/ 	.word	0x00003540
        /*0588*/ 	.word	0x000000ff
        /*058c*/ 	.word	0x00000000
        /*0590*/ 	.short	0x010a
        /*0592*/ 	.byte	0x05
	.zero		1


	//   ....[72]....
        /*0594*/ 	.word	0x000035d0
        /*0598*/ 	.word	0x000000ff
        /*059c*/ 	.word	0x00000000
        /*05a0*/ 	.short	0x010a
        /*05a2*/ 	.byte	0x05
	.zero		1


	//   ....[73]....
        /*05a4*/ 	.word	0x00003660
        /*05a8*/ 	.word	0x000000ff
        /*05ac*/ 	.word	0x00000000
        /*05b0*/ 	.short	0x010a
        /*05b2*/ 	.byte	0x05
	.zero		1


	//   ....[74]....
        /*05b4*/ 	.word	0x000036f0
        /*05b8*/ 	.word	0x000000ff
        /*05bc*/ 	.word	0x00000000
        /*05c0*/ 	.short	0x010a
        /*05c2*/ 	.byte	0x05
	.zero		1


	//   ....[75]....
        /*05c4*/ 	.word	0x00003780
        /*05c8*/ 	.word	0x000000ff
        /*05cc*/ 	.word	0x00000000
        /*05d0*/ 	.short	0x010a
        /*05d2*/ 	.byte	0x05
	.zero		1


	//   ....[76]....
        /*05d4*/ 	.word	0x00003810
        /*05d8*/ 	.word	0x000000ff
        /*05dc*/ 	.word	0x00000000
        /*05e0*/ 	.short	0x010a
        /*05e2*/ 	.byte	0x05
	.zero		1


	//   ....[77]....
        /*05e4*/ 	.word	0x000038a0
        /*05e8*/ 	.word	0x000000ff
        /*05ec*/ 	.word	0x00000000
        /*05f0*/ 	.short	0x010a
        /*05f2*/ 	.byte	0x05
	.zero		1


	//   ....[78]....
        /*05f4*/ 	.word	0x00003930
        /*05f8*/ 	.word	0x000000ff
        /*05fc*/ 	.word	0x00000000
        /*0600*/ 	.short	0x010a
        /*0602*/ 	.byte	0x05
	.zero		1


	//   ....[79]....
        /*0604*/ 	.word	0x000039d0
        /*0608*/ 	.word	0x00000000
        /*060c*/ 	.word	0x00000000
        /*0610*/ 	.short	0x010a
        /*0612*/ 	.byte	0xff
	.zero		1


	//   ....[80]....
        /*0614*/ 	.word	0x00003af0
        /*0618*/ 	.word	0x00000002
        /*061c*/ 	.word	0x00000180
        /*0620*/ 	.short	0x010a
        /*0622*/ 	.byte	0xff
	.zero		1


	//   ....[81]....
        /*0624*/ 	.word	0x00003b50
        /*0628*/ 	.word	0x00000004
        /*062c*/ 	.word	0x00000000
        /*0630*/ 	.short	0x0101
        /*0632*/ 	.byte	0xff
	.zero		1


	//   ....[82]....
        /*0634*/ 	.word	0x00003b70
        /*0638*/ 	.word	0x000000ff
        /*063c*/ 	.word	0x00000160
        /*0640*/ 	.short	0x010a
        /*0642*/ 	.byte	0x04
	.zero		1


	//   ....[83]....
        /*0644*/ 	.word	0x00003c90
        /*0648*/ 	.word	0x00000002
        /*064c*/ 	.word	0x00000150
        /*0650*/ 	.short	0x010a
        /*0652*/ 	.byte	0xff
	.zero		1


	//   ....[84]....
        /*0654*/ 	.word	0x00003da0
        /*0658*/ 	.word	0x00000002
        /*065c*/ 	.word	0x00000000
        /*0660*/ 	.short	0x0101
        /*0662*/ 	.byte	0xff
	.zero		1


	//   ....[85]....
        /*0664*/ 	.word	0x00003e30
        /*0668*/ 	.word	0x000000ff
        /*066c*/ 	.word	0x00000160
        /*0670*/ 	.short	0x0106
        /*0672*/ 	.byte	0x04
	.zero		1


	//   ....[86]....
        /*0674*/ 	.word	0x00003e50
        /*0678*/ 	.word	0x000000ff
        /*067c*/ 	.word	0x00000160
        /*0680*/ 	.short	0x010a
        /*0682*/ 	.byte	0x04
	.zero		1


	//   ....[87]....
        /*0684*/ 	.word	0x00003ee0
        /*0688*/ 	.word	0x000000ff
        /*068c*/ 	.word	0x00000160
        /*0690*/ 	.short	0x0106
        /*0692*/ 	.byte	0x07
	.zero		1


	//   ....[88]....
        /*0694*/ 	.word	0x00003f20
        /*0698*/ 	.word	0x00000000
        /*069c*/ 	.word	0x00000160
        /*06a0*/ 	.short	0x010a
        /*06a2*/ 	.byte	0xff
	.zero		1


	//   ....[89]....
        /*06a4*/ 	.word	0x00004170
        /*06a8*/ 	.word	0x000000ff
        /*06ac*/ 	.word	0x00000008
        /*06b0*/ 	.short	0x010a
        /*06b2*/ 	.byte	0x05
	.zero		1


	//   ....[90]....
        /*06b4*/ 	.word	0x00004190
        /*06b8*/ 	.word	0x000000ff
        /*06bc*/ 	.word	0x00000008
        /*06c0*/ 	.short	0x010a
        /*06c2*/ 	.byte	0x05
	.zero		1


	//   ....[91]....
        /*06c4*/ 	.word	0x00004320
        /*06c8*/ 	.word	0x000000ff
        /*06cc*/ 	.word	0x00000008
        /*06d0*/ 	.short	0x010a
        /*06d2*/ 	.byte	0x05
	.zero		1


	//   ....[92]....
        /*06d4*/ 	.word	0x00004340
        /*06d8*/ 	.word	0x000000ff
        /*06dc*/ 	.word	0x00000008
        /*06e0*/ 	.short	0x010a
        /*06e2*/ 	.byte	0x05
	.zero		1


	//   ....[93]....
        /*06e4*/ 	.word	0x00004400
        /*06e8*/ 	.word	0x000000ff
        /*06ec*/ 	.word	0x00000000
        /*06f0*/ 	.short	0x0101
        /*06f2*/ 	.byte	0x04
	.zero		1


	//   ....[94]....
        /*06f4*/ 	.word	0x000047d0
        /*06f8*/ 	.word	0x00000000
        /*06fc*/ 	.word	0x00000150
        /*0700*/ 	.short	0x010a
        /*0702*/ 	.byte	0xff
	.zero		1


	//   ....[95]....
        /*0704*/ 	.word	0x00004890
        /*0708*/ 	.word	0x00000000
        /*070c*/ 	.word	0x00000000
        /*0710*/ 	.short	0x0101
        /*0712*/ 	.byte	0xff
	.zero		1


	//   ....[96]....
        /*0714*/ 	.word	0x00004970
        /*0718*/ 	.word	0x000000ff
        /*071c*/ 	.word	0x00000000
        /*0720*/ 	.short	0x010a
        /*0722*/ 	.byte	0x05
	.zero		1


	//   ....[97]....
        /*0724*/ 	.word	0x00004990
        /*0728*/ 	.word	0x000000ff
        /*072c*/ 	.word	0x00000000
        /*0730*/ 	.short	0x010a
        /*0732*/ 	.byte	0x05
	.zero		1


	//   ....[98]....
        /*0734*/ 	.word	0x00004ad0
        /*0738*/ 	.word	0x000000ff
        /*073c*/ 	.word	0x00000000
        /*0740*/ 	.short	0x010a
        /*0742*/ 	.byte	0x07
	.zero		1


	//   ....[99]....
        /*0744*/ 	.word	0x00004b10
        /*0748*/ 	.word	0x000000ff
        /*074c*/ 	.word	0x00000178
        /*0750*/ 	.short	0x010a
        /*0752*/ 	.byte	0x16
	.zero		1


	//   ....[100]....
        /*0754*/ 	.word	0x00004c90
        /*0758*/ 	.word	0x000000ff
        /*075c*/ 	.word	0x00000000
        /*0760*/ 	.short	0x010a
        /*0762*/ 	.byte	0x06
	.zero		1


	//   ....[101]....
        /*0764*/ 	.word	0x00004dd0
        /*0768*/ 	.word	0x000000ff
        /*076c*/ 	.word	0x00000000
        /*0770*/ 	.short	0x010a
        /*0772*/ 	.byte	0x04
	.zero		1


	//   ....[102]....
        /*0774*/ 	.word	0x00005010
        /*0778*/ 	.word	0x000000ff
        /*077c*/ 	.word	0x000001a0
        /*0780*/ 	.short	0x010a
        /*0782*/ 	.byte	0x16
	.zero		1


	//   ....[103]....
        /*0784*/ 	.word	0x00005520
        /*0788*/ 	.word	0x0000000c
        /*078c*/ 	.word	0x00000150
        /*0790*/ 	.short	0x010a
        /*0792*/ 	.byte	0xff
	.zero		1


	//   ....[104]....
        /*0794*/ 	.word	0x00005690
        /*0798*/ 	.word	0x00000000
        /*079c*/ 	.word	0x00000000
        /*07a0*/ 	.short	0x0101
        /*07a2*/ 	.byte	0xff
	.zero		1


	//   ....[105]....
        /*07a4*/ 	.word	0x00005b20
        /*07a8*/ 	.word	0x000000ff
        /*07ac*/ 	.word	0x00000148
        /*07b0*/ 	.short	0x010a
        /*07b2*/ 	.byte	0x15
	.zero		1


	//   ....[106]....
        /*07b4*/ 	.word	0x00005ca0
        /*07b8*/ 	.word	0x000000ff
        /*07bc*/ 	.word	0x00000120
        /*07c0*/ 	.short	0x010a
        /*07c2*/ 	.byte	0x15
	.zero		1


	//   ....[107]....
        /*07c4*/ 	.word	0x00005e90
        /*07c8*/ 	.word	0x000000ff
        /*07cc*/ 	.word	0x00000100
        /*07d0*/ 	.short	0x010b
        /*07d2*/ 	.byte	0x15
	.zero		1


	//   ....[108]....
        /*07d4*/ 	.word	0x00005ea0
        /*07d8*/ 	.word	0x000000ff
        /*07dc*/ 	.word	0x00000000
        /*07e0*/ 	.short	0x0101
        /*07e2*/ 	.byte	0x2f
	.zero		1


	//   ....[109]....
        /*07e4*/ 	.word	0x00005eb0
        /*07e8*/ 	.word	0x000000ff
        /*07ec*/ 	.word	0x00000128
        /*07f0*/ 	.short	0x010a
        /*07f2*/ 	.byte	0x15
	.zero		1


	//   ....[110]....
        /*07f4*/ 	.word	0x00006000
        /*07f8*/ 	.word	0x000000ff
        /*07fc*/ 	.word	0x00000108
        /*0800*/ 	.short	0x010b
        /*0802*/ 	.byte	0x15
	.zero		1


	//   ....[111]....
        /*0804*/ 	.word	0x00006010
        /*0808*/ 	.word	0x000000ff
        /*080c*/ 	.word	0x00000000
        /*0810*/ 	.short	0x0101
        /*0812*/ 	.byte	0x2e
	.zero		1


	//   ....[112]....
        /*0814*/ 	.word	0x00006020
        /*0818*/ 	.word	0x000000ff
        /*081c*/ 	.word	0x00000130
        /*0820*/ 	.short	0x010a
        /*0822*/ 	.byte	0x15
	.zero		1


	//   ....[113]....
        /*0824*/ 	.word	0x00006170
        /*0828*/ 	.word	0x000000ff
        /*082c*/ 	.word	0x00000110
        /*0830*/ 	.short	0x010b
        /*0832*/ 	.byte	0x15
	.zero		1


	//   ....[114]....
        /*0834*/ 	.word	0x00006180
        /*0838*/ 	.word	0x000000ff
        /*083c*/ 	.word	0x00000000
        /*0840*/ 	.short	0x0101
        /*0842*/ 	.byte	0x3c
	.zero		1


	//   ....[115]....
        /*0844*/ 	.word	0x00006190
        /*0848*/ 	.word	0x000000ff
        /*084c*/ 	.word	0x00000138
        /*0850*/ 	.short	0x010a
        /*0852*/ 	.byte	0x15
	.zero		1


	//   ....[116]....
        /*0854*/ 	.word	0x000063d0
        /*0858*/ 	.word	0x000000ff
        /*085c*/ 	.word	0x00000118
        /*0860*/ 	.short	0x010b
        /*0862*/ 	.byte	0x15
	.zero		1


	//   ....[117]....
        /*0864*/ 	.word	0x000063e0
        /*0868*/ 	.word	0x000000ff
        /*086c*/ 	.word	0x00000000
        /*0870*/ 	.short	0x0101
        /*0872*/ 	.byte	0x27
	.zero		1


	//   ....[118]....
        /*0874*/ 	.word	0x00006410
        /*0878*/ 	.word	0x000000ff
        /*087c*/ 	.word	0x00000120
        /*0880*/ 	.short	0x010a
        /*0882*/ 	.byte	0x15
	.zero		1


	//   ....[119]....
        /*0884*/ 	.word	0x00006430
        /*0888*/ 	.word	0x000000ff
        /*088c*/ 	.word	0x00000128
        /*0890*/ 	.short	0x010a
        /*0892*/ 	.byte	0x15
	.zero		1


	//   ....[120]....
        /*0894*/ 	.word	0x00006450
        /*0898*/ 	.word	0x000000ff
        /*089c*/ 	.word	0x00000130
        /*08a0*/ 	.short	0x010a
        /*08a2*/ 	.byte	0x15
	.zero		1


	//   ....[121]....
        /*08a4*/ 	.word	0x00006490
        /*08a8*/ 	.word	0x00000000
        /*08ac*/ 	.word	0x00000138
        /*08b0*/ 	.short	0x010a
        /*08b2*/ 	.byte	0xff
	.zero		1


	//   ....[122]....
        /*08b4*/ 	.word	0x000067f0
        /*08b8*/ 	.word	0x00000000
        /*08bc*/ 	.word	0x00000150
        /*08c0*/ 	.short	0x010a
        /*08c2*/ 	.byte	0xff
	.zero		1


	//   ....[123]....
        /*08c4*/ 	.word	0x000068c0
        /*08c8*/ 	.word	0x00000000
        /*08cc*/ 	.word	0x00000000
        /*08d0*/ 	.short	0x0101
        /*08d2*/ 	.byte	0xff
	.zero		1


	//   ....[124]....
        /*08d4*/ 	.word	0x00007510
        /*08d8*/ 	.word	0x000000ff
        /*08dc*/ 	.word	0x00000100
        /*08e0*/ 	.short	0x010a
        /*08e2*/ 	.byte	0x2e
	.zero		1


	//   ....[125]....
        /*08e4*/ 	.word	0x00007610
        /*08e8*/ 	.word	0x000000ff
        /*08ec*/ 	.word	0x00000170
        /*08f0*/ 	.short	0x010a
        /*08f2*/ 	.byte	0x2e
	.zero		1


	//   ....[126]....
        /*08f4*/ 	.word	0x000077c0
        /*08f8*/ 	.word	0x000000ff
        /*08fc*/ 	.word	0x00000100
        /*0900*/ 	.short	0x010a
        /*0902*/ 	.byte	0x2e
	.zero		1


	//   ....[127]....
        /*0904*/ 	.word	0x00007900
        /*0908*/ 	.word	0x000000ff
        /*090c*/ 	.word	0x00000170
        /*0910*/ 	.short	0x010a
        /*0912*/ 	.byte	0x2e
	.zero		1


	//   ....[128]....
        /*0914*/ 	.word	0x00007af0
        /*0918*/ 	.word	0x000000ff
        /*091c*/ 	.word	0x00000000
        /*0920*/ 	.short	0x0101
        /*0922*/ 	.byte	0x05
	.zero		1


	//   ....[129]....
        /*0924*/ 	.word	0x00008b60
        /*0928*/ 	.word	0x00000000
        /*092c*/ 	.word	0x00000000
        /*0930*/ 	.short	0x0101
        /*0932*/ 	.byte	0xff
	.zero		1


	//   ....[130]....
        /*0934*/ 	.word	0x00008b70
        /*0938*/ 	.word	0x00000003
        /*093c*/ 	.word	0x00000100
        /*0940*/ 	.short	0x010a
        /*0942*/ 	.byte	0xff
	.zero		1


	//   ....[131]....
        /*0944*/ 	.word	0x00008c80
        /*0948*/ 	.word	0x00000003
        /*094c*/ 	.word	0x00000100
        /*0950*/ 	.short	0x010a
        /*0952*/ 	.byte	0xff
	.zero		1


	//   ....[132]....
        /*0954*/ 	.word	0x00009fd0
        /*0958*/ 	.word	0x00000000
        /*095c*/ 	.word	0x00000000
        /*0960*/ 	.short	0x0101
        /*0962*/ 	.byte	0xff
	.zero		1


	//   ....[133]....
        /*0964*/ 	.word	0x0000a010
        /*0968*/ 	.word	0x00000067
        /*096c*/ 	.word	0x00000100
        /*0970*/ 	.short	0x010a
        /*0972*/ 	.byte	0xff
	.zero		1


	//   ....[134]....
        /*0974*/ 	.word	0x0000a0e0
        /*0978*/ 	.word	0x00000067
        /*097c*/ 	.word	0x00000100
        /*0980*/ 	.short	0x010a
        /*0982*/ 	.byte	0xff
	.zero		1


	//   ....[135]....
        /*0984*/ 	.word	0x0000b430
        /*0988*/ 	.word	0x00000000
        /*098c*/ 	.word	0x00000000
        /*0990*/ 	.short	0x0101
        /*0992*/ 	.byte	0xff
	.zero		1


	//   ....[136]....
        /*0994*/ 	.word	0x0000b450
        /*0998*/ 	.word	0x00000010
        /*099c*/ 	.word	0x00000100
        /*09a0*/ 	.short	0x010a
        /*09a2*/ 	.byte	0xff
	.zero		1


	//   ....[137]....
        /*09a4*/ 	.word	0x0000b520
        /*09a8*/ 	.word	0x00000010
        /*09ac*/ 	.word	0x00000100
        /*09b0*/ 	.short	0x010a
        /*09b2*/ 	.byte	0xff
	.zero		1


	//   ....[138]....
        /*09b4*/ 	.word	0x0000c860
        /*09b8*/ 	.word	0x00000000
        /*09bc*/ 	.word	0x00000000
        /*09c0*/ 	.short	0x0101
        /*09c2*/ 	.byte	0xff
	.zero		1


	//   ....[139]....
        /*09c4*/ 	.word	0x0000c9c0
        /*09c8*/ 	.word	0x000000ff
        /*09cc*/ 	.word	0x00000000
        /*09d0*/ 	.short	0x0101
        /*09d2*/ 	.byte	0x08
	.zero		1


	//   ....[140]....
        /*09d4*/ 	.word	0x0000c9f0
        /*09d8*/ 	.word	0x000000ff
        /*09dc*/ 	.word	0x000001a0
        /*09e0*/ 	.short	0x0101
        /*09e2*/ 	.byte	0x2e
	.zero		1


	//   ....[141]....
        /*09e4*/ 	.word	0x0000cb40
        /*09e8*/ 	.word	0x000000ff
        /*09ec*/ 	.word	0x00000000
        /*09f0*/ 	.short	0x0101
        /*09f2*/ 	.byte	0x06
	.zero		1


	//   ....[142]....
        /*09f4*/ 	.word	0x0000cb60
        /*09f8*/ 	.word	0x00000000
        /*09fc*/ 	.word	0x00000190
        /*0a00*/ 	.short	0x010a
        /*0a02*/ 	.byte	0xff
	.zero		1


	//   ....[143]....
        /*0a04*/ 	.word	0x0000cbc0
        /*0a08*/ 	.word	0x00000000
        /*0a0c*/ 	.word	0x00000080
        /*0a10*/ 	.short	0x010a
        /*0a12*/ 	.byte	0xff
	.zero		1


	//   ....[144]....
        /*0a14*/ 	.word	0x0000cc20
        /*0a18*/ 	.word	0x00000000
        /*0a1c*/ 	.word	0x00000080
        /*0a20*/ 	.short	0x010a
        /*0a22*/ 	.byte	0xff
	.zero		1


	//   ....[145]....
        /*0a24*/ 	.word	0x0000cc70
        /*0a28*/ 	.word	0x00000003
        /*0a2c*/ 	.word	0x00000150
        /*0a30*/ 	.short	0x010a
        /*0a32*/ 	.byte	0xff
	.zero		1


	//   ....[146]....
        /*0a34*/ 	.word	0x0000ccd0
        /*0a38*/ 	.word	0x00000000
        /*0a3c*/ 	.word	0x00000000
        /*0a40*/ 	.short	0x010a
        /*0a42*/ 	.byte	0xff
	.zero		1


	//   ....[147]....
        /*0a44*/ 	.word	0x0000cd30
        /*0a48*/ 	.word	0x00000000
        /*0a4c*/ 	.word	0x00000000
        /*0a50*/ 	.short	0x010a
        /*0a52*/ 	.byte	0xff
	.zero		1


	//   ....[148]....
        /*0a54*/ 	.word	0x0000cd90
        /*0a58*/ 	.word	0x00000000
        /*0a5c*/ 	.word	0x00000000
        /*0a60*/ 	.short	0x010a
        /*0a62*/ 	.byte	0xff
	.zero		1


	//   ....[149]....
        /*0a64*/ 	.word	0x0000cdf0
        /*0a68*/ 	.word	0x00000000
        /*0a6c*/ 	.word	0x00000000
        /*0a70*/ 	.short	0x010a
        /*0a72*/ 	.byte	0xff
	.zero		1


	//   ....[150]....
        /*0a74*/ 	.word	0x0000ce50
        /*0a78*/ 	.word	0x00000000
        /*0a7c*/ 	.word	0x00000000
        /*0a80*/ 	.short	0x010a
        /*0a82*/ 	.byte	0xff
	.zero		1


	//   ....[151]....
        /*0a84*/ 	.word	0x0000ceb0
        /*0a88*/ 	.word	0x00000000
        /*0a8c*/ 	.word	0x00000000
        /*0a90*/ 	.short	0x010a
        /*0a92*/ 	.byte	0xff
	.zero		1


	//   ....[152]....
        /*0a94*/ 	.word	0x0000cf10
        /*0a98*/ 	.word	0x00000000
        /*0a9c*/ 	.word	0x00000000
        /*0aa0*/ 	.short	0x010a
        /*0aa2*/ 	.byte	0xff
	.zero		1


	//   ....[153]....
        /*0aa4*/ 	.word	0x0000cf70
        /*0aa8*/ 	.word	0x00000000
        /*0aac*/ 	.word	0x00000000
        /*0ab0*/ 	.short	0x010a
        /*0ab2*/ 	.byte	0xff
	.zero		1


	//   ....[154]....
        /*0ab4*/ 	.word	0x0000cfd0
        /*0ab8*/ 	.word	0x00000000
        /*0abc*/ 	.word	0x00000000
        /*0ac0*/ 	.short	0x010a
        /*0ac2*/ 	.byte	0xff
	.zero		1


	//   ....[155]....
        /*0ac4*/ 	.word	0x0000d030
        /*0ac8*/ 	.word	0x00000000
        /*0acc*/ 	.word	0x00000000
        /*0ad0*/ 	.short	0x010a
        /*0ad2*/ 	.byte	0xff
	.zero		1


	//   ....[156]....
        /*0ad4*/ 	.word	0x0000d090
        /*0ad8*/ 	.word	0x00000000
        /*0adc*/ 	.word	0x00000000
        /*0ae0*/ 	.short	0x010a
        /*0ae2*/ 	.byte	0xff
	.zero		1


	//   ....[157]....
        /*0ae4*/ 	.word	0x0000d0f0
        /*0ae8*/ 	.word	0x00000000
        /*0aec*/ 	.word	0x00000000
        /*0af0*/ 	.short	0x010a
        /*0af2*/ 	.byte	0xff
	.zero		1


	//   ....[158]....
        /*0af4*/ 	.word	0x0000d150
        /*0af8*/ 	.word	0x00000000
        /*0afc*/ 	.word	0x00000000
        /*0b00*/ 	.short	0x010a
        /*0b02*/ 	.byte	0xff
	.zero		1


	//   ....[159]....
        /*0b04*/ 	.word	0x0000d1b0
        /*0b08*/ 	.word	0x00000000
        /*0b0c*/ 	.word	0x00000000
        /*0b10*/ 	.short	0x010a
        /*0b12*/ 	.byte	0xff
	.zero		1


	//   ....[160]....
        /*0b14*/ 	.word	0x0000d210
        /*0b18*/ 	.word	0x00000000
        /*0b1c*/ 	.word	0x00000000
        /*0b20*/ 	.short	0x010a
        /*0b22*/ 	.byte	0xff
	.zero		1


	//   ....[161]....
        /*0b24*/ 	.word	0x0000d260
        /*0b28*/ 	.word	0x00000002
        /*0b2c*/ 	.word	0x00000180
        /*0b30*/ 	.short	0x010a
        /*0b32*/ 	.byte	0xff
	.zero		1


	//   ....[162]....
        /*0b34*/ 	.word	0x0000d2c0
        /*0b38*/ 	.word	0x00000002
        /*0b3c*/ 	.word	0x00000160
        /*0b40*/ 	.short	0x010a
        /*0b42*/ 	.byte	0xff
	.zero		1


	//   ....[163]....
        /*0b44*/ 	.word	0x0000d310
        /*0b48*/ 	.word	0x00000002
        /*0b4c*/ 	.word	0x00000150
        /*0b50*/ 	.short	0x010a
        /*0b52*/ 	.byte	0xff
	.zero		1


	//   ....[164]....
        /*0b54*/ 	.word	0x0000d370
        /*0b58*/ 	.word	0x00000000
        /*0b5c*/ 	.word	0x00000160
        /*0b60*/ 	.short	0x010a
        /*0b62*/ 	.byte	0xff
	.zero		1


	//   ....[165]....
        /*0b64*/ 	.word	0x0000d3d0
        /*0b68*/ 	.word	0x00000000
        /*0b6c*/ 	.word	0x00000008
        /*0b70*/ 	.short	0x010a
        /*0b72*/ 	.byte	0xff
	.zero		1


	//   ....[166]....
        /*0b74*/ 	.word	0x0000d4b0
        /*0b78*/ 	.word	0x00000000
        /*0b7c*/ 	.word	0x00000008
        /*0b80*/ 	.short	0x010a
        /*0b82*/ 	.byte	0xff
	.zero		1


	//   ....[167]....
        /*0b84*/ 	.word	0x0000d500
        /*0b88*/ 	.word	0x00000000
        /*0b8c*/ 	.word	0x00000150
        /*0b90*/ 	.short	0x010a
        /*0b92*/ 	.byte	0xff
	.zero		1


	//   ....[168]....
        /*0b94*/ 	.word	0x0000d560
        /*0b98*/ 	.word	0x00000000
        /*0b9c*/ 	.word	0x00000000
        /*0ba0*/ 	.short	0x010a
        /*0ba2*/ 	.byte	0xff
	.zero		1


	//   ....[169]....
        /*0ba4*/ 	.word	0x0000d5c0
        /*0ba8*/ 	.word	0x00000000
        /*0bac*/ 	.word	0x00000178
        /*0bb0*/ 	.short	0x010a
        /*0bb2*/ 	.byte	0xff
	.zero		1


	//   ....[170]....
        /*0bb4*/ 	.word	0x0000d620
        /*0bb8*/ 	.word	0x00000000
        /*0bbc*/ 	.word	0x00000000
        /*0bc0*/ 	.short	0x010a
        /*0bc2*/ 	.byte	0xff
	.zero		1


	//   ....[171]....
        /*0bc4*/ 	.word	0x0000d680
        /*0bc8*/ 	.word	0x00000000
        /*0bcc*/ 	.word	0x000001a0
        /*0bd0*/ 	.short	0x010a
        /*0bd2*/ 	.byte	0xff
	.zero		1


	//   ....[172]....
        /*0bd4*/ 	.word	0x0000d6d0
        /*0bd8*/ 	.word	0x0000000c
        /*0bdc*/ 	.word	0x00000150
        /*0be0*/ 	.short	0x010a
        /*0be2*/ 	.byte	0xff
	.zero		1


	//   ....[173]....
        /*0be4*/ 	.word	0x0000d730
        /*0be8*/ 	.word	0x00000000
        /*0bec*/ 	.word	0x00000148
        /*0bf0*/ 	.short	0x010a
        /*0bf2*/ 	.byte	0xff
	.zero		1


	//   ....[174]....
        /*0bf4*/ 	.word	0x0000d790
        /*0bf8*/ 	.word	0x00000000
        /*0bfc*/ 	.word	0x00000120
        /*0c00*/ 	.short	0x010a
        /*0c02*/ 	.byte	0xff
	.zero		1


	//   ....[175]....
        /*0c04*/ 	.word	0x0000d7f0
        /*0c08*/ 	.word	0x00000000
        /*0c0c*/ 	.word	0x00000128
        /*0c10*/ 	.short	0x010a
        /*0c12*/ 	.byte	0xff
	.zero		1


	//   ....[176]....
        /*0c14*/ 	.word	0x0000d850
        /*0c18*/ 	.word	0x00000000
        /*0c1c*/ 	.word	0x00000130
        /*0c20*/ 	.short	0x010a
        /*0c22*/ 	.byte	0xff
	.zero		1


	//   ....[177]....
        /*0c24*/ 	.word	0x0000d8b0
        /*0c28*/ 	.word	0x00000000
        /*0c2c*/ 	.word	0x00000138
        /*0c30*/ 	.short	0x010a
        /*0c32*/ 	.byte	0xff
	.zero		1


	//   ....[178]....
        /*0c34*/ 	.word	0x0000d910
        /*0c38*/ 	.word	0x00000000
        /*0c3c*/ 	.word	0x00000120
        /*0c40*/ 	.short	0x010a
        /*0c42*/ 	.byte	0xff
	.zero		1


	//   ....[179]....
        /*0c44*/ 	.word	0x0000d970
        /*0c48*/ 	.word	0x00000000
        /*0c4c*/ 	.word	0x00000128
        /*0c50*/ 	.short	0x010a
        /*0c52*/ 	.byte	0xff
	.zero		1


	//   ....[180]....
        /*0c54*/ 	.word	0x0000d9d0
        /*0c58*/ 	.word	0x00000000
        /*0c5c*/ 	.word	0x00000130
        /*0c60*/ 	.short	0x010a
        /*0c62*/ 	.byte	0xff
	.zero		1


	//   ....[181]....
        /*0c64*/ 	.word	0x0000da20
        /*0c68*/ 	.word	0x00000000
        /*0c6c*/ 	.word	0x00000150
        /*0c70*/ 	.short	0x010a
        /*0c72*/ 	.byte	0xff
	.zero		1


	//   ....[182]....
        /*0c74*/ 	.word	0x0000da80
        /*0c78*/ 	.word	0x00000003
        /*0c7c*/ 	.word	0x00000100
        /*0c80*/ 	.short	0x010a
        /*0c82*/ 	.byte	0xff
	.zero		1


	//   ....[183]....
        /*0c84*/ 	.word	0x0000dae0
        /*0c88*/ 	.word	0x00000003
        /*0c8c*/ 	.word	0x00000170
        /*0c90*/ 	.short	0x010a
        /*0c92*/ 	.byte	0xff
	.zero		1


	//   ....[184]....
        /*0c94*/ 	.word	0x0000db30
        /*0c98*/ 	.word	0x00000003
        /*0c9c*/ 	.word	0x00000100
        /*0ca0*/ 	.short	0x010a
        /*0ca2*/ 	.byte	0xff
	.zero		1


	//   ....[185]....
        /*0ca4*/ 	.word	0x0000db80
        /*0ca8*/ 	.word	0x00000067
        /*0cac*/ 	.word	0x00000100
        /*0cb0*/ 	.short	0x010a
        /*0cb2*/ 	.byte	0xff
	.zero		1


	//   ....[186]....
        /*0cb4*/ 	.word	0x0000dbd0
        /*0cb8*/ 	.word	0x00000010
        /*0cbc*/ 	.word	0x00000100
        /*0cc0*/ 	.short	0x010a
        /*0cc2*/ 	.byte	0xff
	.zero		1


	//----- nvinfo : EIATTR_NUM_MBARRIERS
	.align		4
.L_47:
        /*0cc4*/ 	.byte	0x03, 0x38
        /*0cc6*/ 	.short	0x0035


	//----- nvinfo : EIATTR_EXIT_INSTR_OFFSETS
	.align		4
        /*0cc8*/ 	.byte	0x04, 0x1c
        /*0cca*/ 	.short	(.L_49 - .L_48)


	//   ....[0]....
.L_48:
        /*0ccc*/ 	.word	0x00003a00


	//   ....[1]....
        /*0cd0*/ 	.word	0x00003ef0


	//   ....[2]....
        /*0cd4*/ 	.word	0x00003f50


	//   ....[3]....
        /*0cd8*/ 	.word	0x00005270


	//   ....[4]....
        /*0cdc*/ 	.word	0x000064c0


	//   ....[5]....
        /*0ce0*/ 	.word	0x00006500


	//   ....[6]....
        /*0ce4*/ 	.word	0x0000ca40


	//   ....[7]....
        /*0ce8*/ 	.word	0x0000cab0


	//   ....[8]....
        /*0cec*/ 	.word	0x0000cae0


	//   ....[9]....
        /*0cf0*/ 	.word	0x0000cb50


	//----- nvinfo : EIATTR_MAX_THREADS
	.align		4
.L_49:
        /*0cf4*/ 	.byte	0x04, 0x05
        /*0cf6*/ 	.short	(.L_51 - .L_50)
.L_50:
        /*0cf8*/ 	.word	0x00000100
        /*0cfc*/ 	.word	0x00000001
        /*0d00*/ 	.word	0x00000001


	//----- nvinfo : EIATTR_CRS_STACK_SIZE
	.align		4
.L_51:
        /*0d04*/ 	.byte	0x04, 0x1e
        /*0d06*/ 	.short	(.L_53 - .L_52)
.L_52:
        /*0d08*/ 	.word	0x00000000


	//----- nvinfo : EIATTR_CBANK_PARAM_SIZE
	.align		4
.L_53:
        /*0d0c*/ 	.byte	0x03, 0x19
        /*0d0e*/ 	.short	0x0c00


	//----- nvinfo : EIATTR_PARAM_CBANK
	.align		4
        /*0d10*/ 	.byte	0x04, 0x0a
        /*0d12*/ 	.short	(.L_55 - .L_54)
	.align		4
.L_54:
        /*0d14*/ 	.word	index@(.nv.constant0._ZN7cutlass13device_kernelINS_4gemm6kernel13GemmUniversalIN4cute5tupleIJiiiiEEENS1_10collective13CollectiveMmaINS1_46MainloopSm100TmaUmmaWarpSpecializedBlockScaledILi16ELi2ELi1ENS5_IJNS4_1CILi4EEESB_NSA_ILi1EEEEEEEENS5_IJNSA_ILi256EEESF_NSA_ILi64EEEEEENS5_IJNS_12float_e2m1_tENS_13float_ue4m3_tEEEENS5_IJNS5_IJlSC_lEEENS4_6LayoutINS5_IJNS5_IJNS5_IJNSA_ILi32EEESB_EEEiEEENS5_IJNS5_IJNSA_ILi16EEESB_EEEiEEENS5_IJSC_iEEEEEENS5_IJSS_NS5_IJNS5_IJNSA_ILi0EEESC_EEENSA_ILi512EEEEEENS5_IJSV_iEEEEEEEEEEESK_S12_NS4_8TiledMMAINS4_8MMA_AtomIJNS4_23SM100_MMA_MXF4_2x1SM_SSISI_SI_fSJ_Li256ELi256ELi16ELNS4_4UMMA5MajorE0ELS17_0ELNS16_7ScaleInE0ELS18_0EEEEEENSM_INS5_IJSC_SC_SC_EEENS5_IJSV_SV_SV_EEEEENS5_IJNS4_10UnderscoreES1E_S1E_EEEEENS5_IJNS4_28SM100_TMA_2SM_LOAD_MULTICASTES1H_EEENS5_IJNS4_14ComposedLayoutINS4_7SwizzleILi1ELi4ELi3EEENS4_18smem_ptr_flag_bitsILi4EEENSM_INS5_IJNSA_ILi8EEESG_EEENS5_IJSG_SC_EEEEEEENSM_INS5_IJNS5_IJNS5_IJSO_SC_EEESR_EEESC_NS5_IJSC_SC_EEEEEENS5_IJNS5_IJNS5_IJSR_SX_EEESW_EEESV_NS5_IJSB_SX_EEEEEEEEEEEvNS4_8identityES1I_NS5_IJS1S_NSM_INS5_IJNS5_IJNS5_IJSO_NSA_ILi2EEEEEESR_EEESC_S1V_EEENS5_IJS1Y_SV_NS5_IJSB_NSA_ILi1024EEEEEEEEEEEEEEvS23_EENS_8epilogue10collective18CollectiveEpilogueINS2E_23Sm100TmaWarpSpecializedILi4ELi2ELi64ELb1ELb0EEEJNS5_IJNSA_ILi128EEESF_SG_EEENS5_IJNSM_IS2J_SC_EENSM_ISG_SC_EEEEENS_10bfloat16_tESL_S2O_SL_NS2E_6fusion15FusionCallbacksIS2I_NS2P_17LinearCombinationIS2O_fS2O_fLNS_15FloatRoundStyleE2EEES2K_S2N_JEEENS4_5SM1004TMEM4LOAD26SM100_TMEM_LOAD_32dp32b64xENS4_13SM90_TMA_LOADENS1J_INS1K_ILi3ELi4ELi3EEENS1M_ILi16EEES1R_EENS4_39AutoVectorizingCopyWithAssumedAlignmentILi128EEENS4_14SM90_TMA_STOREES32_S34_S34_EEEvvEEEEvNT_6ParamsE)
        /*0d18*/ 	.short	0x0380
        /*0d1a*/ 	.short	0x0c00


	//----- nvinfo : EIATTR_SW_WAR
	.align		4
.L_55:
        /*0d1c*/ 	.byte	0x04, 0x36
        /*0d1e*/ 	.short	(.L_57 - .L_56)
.L_56:
        /*0d20*/ 	.word	0x00000008
.L_57:


//--------------------- .nv.callgraph             --------------------------
	.section	.nv.callgraph,"",@"SHT_CUDA_CALLGRAPH"
	.align	4
	.sectionentsize	8
	.align		4
        /*0000*/ 	.word	0x00000000
	.align		4
        /*0004*/ 	.word	0xffffffff
	.align		4
        /*0008*/ 	.word	index@(_ZN7cutlass13device_kernelINS_4gemm6kernel13GemmUniversalIN4cute5tupleIJiiiiEEENS1_10collective13CollectiveMmaINS1_46MainloopSm100TmaUmmaWarpSpecializedBlockScaledILi16ELi2ELi1ENS5_IJNS4_1CILi4EEESB_NSA_ILi1EEEEEEEENS5_IJNSA_ILi256EEESF_NSA_ILi64EEEEEENS5_IJNS_12float_e2m1_tENS_13float_ue4m3_tEEEENS5_IJNS5_IJlSC_lEEENS4_6LayoutINS5_IJNS5_IJNS5_IJNSA_ILi32EEESB_EEEiEEENS5_IJNS5_IJNSA_ILi16EEESB_EEEiEEENS5_IJSC_iEEEEEENS5_IJSS_NS5_IJNS5_IJNSA_ILi0EEESC_EEENSA_ILi512EEEEEENS5_IJSV_iEEEEEEEEEEESK_S12_NS4_8TiledMMAINS4_8MMA_AtomIJNS4_23SM100_MMA_MXF4_2x1SM_SSISI_SI_fSJ_Li256ELi256ELi16ELNS4_4UMMA5MajorE0ELS17_0ELNS16_7ScaleInE0ELS18_0EEEEEENSM_INS5_IJSC_SC_SC_EEENS5_IJSV_SV_SV_EEEEENS5_IJNS4_10UnderscoreES1E_S1E_EEEEENS5_IJNS4_28SM100_TMA_2SM_LOAD_MULTICASTES1H_EEENS5_IJNS4_14ComposedLayoutINS4_7SwizzleILi1ELi4ELi3EEENS4_18smem_ptr_flag_bitsILi4EEENSM_INS5_IJNSA_ILi8EEESG_EEENS5_IJSG_SC_EEEEEEENSM_INS5_IJNS5_IJNS5_IJSO_SC_EEESR_EEESC_NS5_IJSC_SC_EEEEEENS5_IJNS5_IJNS5_IJSR_SX_EEESW_EEESV_NS5_IJSB_SX_EEEEEEEEEEEvNS4_8identityES1I_NS5_IJS1S_NSM_INS5_IJNS5_IJNS5_IJSO_NSA_ILi2EEEEEESR_EEESC_S1V_EEENS5_IJS1Y_SV_NS5_IJSB_NSA_ILi1024EEEEEEEEEEEEEEvS23_EENS_8epilogue10collective18CollectiveEpilogueINS2E_23Sm100TmaWarpSpecializedILi4ELi2ELi64ELb1ELb0EEEJNS5_IJNSA_ILi128EEESF_SG_EEENS5_IJNSM_IS2J_SC_EENSM_ISG_SC_EEEEENS_10bfloat16_tESL_S2O_SL_NS2E_6fusion15FusionCallbacksIS2I_NS2P_17LinearCombinationIS2O_fS2O_fLNS_15FloatRoundStyleE2EEES2K_S2N_JEEENS4_5SM1004TMEM4LOAD26SM100_TMEM_LOAD_32dp32b64xENS4_13SM90_TMA_LOADENS1J_INS1K_ILi3ELi4ELi3EEENS1M_ILi16EEES1R_EENS4_39AutoVectorizingCopyWithAssumedAlignmentILi128EEENS4_14SM90_TMA_STOREES32_S34_S34_EEEvvEEEEvNT_6ParamsE)
	.align		4
        /*000c*/ 	.word	index@(__assertfail)
	.align		4
        /*0010*/ 	.word	0x00000000
	.align		4
        /*0014*/ 	.word	0xfffffffe
	.align		4
        /*0018*/ 	.word	0x00000000
	.align		4
        /*001c*/ 	.word	0xfffffffd
	.align		4
        /*0020*/ 	.word	0x00000000
	.align		4
        /*0024*/ 	.word	0xfffffffc


//--------------------- .nv.constant4             --------------------------
	.section	.nv.constant4,"a",@progbits
	.align	8
	.align		8
.nv.constant4:
        /*0000*/ 	.dword	__assertfail
	.align		8
        /*0008*/ 	.dword	__unnamed_1
	.align		8
        /*0010*/ 	.dword	__unnamed_2
	.align		8
        /*0018*/ 	.dword	_ZN40_INTERNAL_f89f0cc9_4_k_cu_0b133ccf_353294cuda3std3__45__cpo5beginE
	.align		8
        /*0020*/ 	.dword	_ZN40_INTERNAL_f89f0cc9_4_k_cu_0b133ccf_353294cuda3std3__45__cpo3endE
	.align		8
        /*0028*/ 	.dword	_ZN40_INTERNAL_f89f0cc9_4_k_cu_0b133ccf_353294cuda3std3__45__cpo6cbeginE
	.align		8
        /*0030*/ 	.dword	_ZN40_INTERNAL_f89f0cc9_4_k_cu_0b133ccf_353294cuda3std3__45__cpo4cendE
	.align		8
        /*0038*/ 	.dword	_ZN40_INTERNAL_f89f0cc9_4_k_cu_0b133ccf_353294cuda3std3__442_GLOBAL__N__f89f0cc9_4_k_cu_0b133ccf_353296ignoreE
	.align		8
        /*0040*/ 	.dword	_ZN40_INTERNAL_f89f0cc9_4_k_cu_0b133ccf_353294cuda3std3__419piecewise_constructE
	.align		8
        /*0048*/ 	.dword	_ZN40_INTERNAL_f89f0cc9_4_k_cu_0b133ccf_353294cuda3std3__48in_placeE
	.align		8
        /*0050*/ 	.dword	_ZN40_INTERNAL_f89f0cc9_4_k_cu_0b133ccf_353294cuda3std6ranges3__45__cpo4swapE
	.align		8
        /*0058*/ 	.dword	_ZN40_INTERNAL_f89f0cc9_4_k_cu_0b133ccf_353294cuda3std6ranges3__45__cpo9iter_moveE
	.align		8
        /*0060*/ 	.dword	_ZN40_INTERNAL_f89f0cc9_4_k_cu_0b133ccf_353294cute7productE
	.align		8
        /*0068*/ 	.dword	_ZN40_INTERNAL_f89f0cc9_4_k_cu_0b133ccf_353294cute1_E
	.align		8
        /*0070*/ 	.dword	$str$25
	.align		8
        /*0078*/ 	.dword	$str$26
	.align		8
        /*0080*/ 	.dword	$str$29
	.align		8
        /*0088*/ 	.dword	$str$30


//--------------------- .text._ZN7cutlass13device_kernelINS_4gemm6kernel13GemmUniversalIN4cute5tupleIJiiiiEEENS1_10collective13CollectiveMmaINS1_46MainloopSm100TmaUmmaWarpSpecializedBlockScaledILi16ELi2ELi1ENS5_IJNS4_1CILi4EEESB_NSA_ILi1EEEEEEEENS5_IJNSA_ILi256EEESF_NSA_ILi64EEEEEENS5_IJNS_12float_e2m1_tENS_13float_ue4m3_tEEEENS5_IJNS5_IJlSC_lEEENS4_6LayoutINS5_IJNS5_IJNS5_IJNSA_ILi32EEESB_EEEiEEENS5_IJNS5_IJNSA_ILi16EEESB_EEEiEEENS5_IJSC_iEEEEEENS5_IJSS_NS5_IJNS5_IJNSA_ILi0EEESC_EEENSA_ILi512EEEEEENS5_IJSV_iEEEEEEEEEEESK_S12_NS4_8TiledMMAINS4_8MMA_AtomIJNS4_23SM100_MMA_MXF4_2x1SM_SSISI_SI_fSJ_Li256ELi256ELi16ELNS4_4UMMA5MajorE0ELS17_0ELNS16_7ScaleInE0ELS18_0EEEEEENSM_INS5_IJSC_SC_SC_EEENS5_IJSV_SV_SV_EEEEENS5_IJNS4_10UnderscoreES1E_S1E_EEEEENS5_IJNS4_28SM100_TMA_2SM_LOAD_MULTICASTES1H_EEENS5_IJNS4_14ComposedLayoutINS4_7SwizzleILi1ELi4ELi3EEENS4_18smem_ptr_flag_bitsILi4EEENSM_INS5_IJNSA_ILi8EEESG_EEENS5_IJSG_SC_EEEEEEENSM_INS5_IJNS5_IJNS5_IJSO_SC_EEESR_EEESC_NS5_IJSC_SC_EEEEEENS5_IJNS5_IJNS5_IJSR_SX_EEESW_EEESV_NS5_IJSB_SX_EEEEEEEEEEEvNS4_8identityES1I_NS5_IJS1S_NSM_INS5_IJNS5_IJNS5_IJSO_NSA_ILi2EEEEEESR_EEESC_S1V_EEENS5_IJS1Y_SV_NS5_IJSB_NSA_ILi1024EEEEEEEEEEEEEEvS23_EENS_8epilogue10collective18CollectiveEpilogueINS2E_23Sm100TmaWarpSpecializedILi4ELi2ELi64ELb1ELb0EEEJNS5_IJNSA_ILi128EEESF_SG_EEENS5_IJNSM_IS2J_SC_EENSM_ISG_SC_EEEEENS_10bfloat16_tESL_S2O_SL_NS2E_6fusion15FusionCallbacksIS2I_NS2P_17LinearCombinationIS2O_fS2O_fLNS_15FloatRoundStyleE2EEES2K_S2N_JEEENS4_5SM1004TMEM4LOAD26SM100_TMEM_LOAD_32dp32b64xENS4_13SM90_TMA_LOADENS1J_INS1K_ILi3ELi4ELi3EEENS1M_ILi16EEES1R_EENS4_39AutoVectorizingCopyWithAssumedAlignmentILi128EEENS4_14SM90_TMA_STOREES32_S34_S34_EEEvvEEEEvNT_6ParamsE --------------------------
	.section	.text._ZN7cutlass13device_kernelINS_4gemm6kernel13GemmUniversalIN4cute5tupleIJiiiiEEENS1_10collective13CollectiveMmaINS1_46MainloopSm100TmaUmmaWarpSpecializedBlockScaledILi16ELi2ELi1ENS5_IJNS4_1CILi4EEESB_NSA_ILi1EEEEEEEENS5_IJNSA_ILi256EEESF_NSA_ILi64EEEEEENS5_IJNS_12float_e2m1_tENS_13float_ue4m3_tEEEENS5_IJNS5_IJlSC_lEEENS4_6LayoutINS5_IJNS5_IJNS5_IJNSA_ILi32EEESB_EEEiEEENS5_IJNS5_IJNSA_ILi16EEESB_EEEiEEENS5_IJSC_iEEEEEENS5_IJSS_NS5_IJNS5_IJNSA_ILi0EEESC_EEENSA_ILi512EEEEEENS5_IJSV_iEEEEEEEEEEESK_S12_NS4_8TiledMMAINS4_8MMA_AtomIJNS4_23SM100_MMA_MXF4_2x1SM_SSISI_SI_fSJ_Li256ELi256ELi16ELNS4_4UMMA5MajorE0ELS17_0ELNS16_7ScaleInE0ELS18_0EEEEEENSM_INS5_IJSC_SC_SC_EEENS5_IJSV_SV_SV_EEEEENS5_IJNS4_10UnderscoreES1E_S1E_EEEEENS5_IJNS4_28SM100_TMA_2SM_LOAD_MULTICASTES1H_EEENS5_IJNS4_14ComposedLayoutINS4_7SwizzleILi1ELi4ELi3EEENS4_18smem_ptr_flag_bitsILi4EEENSM_INS5_IJNSA_ILi8EEESG_EEENS5_IJSG_SC_EEEEEEENSM_INS5_IJNS5_IJNS5_IJSO_SC_EEESR_EEESC_NS5_IJSC_SC_EEEEEENS5_IJNS5_IJNS5_IJSR_SX_EEESW_EEESV_NS5_IJSB_SX_EEEEEEEEEEEvNS4_8identityES1I_NS5_IJS1S_NSM_INS5_IJNS5_IJNS5_IJSO_NSA_ILi2EEEEEESR_EEESC_S1V_EEENS5_IJS1Y_SV_NS5_IJSB_NSA_ILi1024EEEEEEEEEEEEEEvS23_EENS_8epilogue10collective18CollectiveEpilogueINS2E_23Sm100TmaWarpSpecializedILi4ELi2ELi64ELb1ELb0EEEJNS5_IJNSA_ILi128EEESF_SG_EEENS5_IJNSM_IS2J_SC_EENSM_ISG_SC_EEEEENS_10bfloat16_tESL_S2O_SL_NS2E_6fusion15FusionCallbacksIS2I_NS2P_17LinearCombinationIS2O_fS2O_fLNS_15FloatRoundStyleE2EEES2K_S2N_JEEENS4_5SM1004TMEM4LOAD26SM100_TMEM_LOAD_32dp32b64xENS4_13SM90_TMA_LOADENS1J_INS1K_ILi3ELi4ELi3EEENS1M_ILi16EEES1R_EENS4_39AutoVectorizingCopyWithAssumedAlignmentILi128EEENS4_14SM90_TMA_STOREES32_S34_S34_EEEvvEEEEvNT_6ParamsE,"ax",@progbits
	.align	128
.text._ZN7cutlass13device_kernelINS_4gemm6kernel13GemmUniversalIN4cute5tupleIJiiiiEEENS1_10collective13CollectiveMmaINS1_46MainloopSm100TmaUmmaWarpSpecializedBlockScaledILi16ELi2ELi1ENS5_IJNS4_1CILi4EEESB_NSA_ILi1EEEEEEEENS5_IJNSA_ILi256EEESF_NSA_ILi64EEEEEENS5_IJNS_12float_e2m1_tENS_13float_ue4m3_tEEEENS5_IJNS5_IJlSC_lEEENS4_6LayoutINS5_IJNS5_IJNS5_IJNSA_ILi32EEESB_EEEiEEENS5_IJNS5_IJNSA_ILi16EEESB_EEEiEEENS5_IJSC_iEEEEEENS5_IJSS_NS5_IJNS5_IJNSA_ILi0EEESC_EEENSA_ILi512EEEEEENS5_IJSV_iEEEEEEEEEEESK_S12_NS4_8TiledMMAINS4_8MMA_AtomIJNS4_23SM100_MMA_MXF4_2x1SM_SSISI_SI_fSJ_Li256ELi256ELi16ELNS4_4UMMA5MajorE0ELS17_0ELNS16_7ScaleInE0ELS18_0EEEEEENSM_INS5_IJSC_SC_SC_EEENS5_IJSV_SV_SV_EEEEENS5_IJNS4_10UnderscoreES1E_S1E_EEEEENS5_IJNS4_28SM100_TMA_2SM_LOAD_MULTICASTES1H_EEENS5_IJNS4_14ComposedLayoutINS4_7SwizzleILi1ELi4ELi3EEENS4_18smem_ptr_flag_bitsILi4EEENSM_INS5_IJNSA_ILi8EEESG_EEENS5_IJSG_SC_EEEEEEENSM_INS5_IJNS5_IJNS5_IJSO_SC_EEESR_EEESC_NS5_IJSC_SC_EEEEEENS5_IJNS5_IJNS5_IJSR_SX_EEESW_EEESV_NS5_IJSB_SX_EEEEEEEEEEEvNS4_8identityES1I_NS5_IJS1S_NSM_INS5_IJNS5_IJNS5_IJSO_NSA_ILi2EEEEEESR_EEESC_S1V_EEENS5_IJS1Y_SV_NS5_IJSB_NSA_ILi1024EEEEEEEEEEEEEEvS23_EENS_8epilogue10collective18CollectiveEpilogueINS2E_23Sm100TmaWarpSpecializedILi4ELi2ELi64ELb1ELb0EEEJNS5_IJNSA_ILi128EEESF_SG_EEENS5_IJNSM_IS2J_SC_EENSM_ISG_SC_EEEEENS_10bfloat16_tESL_S2O_SL_NS2E_6fusion15FusionCallbacksIS2I_NS2P_17LinearCombinationIS2O_fS2O_fLNS_15FloatRoundStyleE2EEES2K_S2N_JEEENS4_5SM1004TMEM4LOAD26SM100_TMEM_LOAD_32dp32b64xENS4_13SM90_TMA_LOADENS1J_INS1K_ILi3ELi4ELi3EEENS1M_ILi16EEES1R_EENS4_39AutoVectorizingCopyWithAssumedAlignmentILi128EEENS4_14SM90_TMA_STOREES32_S34_S34_EEEvvEEEEvNT_6ParamsE:
        .type           _ZN7cutlass13device_kernelINS_4gemm6kernel13GemmUniversalIN4cute5tupleIJiiiiEEENS1_10collective13CollectiveMmaINS1_46MainloopSm100TmaUmmaWarpSpecializedBlockScaledILi16ELi2ELi1ENS5_IJNS4_1CILi4EEESB_NSA_ILi1EEEEEEEENS5_IJNSA_ILi256EEESF_NSA_ILi64EEEEEENS5_IJNS_12float_e2m1_tENS_13float_ue4m3_tEEEENS5_IJNS5_IJlSC_lEEENS4_6LayoutINS5_IJNS5_IJNS5_IJNSA_ILi32EEESB_EEEiEEENS5_IJNS5_IJNSA_ILi16EEESB_EEEiEEENS5_IJSC_iEEEEEENS5_IJSS_NS5_IJNS5_IJNSA_ILi0EEESC_EEENSA_ILi512EEEEEENS5_IJSV_iEEEEEEEEEEESK_S12_NS4_8TiledMMAINS4_8MMA_AtomIJNS4_23SM100_MMA_MXF4_2x1SM_SSISI_SI_fSJ_Li256ELi256ELi16ELNS4_4UMMA5MajorE0ELS17_0ELNS16_7ScaleInE0ELS18_0EEEEEENSM_INS5_IJSC_SC_SC_EEENS5_IJSV_SV_SV_EEEEENS5_IJNS4_10UnderscoreES1E_S1E_EEEEENS5_IJNS4_28SM100_TMA_2SM_LOAD_MULTICASTES1H_EEENS5_IJNS4_14ComposedLayoutINS4_7SwizzleILi1ELi4ELi3EEENS4_18smem_ptr_flag_bitsILi4EEENSM_INS5_IJNSA_ILi8EEESG_EEENS5_IJSG_SC_EEEEEEENSM_INS5_IJNS5_IJNS5_IJSO_SC_EEESR_EEESC_NS5_IJSC_SC_EEEEEENS5_IJNS5_IJNS5_IJSR_SX_EEESW_EEESV_NS5_IJSB_SX_EEEEEEEEEEEvNS4_8identityES1I_NS5_IJS1S_NSM_INS5_IJNS5_IJNS5_IJSO_NSA_ILi2EEEEEESR_EEESC_S1V_EEENS5_IJS1Y_SV_NS5_IJSB_NSA_ILi1024EEEEEEEEEEEEEEvS23_EENS_8epilogue10collective18CollectiveEpilogueINS2E_23Sm100TmaWarpSpecializedILi4ELi2ELi64ELb1ELb0EEEJNS5_IJNSA_ILi128EEESF_SG_EEENS5_IJNSM_IS2J_SC_EENSM_ISG_SC_EEEEENS_10bfloat16_tESL_S2O_SL_NS2E_6fusion15FusionCallbacksIS2I_NS2P_17LinearCombinationIS2O_fS2O_fLNS_15FloatRoundStyleE2EEES2K_S2N_JEEENS4_5SM1004TMEM4LOAD26SM100_TMEM_LOAD_32dp32b64xENS4_13SM90_TMA_LOADENS1J_INS1K_ILi3ELi4ELi3EEENS1M_ILi16EEES1R_EENS4_39AutoVectorizingCopyWithAssumedAlignmentILi128EEENS4_14SM90_TMA_STOREES32_S34_S34_EEEvvEEEEvNT_6ParamsE,@function
        .size           _ZN7cutlass13device_kernelINS_4gemm6kernel13GemmUniversalIN4cute5tupleIJiiiiEEENS1_10collective13CollectiveMmaINS1_46MainloopSm100TmaUmmaWarpSpecializedBlockScaledILi16ELi2ELi1ENS5_IJNS4_1CILi4EEESB_NSA_ILi1EEEEEEEENS5_IJNSA_ILi256EEESF_NSA_ILi64EEEEEENS5_IJNS_12float_e2m1_tENS_13float_ue4m3_tEEEENS5_IJNS5_IJlSC_lEEENS4_6LayoutINS5_IJNS5_IJNS5_IJNSA_ILi32EEESB_EEEiEEENS5_IJNS5_IJNSA_ILi16EEESB_EEEiEEENS5_IJSC_iEEEEEENS5_IJSS_NS5_IJNS5_IJNSA_ILi0EEESC_EEENSA_ILi512EEEEEENS5_IJSV_iEEEEEEEEEEESK_S12_NS4_8TiledMMAINS4_8MMA_AtomIJNS4_23SM100_MMA_MXF4_2x1SM_SSISI_SI_fSJ_Li256ELi256ELi16ELNS4_4UMMA5MajorE0ELS17_0ELNS16_7ScaleInE0ELS18_0EEEEEENSM_INS5_IJSC_SC_SC_EEENS5_IJSV_SV_SV_EEEEENS5_IJNS4_10UnderscoreES1E_S1E_EEEEENS5_IJNS4_28SM100_TMA_2SM_LOAD_MULTICASTES1H_EEENS5_IJNS4_14ComposedLayoutINS4_7SwizzleILi1ELi4ELi3EEENS4_18smem_ptr_flag_bitsILi4EEENSM_INS5_IJNSA_ILi8EEESG_EEENS5_IJSG_SC_EEEEEEENSM_INS5_IJNS5_IJNS5_IJSO_SC_EEESR_EEESC_NS5_IJSC_SC_EEEEEENS5_IJNS5_IJNS5_IJSR_SX_EEESW_EEESV_NS5_IJSB_SX_EEEEEEEEEEEvNS4_8identityES1I_NS5_IJS1S_NSM_INS5_IJNS5_IJNS5_IJSO_NSA_ILi2EEEEEESR_EEESC_S1V_EEENS5_IJS1Y_SV_NS5_IJSB_NSA_ILi1024EEEEEEEEEEEEEEvS23_EENS_8epilogue10collective18CollectiveEpilogueINS2E_23Sm100TmaWarpSpecializedILi4ELi2ELi64ELb1ELb0EEEJNS5_IJNSA_ILi128EEESF_SG_EEENS5_IJNSM_IS2J_SC_EENSM_ISG_SC_EEEEENS_10bfloat16_tESL_S2O_SL_NS2E_6fusion15FusionCallbacksIS2I_NS2P_17LinearCombinationIS2O_fS2O_fLNS_15FloatRoundStyleE2EEES2K_S2N_JEEENS4_5SM1004TMEM4LOAD26SM100_TMEM_LOAD_32dp32b64xENS4_13SM90_TMA_LOADENS1J_INS1K_ILi3ELi4ELi3EEENS1M_ILi16EEES1R_EENS4_39AutoVectorizingCopyWithAssumedAlignmentILi128EEENS4_14SM90_TMA_STOREES32_S34_S34_EEEvvEEEEvNT_6ParamsE,(.L_x_231 - _ZN7cutlass13device_kernelINS_4gemm6kernel13GemmUniversalIN4cute5tupleIJiiiiEEENS1_10collective13CollectiveMmaINS1_46MainloopSm100TmaUmmaWarpSpecializedBlockScaledILi16ELi2ELi1ENS5_IJNS4_1CILi4EEESB_NSA_ILi1EEEEEEEENS5_IJNSA_ILi256EEESF_NSA_ILi64EEEEEENS5_IJNS_12float_e2m1_tENS_13float_ue4m3_tEEEENS5_IJNS5_IJlSC_lEEENS4_6LayoutINS5_IJNS5_IJNS5_IJNSA_ILi32EEESB_EEEiEEENS5_IJNS5_IJNSA_ILi16EEESB_EEEiEEENS5_IJSC_iEEEEEENS5_IJSS_NS5_IJNS5_IJNSA_ILi0EEESC_EEENSA_ILi512EEEEEENS5_IJSV_iEEEEEEEEEEESK_S12_NS4_8TiledMMAINS4_8MMA_AtomIJNS4_23SM100_MMA_MXF4_2x1SM_SSISI_SI_fSJ_Li256ELi256ELi16ELNS4_4UMMA5MajorE0ELS17_0ELNS16_7ScaleInE0ELS18_0EEEEEENSM_INS5_IJSC_SC_SC_EEENS5_IJSV_SV_SV_EEEEENS5_IJNS4_10UnderscoreES1E_S1E_EEEEENS5_IJNS4_28SM100_TMA_2SM_LOAD_MULTICASTES1H_EEENS5_IJNS4_14ComposedLayoutINS4_7SwizzleILi1ELi4ELi3EEENS4_18smem_ptr_flag_bitsILi4EEENSM_INS5_IJNSA_ILi8EEESG_EEENS5_IJSG_SC_EEEEEEENSM_INS5_IJNS5_IJNS5_IJSO_SC_EEESR_EEESC_NS5_IJSC_SC_EEEEEENS5_IJNS5_IJNS5_IJSR_SX_EEESW_EEESV_NS5_IJSB_SX_EEEEEEEEEEEvNS4_8identityES1I_NS5_IJS1S_NSM_INS5_IJNS5_IJNS5_IJSO_NSA_ILi2EEEEEESR_EEESC_S1V_EEENS5_IJS1Y_SV_NS5_IJSB_NSA_ILi1024EEEEEEEEEEEEEEvS23_EENS_8epilogue10collective18CollectiveEpilogueINS2E_23Sm100TmaWarpSpecializedILi4ELi2ELi64ELb1ELb0EEEJNS5_IJNSA_ILi128EEESF_SG_EEENS5_IJNSM_IS2J_SC_EENSM_ISG_SC_EEEEENS_10bfloat16_tESL_S2O_SL_NS2E_6fusion15FusionCallbacksIS2I_NS2P_17LinearCombinationIS2O_fS2O_fLNS_15FloatRoundStyleE2EEES2K_S2N_JEEENS4_5SM1004TMEM4LOAD26SM100_TMEM_LOAD_32dp32b64xENS4_13SM90_TMA_LOADENS1J_INS1K_ILi3ELi4ELi3EEENS1M_ILi16EEES1R_EENS4_39AutoVectorizingCopyWithAssumedAlignmentILi128EEENS4_14SM90_TMA_STOREES32_S34_S34_EEEvvEEEEvNT_6ParamsE)
        .other          _ZN7cutlass13device_kernelINS_4gemm6kernel13GemmUniversalIN4cute5tupleIJiiiiEEENS1_10collective13CollectiveMmaINS1_46MainloopSm100TmaUmmaWarpSpecializedBlockScaledILi16ELi2ELi1ENS5_IJNS4_1CILi4EEESB_NSA_ILi1EEEEEEEENS5_IJNSA_ILi256EEESF_NSA_ILi64EEEEEENS5_IJNS_12float_e2m1_tENS_13float_ue4m3_tEEEENS5_IJNS5_IJlSC_lEEENS4_6LayoutINS5_IJNS5_IJNS5_IJNSA_ILi32EEESB_EEEiEEENS5_IJNS5_IJNSA_ILi16EEESB_EEEiEEENS5_IJSC_iEEEEEENS5_IJSS_NS5_IJNS5_IJNSA_ILi0EEESC_EEENSA_ILi512EEEEEENS5_IJSV_iEEEEEEEEEEESK_S12_NS4_8TiledMMAINS4_8MMA_AtomIJNS4_23SM100_MMA_MXF4_2x1SM_SSISI_SI_fSJ_Li256ELi256ELi16ELNS4_4UMMA5MajorE0ELS17_0ELNS16_7ScaleInE0ELS18_0EEEEEENSM_INS5_IJSC_SC_SC_EEENS5_IJSV_SV_SV_EEEEENS5_IJNS4_10UnderscoreES1E_S1E_EEEEENS5_IJNS4_28SM100_TMA_2SM_LOAD_MULTICASTES1H_EEENS5_IJNS4_14ComposedLayoutINS4_7SwizzleILi1ELi4ELi3EEENS4_18smem_ptr_flag_bitsILi4EEENSM_INS5_IJNSA_ILi8EEESG_EEENS5_IJSG_SC_EEEEEEENSM_INS5_IJNS5_IJNS5_IJSO_SC_EEESR_EEESC_NS5_IJSC_SC_EEEEEENS5_IJNS5_IJNS5_IJSR_SX_EEESW_EEESV_NS5_IJSB_SX_EEEEEEEEEEEvNS4_8identityES1I_NS5_IJS1S_NSM_INS5_IJNS5_IJNS5_IJSO_NSA_ILi2EEEEEESR_EEESC_S1V_EEENS5_IJS1Y_SV_NS5_IJSB_NSA_ILi1024EEEEEEEEEEEEEEvS23_EENS_8epilogue10collective18CollectiveEpilogueINS2E_23Sm100TmaWarpSpecializedILi4ELi2ELi64ELb1ELb0EEEJNS5_IJNSA_ILi128EEESF_SG_EEENS5_IJNSM_IS2J_SC_EENSM_ISG_SC_EEEEENS_10bfloat16_tESL_S2O_SL_NS2E_6fusion15FusionCallbacksIS2I_NS2P_17LinearCombinationIS2O_fS2O_fLNS_15FloatRoundStyleE2EEES2K_S2N_JEEENS4_5SM1004TMEM4LOAD26SM100_TMEM_LOAD_32dp32b64xENS4_13SM90_TMA_LOADENS1J_INS1K_ILi3ELi4ELi3EEENS1M_ILi16EEES1R_EENS4_39AutoVectorizingCopyWithAssumedAlignmentILi128EEENS4_14SM90_TMA_STOREES32_S34_S34_EEEvvEEEEvNT_6ParamsE,@"STO_CUDA_ENTRY STV_DEFAULT"
_ZN7cutlass13device_kernelINS_4gemm6kernel13GemmUniversalIN4cute5tupleIJiiiiEEENS1_10collective13CollectiveMmaINS1_46MainloopSm100TmaUmmaWarpSpecializedBlockScaledILi16ELi2ELi1ENS5_IJNS4_1CILi4EEESB_NSA_ILi1EEEEEEEENS5_IJNSA_ILi256EEESF_NSA_ILi64EEEEEENS5_IJNS_12float_e2m1_tENS_13float_ue4m3_tEEEENS5_IJNS5_IJlSC_lEEENS4_6LayoutINS5_IJNS5_IJNS5_IJNSA_ILi32EEESB_EEEiEEENS5_IJNS5_IJNSA_ILi16EEESB_EEEiEEENS5_IJSC_iEEEEEENS5_IJSS_NS5_IJNS5_IJNSA_ILi0EEESC_EEENSA_ILi512EEEEEENS5_IJSV_iEEEEEEEEEEESK_S12_NS4_8TiledMMAINS4_8MMA_AtomIJNS4_23SM100_MMA_MXF4_2x1SM_SSISI_SI_fSJ_Li256ELi256ELi16ELNS4_4UMMA5MajorE0ELS17_0ELNS16_7ScaleInE0ELS18_0EEEEEENSM_INS5_IJSC_SC_SC_EEENS5_IJSV_SV_SV_EEEEENS5_IJNS4_10UnderscoreES1E_S1E_EEEEENS5_IJNS4_28SM100_TMA_2SM_LOAD_MULTICASTES1H_EEENS5_IJNS4_14ComposedLayoutINS4_7SwizzleILi1ELi4ELi3EEENS4_18smem_ptr_flag_bitsILi4EEENSM_INS5_IJNSA_ILi8EEESG_EEENS5_IJSG_SC_EEEEEEENSM_INS5_IJNS5_IJNS5_IJSO_SC_EEESR_EEESC_NS5_IJSC_SC_EEEEEENS5_IJNS5_IJNS5_IJSR_SX_EEESW_EEESV_NS5_IJSB_SX_EEEEEEEEEEEvNS4_8identityES1I_NS5_IJS1S_NSM_INS5_IJNS5_IJNS5_IJSO_NSA_ILi2EEEEEESR_EEESC_S1V_EEENS5_IJS1Y_SV_NS5_IJSB_NSA_ILi1024EEEEEEEEEEEEEEvS23_EENS_8epilogue10collective18CollectiveEpilogueINS2E_23Sm100TmaWarpSpecializedILi4ELi2ELi64ELb1ELb0EEEJNS5_IJNSA_ILi128EEESF_SG_EEENS5_IJNSM_IS2J_SC_EENSM_ISG_SC_EEEEENS_10bfloat16_tESL_S2O_SL_NS2E_6fusion15FusionCallbacksIS2I_NS2P_17LinearCombinationIS2O_fS2O_fLNS_15FloatRoundStyleE2EEES2K_S2N_JEEENS4_5SM1004TMEM4LOAD26SM100_TMEM_LOAD_32dp32b64xENS4_13SM90_TMA_LOADENS1J_INS1K_ILi3ELi4ELi3EEENS1M_ILi16EEES1R_EENS4_39AutoVectorizingCopyWithAssumedAlignmentILi128EEENS4_14SM90_TMA_STOREES32_S34_S34_EEEvvEEEEvNT_6ParamsE:
[----:B------:R-:W1:Y:S01]  /*0000*/  LDC R1, c[0x0][0x37c] ;  /* 0x0000df00ff017b82 */ /* 0x000e620000000800 */
[----:B------:R-:W2:Y:S01]  /*0010*/  S2R R155, SR_TID.X ;  /* 0x00000000009b7919 */ /* 0x000ea20000002100 */
[----:B------:R-:W3:Y:S06]  /*0020*/  LDCU.64 UR12, c[0x0][0xc90] ;  /* 0x00019200ff0c77ac */ /* 0x000eec0008000a00 */
[----:B------:R-:W4:Y:S01]  /*0030*/  S2UR UR60, SR_CgaCtaId ;  /* 0x00000000003c79c3 */ /* 0x000f220000008800 */
[----:B------:R-:W-:Y:S02]  /*0040*/  PRMT R143, RZ, 0x7610, R143 ;  /* 0x00007610ff8f7816 */ /* 0x000fe4000000008f */
[----:B------:R-:W-:-:S02]  /*0050*/  ELECT P0, URZ, PT ;  /* 0x0000000000ff782f */ /* 0x000fc40003800000 */
[----:B---3--:R-:W-:-:S04]  /*0060*/  ISETP.NE.U32.AND P1, PT, RZ, UR12, PT ;  /* 0x0000000cff007c0c */ /* 0x008fc8000bf25070 */
[----:B------:R-:W-:Y:S01]  /*0070*/  ISETP.NE.AND.EX P2, PT, RZ, UR13, PT, P1 ;  /* 0x0000000dff007c0c */ /* 0x000fe2000bf45310 */
[----:B----4-:R-:W-:Y:S01]  /*0080*/  ULOP3.LUT UR32, UR60, 0x1, URZ, 0xc0, !UPT ;  /* 0x000000013c207892 */ /* 0x010fe2000f8ec0ff */
[----:B--2---:R-:W-:-:S05]  /*0090*/  SHF.R.U32.HI R144, RZ, 0x5, R155 ;  /* 0x00000005ff907819 */ /* 0x004fca000001169b */
[----:B------:R-:W2:Y:S02]  /*00a0*/  SHFL.IDX PT, R0, R144, RZ, 0x1f ;  /* 0x00001fff90007589 */ /* 0x000ea400000e0000 */
[----:B--2---:R-:W-:-:S04]  /*00b0*/  R2UR UR17, R0 ;  /* 0x00000000001172ca */ /* 0x004fc800000e0000 */
[----:B-1----:R-:W-:Y:S05]  /*00c0*/  @P2 BRA `(.L_x_0) ;  /* 0x0000000000302947 */ /* 0x002fea0003800000 */
[----:B------:R-:W1:Y:S02]  /*00d0*/  LDCU.64 UR4, c[0x0][0xc88] ;  /* 0x00019100ff0477ac */ /* 0x000e640008000a00 */
[----:B-1----:R-:W-:-:S04]  /*00e0*/  UISETP.NE.U32.AND UP0, UPT, UR4, URZ, UPT ;  /* 0x000000ff0400728c */ /* 0x002fc8000bf05070 */
[----:B------:R-:W-:-:S09]  /*00f0*/  UISETP.NE.AND.EX UP0, UPT, UR5, URZ, UPT, UP0 ;  /* 0x000000ff0500728c */ /* 0x000fd2000bf05300 */
[----:B------:R-:W-:Y:S05]  /*0100*/  BRA.U !UP0, `(.L_x_1) ;  /* 0x0000000108147547 */ /* 0x000fea000b800000 */
[----:B------:R-:W1:Y:S01]  /*0110*/  LDC.64 R2, c[0x0][0xc88] ;  /* 0x00032200ff027b82 */ /* 0x000e620000000a00 */
[----:B------:R-:W1:Y:S02]  /*0120*/  LDCU.64 UR4, c[0x0][0x358] ;  /* 0x00006b00ff0477ac */ /* 0x000e640008000a00 */
[----:B-1----:R1:W5:Y:S01]  /*0130*/  LDG.E R71, desc[UR4][R2.64] ;  /* 0x0000000402477981 */ /* 0x002362000c1e1900 */
[----:B------:R-:W-:Y:S01]  /*0140*/  HFMA2 R143, -RZ, RZ, 0, 5.9604644775390625e-08 ;  /* 0x00000001ff8f7431 */ /* 0x000fe200000001ff */
[----:B------:R-:W-:Y:S05]  /*0150*/  BRA `(.L_x_0) ;  /* 0x00000000000c7947 */ /* 0x000fea0003800000 */
.L_x_1:
[----:B------:R-:W1:Y:S01]  /*0160*/  LDCU UR4, c[0x0][0xc80] ;  /* 0x00019000ff0477ac */ /* 0x000e620008000800 */
[----:B------:R-:W-:Y:S01]  /*0170*/  HFMA2 R143, -RZ, RZ, 0, 5.9604644775390625e-08 ;  /* 0x00000001ff8f7431 */ /* 0x000fe200000001ff */
[----:B-1----:R-:W-:-:S07]  /*0180*/  MOV R71, UR4 ;  /* 0x0000000400477c02 */ /* 0x002fce0008000f00 */
.L_x_0:
[----:B------:R-:W2:Y:S02]  /*0190*/  LDCU.64 UR4, c[0x0][0xcb0] ;  /* 0x00019600ff0477ac */ /* 0x000ea40008000a00 */
[----:B--2---:R-:W-:-:S04]  /*01a0*/  UISETP.NE.U32.AND UP0, UPT, UR4, URZ, UPT ;  /* 0x000000ff0400728c */ /* 0x004fc8000bf05070 */
[----:B------:R-:W-:-:S09]  /*01b0*/  UISETP.NE.AND.EX UP0, UPT, UR5, URZ, UPT, UP0 ;  /* 0x000000ff0500728c */ /* 0x000fd2000bf05300 */
[----:B------:R-:W-:Y:S05]  /*01c0*/  BRA.U UP0, `(.L_x_2) ;  /* 0x0000000100287547 */ /* 0x000fea000b800000 */
[----:B------:R-:W2:Y:S02]  /*01d0*/  LDCU.64 UR4, c[0x0][0xca8] ;  /* 0x00019500ff0477ac */ /* 0x000ea40008000a00 */
[----:B--2---:R-:W-:-:S04]  /*01e0*/  UISETP.NE.U32.AND UP0, UPT, UR4, URZ, UPT ;  /* 0x000000ff0400728c */ /* 0x004fc8000bf05070 */
[----:B------:R-:W-:-:S09]  /*01f0*/  UISETP.NE.AND.EX UP0, UPT, UR5, URZ, UPT, UP0 ;  /* 0x000000ff0500728c */ /* 0x000fd2000bf05300 */
[----:B------:R-:W-:Y:S05]  /*0200*/  BRA.U !UP0, `(.L_x_3) ;  /* 0x0000000108107547 */ /* 0x000fea000b800000 */
[----:B------:R-:W2:Y:S01]  /*0210*/  LDC.64 R68, c[0x0][0xca8] ;  /* 0x00032a00ff447b82 */ /* 0x000ea20000000a00 */
[----:B------:R-:W2:Y:S02]  /*0220*/  LDCU.64 UR4, c[0x0][0x358] ;  /* 0x00006b00ff0477ac */ /* 0x000ea40008000a00 */
[----:B--2---:R2:W5:Y:S01]  /*0230*/  LDG.E R68, desc[UR4][R68.64] ;  /* 0x0000000444447981 */ /* 0x004562000c1e1900 */
[----:B------:R-:W-:Y:S05]  /*0240*/  BRA `(.L_x_2) ;  /* 0x0000000000087947 */ /* 0x000fea0003800000 */
.L_x_3:
[----:B------:R-:W2:Y:S02]  /*0250*/  LDCU UR4, c[0x0][0xca0] ;  /* 0x00019400ff0477ac */ /* 0x000ea40008000800 */
[----:B--2---:R-:W-:Y:S02]  /*0260*/  MOV R68, UR4 ;  /* 0x0000000400447c02 */ /* 0x004fe40008000f00 */
.L_x_2:
[----:B------:R-:W-:Y:S01]  /*0270*/  IMAD.U32 R0, RZ, RZ, UR17 ;  /* 0x00000011ff007e24 */ /* 0x000fe2000f8e00ff */
[----:B------:R-:W-:Y:S04]  /*0280*/  BSSY.RECONVERGENT B0, `(.L_x_4) ;  /* 0x0000012000007945 */ /* 0x000fe80003800200 */
[C---:B------:R-:W-:Y:S02]  /*0290*/  ISETP.NE.OR P3, PT, R0.reuse, 0x1, !P0 ;  /* 0x000000010000780c */ /* 0x040fe40004765670 */
[----:B------:R-:W-:-:S11]  /*02a0*/  ISETP.NE.OR P2, PT, R0, 0x3, !P0 ;  /* 0x000000030000780c */ /* 0x000fd60004745670 */
[----:B------:R-:W-:Y:S05]  /*02b0*/  @P3 BRA `(.L_x_5) ;  /* 0x0000000000383947 */ /* 0x000fea0003800000 */
[----:B------:R-:W3:Y:S02]  /*02c0*/  LDCU.64 UR4, c[0x0][0x348] ;  /* 0x00006900ff0477ac */ /* 0x000ee40008000a00 */
[----:B---3--:R-:W-:Y:S02]  /*02d0*/  UIADD3 UR10, UP3, UPT, UR4, 0x80, URZ ;  /* 0x00000080040a7890 */ /* 0x008fe4000ff7e0ff */
[----:B------:R-:W-:Y:S02]  /*02e0*/  UIADD3 UR8, UP2, UPT, UR4, 0x180, URZ ;  /* 0x0000018004087890 */ /* 0x000fe4000ff5e0ff */
[----:B------:R-:W-:Y:S02]  /*02f0*/  UIADD3 UR6, UP1, UPT, UR4, 0x280, URZ ;  /* 0x0000028004067890 */ /* 0x000fe4000ff3e0ff */
[----:B------:R-:W-:Y:S02]  /*0300*/  UIADD3 UR4, UP0, UPT, UR4, 0x380, URZ ;  /* 0x0000038004047890 */ /* 0x000fe4000ff1e0ff */
[----:B------:R-:W-:-:S02]  /*0310*/  UIADD3.X UR11, UPT, UPT, URZ, UR5, URZ, UP3, !UPT ;  /* 0x00000005ff0b7290 */ /* 0x000fc40009ffe4ff */
[----:B------:R-:W-:Y:S02]  /*0320*/  UIADD3.X UR9, UPT, UPT, URZ, UR5, URZ, UP2, !UPT ;  /* 0x00000005ff097290 */ /* 0x000fe400097fe4ff */
[----:B------:R-:W-:Y:S02]  /*0330*/  UIADD3.X UR7, UPT, UPT, URZ, UR5, URZ, UP1, !UPT ;  /* 0x00000005ff077290 */ /* 0x000fe40008ffe4ff */
[----:B------:R-:W-:-:S03]  /*0340*/  UIADD3.X UR5, UPT, UPT, URZ, UR5, URZ, UP0, !UPT ;  /* 0x00000005ff057290 */ /* 0x000fc600087fe4ff */
[----:B------:R3:W-:Y:S02]  /*0350*/  UTMACCTL.PF [UR10] ;  /* 0x000000000a0079b9 */ /* 0x0007e40008040000 */
[----:B------:R3:W-:Y:S02]  /*0360*/  UTMACCTL.PF [UR8] ;  /* 0x00000000080079b9 */ /* 0x0007e40008040000 */
[----:B------:R3:W-:Y:S02]  /*0370*/  UTMACCTL.PF [UR6] ;  /* 0x00000000060079b9 */ /* 0x0007e40008040000 */
[----:B------:R3:W-:Y:S02]  /*0380*/  UTMACCTL.PF [UR4] ;  /* 0x00000000040079b9 */ /* 0x0007e40008040000 */
[----:B---3--:R-:W-:Y:S01]  /*0390*/  NOP ;  /* 0x0000000000007918 */ /* 0x008fe20000000000 */
.L_x_5:
[----:B------:R-:W-:Y:S05]  /*03a0*/  BSYNC.RECONVERGENT B0 ;  /* 0x0000000000007941 */ /* 0x000fea0003800200 */
.L_x_4:
[----:B------:R-:W-:Y:S04]  /*03b0*/  BSSY.RECONVERGENT B0, `(.L_x_6) ;  /* 0x000000a000007945 */ /* 0x000fe80003800200 */
[----:B------:R-:W-:Y:S05]  /*03c0*/  @P2 BRA `(.L_x_7) ;  /* 0x0000000000202947 */ /* 0x000fea0003800000 */
[----:B------:R-:W3:Y:S02]  /*03d0*/  LDCU.64 UR4, c[0x0][0x348] ;  /* 0x00006900ff0477ac */ /* 0x000ee40008000a00 */
[----:B---3--:R-:W-:Y:S02]  /*03e0*/  UIADD3 UR6, UP1, UPT, UR4, 0x980, URZ ;  /* 0x0000098004067890 */ /* 0x008fe4000ff3e0ff */
[----:B------:R-:W-:Y:S02]  /*03f0*/  UIADD3 UR4, UP0, UPT, UR4, 0xa80, URZ ;  /* 0x00000a8004047890 */ /* 0x000fe4000ff1e0ff */
[----:B------:R-:W-:Y:S02]  /*0400*/  UIADD3.X UR7, UPT, UPT, URZ, UR5, URZ, UP1, !UPT ;  /* 0x00000005ff077290 */ /* 0x000fe40008ffe4ff */
[----:B------:R-:W-:-:S07]  /*0410*/  UIADD3.X UR5, UPT, UPT, URZ, UR5, URZ, UP0, !UPT ;  /* 0x00000005ff057290 */ /* 0x000fce00087fe4ff */
[----:B------:R3:W-:Y:S02]  /*0420*/  UTMACCTL.PF [UR6] ;  /* 0x00000000060079b9 */ /* 0x0007e40008040000 */
[----:B------:R3:W-:Y:S02]  /*0430*/  UTMACCTL.PF [UR4] ;  /* 0x00000000040079b9 */ /* 0x0007e40008040000 */
[----:B---3--:R-:W-:Y:S01]  /*0440*/  NOP ;  /* 0x0000000000007918 */ /* 0x008fe20000000000 */
.L_x_7:
[----:B------:R-:W-:Y:S05]  /*0450*/  BSYNC.RECONVERGENT B0 ;  /* 0x0000000000007941 */ /* 0x000fea0003800200 */
.L_x_6:
[----:B------:R-:W3:Y:S01]  /*0460*/  LDCU.64 UR4, c[0x0][0xc88] ;  /* 0x00019100ff0477ac */ /* 0x000ee20008000a00 */
[----:B------:R-:W-:Y:S01]  /*0470*/  ISETP.NE.AND.EX P1, PT, RZ, UR13, PT, P1 ;  /* 0x0000000dff007c0c */ /* 0x000fe2000bf25310 */
[----:B------:R-:W-:Y:S01]  /*0480*/  UPLOP3.LUT UP3, UPT, UPT, UPT, UPT, 0x80, 0x8 ;  /* 0x000000000008789c */ /* 0x000fe20003f6f070 */
[----:B---3--:R-:W-:-:S04]  /*0490*/  ISETP.NE.U32.AND P2, PT, RZ, UR4, PT ;  /* 0x00000004ff007c0c */ /* 0x008fc8000bf45070 */
[----:B------:R-:W-:-:S13]  /*04a0*/  ISETP.NE.AND.EX P2, PT, RZ, UR5, PT, P2 ;  /* 0x00000005ff007c0c */ /* 0x000fda000bf45320 */
[----:B------:R-:W-:Y:S05]  /*04b0*/  @P2 BRA P1, `(.L_x_8) ;  /* 0x0000000000282947 */ /* 0x000fea0000800000 */
[----:B------:R-:W-:Y:S01]  /*04c0*/  UISETP.NE.U32.AND UP0, UPT, UR12, URZ, UPT ;  /* 0x000000ff0c00728c */ /* 0x000fe2000bf05070 */
[----:B-----5:R-:W-:Y:S01]  /*04d0*/  FSETP.NEU.AND P1, PT, R71, RZ, PT ;  /* 0x000000ff4700720b */ /* 0x020fe20003f2d000 */
[----:B------:R-:W-:Y:S02]  /*04e0*/  UISETP.NE.U32.AND UP2, UPT, UR4, URZ, UPT ;  /* 0x000000ff0400728c */ /* 0x000fe4000bf45070 */
[----:B------:R-:W-:Y:S02]  /*04f0*/  UISETP.NE.AND.EX UP1, UPT, UR13, URZ, UPT, UP0 ;  /* 0x000000ff0d00728c */ /* 0x000fe4000bf25300 */
[----:B------:R-:W-:-:S04]  /*0500*/  UISETP.NE.AND.EX UP0, UPT, UR5, URZ, UPT, UP2 ;  /* 0x000000ff0500728c */ /* 0x000fc8000bf05320 */
[----:B------:R-:W-:-:S04]  /*0510*/  USEL UR4, URZ, 0xffffffff, UP0 ;  /* 0xffffffffff047887 */ /* 0x000fc80008000000 */
[----:B------:R-:W-:Y:S01]  /*0520*/  VOTEU.ANY UP0, P1 ;  /* 0x0000000000ff7886 */ /* 0x000fe20000800100 */
[----:B------:R-:W-:-:S04]  /*0530*/  @!UP1 USEL UR4, URZ, 0xffffffff, UP0 ;  /* 0xffffffffff049887 */ /* 0x000fc80008000000 */
[----:B------:R-:W-:-:S04]  /*0540*/  ULOP3.LUT UR4, UR4, 0x1, URZ, 0xc0, !UPT ;  /* 0x0000000104047892 */ /* 0x000fc8000f8ec0ff */
[----:B------:R-:W-:-:S11]  /*0550*/  UISETP.NE.U32.AND UP3, UPT, UR4, 0x1, UPT ;  /* 0x000000010400788c */ /* 0x000fd6000bf65070 */
.L_x_8:
[----:B------:R-:W3:Y:S01]  /*0560*/  SHFL.IDX PT, R0, R144, RZ, 0x1f ;  /* 0x00001fff90007589 */ /* 0x000ee200000e0000 */
[----:B------:R-:W-:-:S04]  /*0570*/  UISETP.NE.AND UP0, UPT, UR17, 0x2, UPT ;  /* 0x000000021100788c */ /* 0x000fc8000bf05270 */
[----:B------:R-:W-:Y:S02]  /*0580*/  UISETP.EQ.AND UP1, UPT, UR32, URZ, !UP0 ;  /* 0x000000ff2000728c */ /* 0x000fe4000c722270 */
[----:B------:R-:W-:-:S04]  /*0590*/  USEL UR50, URZ, 0x1, UP0 ;  /* 0x00000001ff327887 */ /* 0x000fc80008000000 */
[----:B------:R-:W-:Y:S02]  /*05a0*/  PLOP3.LUT P4, PT, P0, PT, UP1, 0x80, 0x8 ;  /* 0x000000000008781c */ /* 0x000fe4000078f018 */
[----:B---3--:R-:W-:-:S13]  /*05b0*/  ISETP.NE.AND P1, PT, R0, RZ, PT ;  /* 0x000000ff0000720c */ /* 0x008fda0003f25270 */
[----:B------:R-:W-:Y:S05]  /*05c0*/  @P1 BRA `(.L_x_9) ;  /* 0x0000000000c01947 */ /* 0x000fea0003800000 */
[----:B------:R-:W-:Y:S01]  /*05d0*/  ELECT P1, URZ, PT ;  /* 0x0000000000ff782f */ /* 0x000fe20003820000 */
[----:B------:R-:W-:-:S12]  /*05e0*/  BSSY.RECONVERGENT B0, `(.L_x_9) ;  /* 0x000002e000007945 */ /* 0x000fd80003800200 */
[----:B------:R-:W-:Y:S05]  /*05f0*/  @!P1 BRA `(.L_x_10) ;  /* 0x0000000000b09947 */ /* 0x000fea0003800000 */
[----:B------:R-:W-:Y:S01]  /*0600*/  UMOV UR4, 0x400 ;  /* 0x0000040000047882 */ /* 0x000fe20000000000 */
[----:B------:R-:W-:Y:S01]  /*0610*/  UMOV UR8, 0x1 ;  /* 0x0000000100087882 */ /* 0x000fe20000000000 */
[----:B------:R-:W-:Y:S01]  /*0620*/  UMOV UR6, 0x5 ;  /* 0x0000000500067882 */ /* 0x000fe20000000000 */
[----:B------:R-:W-:Y:S02]  /*0630*/  ULEA UR4, UR60, UR4, 0x18 ;  /* 0x000000043c047291 */ /* 0x000fe4000f8ec0ff */
[----:B------:R-:W-:-:S04]  /*0640*/  UIADD3 UR8, UPT, UPT, -UR8, 0x100000, URZ ;  /* 0x0010000008087890 */ /* 0x000fc8000fffe1ff */
[----:B------:R-:W-:Y:S02]  /*0650*/  USHF.L.U32 UR9, UR8, 0xb, URZ ;  /* 0x0000000b08097899 */ /* 0x000fe400080006ff */
[----:B------:R-:W-:Y:S02]  /*0660*/  USHF.L.U32 UR8, UR8, 0x1, URZ ;  /* 0x0000000108087899 */ /* 0x000fe400080006ff */
[----:B------:R-:W-:-:S04]  /*0670*/  UIADD3 UR6, UPT, UPT, -UR6, 0x100000, URZ ;  /* 0x0010000006067890 */ /* 0x000fc8000fffe1ff */
[----:B------:R-:W-:Y:S02]  /*0680*/  USHF.L.U32 UR7, UR6, 0xb, URZ ;  /* 0x0000000b06077899 */ /* 0x000fe400080006ff */
[----:B------:R-:W-:Y:S01]  /*0690*/  USHF.L.U32 UR6, UR6, 0x1, URZ ;  /* 0x0000000106067899 */ /* 0x000fe200080006ff */
[----:B------:R-:W3:Y:S03]  /*06a0*/  FENCE.VIEW.ASYNC.S ;  /* 0x00000000000073c6 */ /* 0x000ee60000000000 */
[----:B---3--:R3:W4:Y:S08]  /*06b0*/  SYNCS.EXCH.64 URZ, [UR4], UR8 ;  /* 0x0000000804ff75b2 */ /* 0x0087300008000100 */
[----:B------:R3:W1:Y:S01]  /*06c0*/  SYNCS.EXCH.64 URZ, [UR4+0x80], UR6 ;  /* 0x0000800604ff75b2 */ /* 0x0006620008000100 */
        /* <DEDUP_REMOVED lines=29> */
[----:B------:R3:W1:Y:S02]  /*08a0*/  SYNCS.EXCH.64 URZ, [UR4+0xf8], UR6 ;  /* 0x0000f80604ff75b2 */ /* 0x0006640008000100 */
[----:B---34-:R-:W-:Y:S01]  /*08b0*/  NOP ;  /* 0x0000000000007918 */ /* 0x018fe20000000000 */
.L_x_10:
[----:B------:R-:W-:Y:S05]  /*08c0*/  BSYNC.RECONVERGENT B0 ;  /* 0x0000000000007941 */ /* 0x000fea0003800200 */
.L_x_9:
[----:B------:R-:W3:Y:S01]  /*08d0*/  SHFL.IDX PT, R0, R144, RZ, 0x1f ;  /* 0x00001fff90007589 */ /* 0x000ee200000e0000 */
[----:B------:R-:W-:Y:S01]  /*08e0*/  NOP ;  /* 0x0000000000007918 */ /* 0x000fe20000000000 */
[----:B---3--:R-:W-:-:S13]  /*08f0*/  ISETP.NE.AND P1, PT, R0, 0x1, PT ;  /* 0x000000010000780c */ /* 0x008fda0003f25270 */
[----:B------:R-:W-:Y:S05]  /*0900*/  @P1 BRA `(.L_x_11) ;  /* 0x0000000000541947 */ /* 0x000fea0003800000 */
        /* <DEDUP_REMOVED lines=10> */
[----:B------:R-:W-:Y:S01]  /*09b0*/  ELECT P1, URZ, PT ;  /* 0x0000000000ff782f */ /* 0x000fe20003820000 */
[----:B------:R-:W3:Y:S02]  /*09c0*/  FENCE.VIEW.ASYNC.S ;  /* 0x00000000000073c6 */ /* 0x000ee40000000000 */
[----:B---3--:R3:W4:Y:S08]  /*09d0*/  SYNCS.EXCH.64 URZ, [UR4+0x100], UR8 ;  /* 0x0001000804ff75b2 */ /* 0x0087300008000100 */
[----:B------:R3:W1:Y:S01]  /*09e0*/  SYNCS.EXCH.64 URZ, [UR4+0x120], UR6 ;  /* 0x0001200604ff75b2 */ /* 0x0006620008000100 */
[----:B------:R3:W1:Y:S01]  /*09f0*/  SYNCS.EXCH.64 URZ, [UR4+0x108], UR8 ;  /* 0x0001080804ff75b2 */ /* 0x0006620008000100 */
[----:B------:R3:W1:Y:S01]  /*0a00*/  SYNCS.EXCH.64 URZ, [UR4+0x128], UR6 ;  /* 0x0001280604ff75b2 */ /* 0x0006620008000100 */
[----:B------:R3:W1:Y:S01]  /*0a10*/  SYNCS.EXCH.64 URZ, [UR4+0x110], UR8 ;  /* 0x0001100804ff75b2 */ /* 0x0006620008000100 */
[----:B------:R3:W1:Y:S01]  /*0a20*/  SYNCS.EXCH.64 URZ, [UR4+0x130], UR6 ;  /* 0x0001300604ff75b2 */ /* 0x0006620008000100 */
[----:B------:R3:W1:Y:S01]  /*0a30*/  SYNCS.EXCH.64 URZ, [UR4+0x118], UR8 ;  /* 0x0001180804ff75b2 */ /* 0x0006620008000100 */
[----:B------:R3:W1:Y:S01]  /*0a40*/  SYNCS.EXCH.64 URZ, [UR4+0x138], UR6 ;  /* 0x0001380604ff75b2 */ /* 0x0006620008000100 */
[----:B------:R-:W-:Y:S01]  /*0a50*/  NOP ;  /* 0x0000000000007918 */ /* 0x000fe20000000000 */
.L_x_11:
[----:B------:R-:W2:Y:S01]  /*0a60*/  SHFL.IDX PT, R0, R144, RZ, 0x1f ;  /* 0x00001fff90007589 */ /* 0x000ea200000e0000 */
[----:B------:R-:W-:Y:S01]  /*0a70*/  NOP ;  /* 0x0000000000007918 */ /* 0x000fe20000000000 */
[----:B--2---:R-:W-:-:S13]  /*0a80*/  ISETP.NE.AND P1, PT, R0, 0x3, PT ;  /* 0x000000030000780c */ /* 0x004fda0003f25270 */
[----:B------:R-:W-:Y:S05]  /*0a90*/  @P1 BRA `(.L_x_12) ;  /* 0x00000000002c1947 */ /* 0x000fea0003800000 */
[----:B---3--:R-:W-:Y:S01]  /*0aa0*/  UMOV UR6, 0x400 ;  /* 0x0000040000067882 */ /* 0x008fe20000000000 */
[----:B------:R-:W-:Y:S01]  /*0ab0*/  UMOV UR4, 0x20 ;  /* 0x0000002000047882 */ /* 0x000fe20000000000 */
[----:B------:R-:W-:Y:S02]  /*0ac0*/  ULEA UR6, UR60, UR6, 0x18 ;  /* 0x000000063c067291 */ /* 0x000fe4000f8ec0ff */
[----:B------:R-:W-:-:S04]  /*0ad0*/  UIADD3 UR4, UPT, UPT, -UR4, 0x100000, URZ ;  /* 0x0010000004047890 */ /* 0x000fc8000fffe1ff */
[----:B------:R-:W-:Y:S02]  /*0ae0*/  USHF.L.U32 UR5, UR4, 0xb, URZ ;  /* 0x0000000b04057899 */ /* 0x000fe400080006ff */
[----:B------:R-:W-:Y:S01]  /*0af0*/  USHF.L.U32 UR4, UR4, 0x1, URZ ;  /* 0x0000000104047899 */ /* 0x000fe200080006ff */
[----:B------:R-:W-:Y:S01]  /*0b00*/  ELECT P1, URZ, PT ;  /* 0x0000000000ff782f */ /* 0x000fe20003820000 */
[----:B------:R-:W2:Y:S10]  /*0b10*/  FENCE.VIEW.ASYNC.S ;  /* 0x00000000000073c6 */ /* 0x000eb40000000000 */
[----:B--2---:R2:W3:Y:S01]  /*0b20*/  SYNCS.EXCH.64 URZ, [UR6+0x140], UR4 ;  /* 0x0001400406ff75b2 */ /* 0x0044e20008000100 */
[----:B------:R2:W1:Y:S01]  /*0b30*/  SYNCS.EXCH.64 URZ, [UR6+0x148], UR4 ;  /* 0x0001480406ff75b2 */ /* 0x0004620008000100 */
[----:B------:R-:W-:Y:S01]  /*0b40*/  NOP ;  /* 0x0000000000007918 */ /* 0x000fe20000000000 */
.L_x_12:
[----:B------:R-:W4:Y:S01]  /*0b50*/  SHFL.IDX PT, R0, R144, RZ, 0x1f ;  /* 0x00001fff90007589 */ /* 0x000f2200000e0000 */
[----:B------:R-:W-:Y:S01]  /*0b60*/  NOP ;  /* 0x0000000000007918 */ /* 0x000fe20000000000 */
[----:B----4-:R-:W-:-:S13]  /*0b70*/  ISETP.NE.AND P1, PT, R0, 0x4, PT ;  /* 0x000000040000780c */ /* 0x010fda0003f25270 */
[----:B------:R-:W-:Y:S05]  /*0b80*/  @P1 BRA `(.L_x_13) ;  /* 0x0000000000481947 */ /* 0x000fea0003800000 */
[----:B--23--:R-:W-:Y:S01]  /*0b90*/  UMOV UR4, 0xe20 ;  /* 0x00000e2000047882 */ /* 0x00cfe20000000000 */
[----:B------:R-:W-:Y:S01]  /*0ba0*/  UMOV UR6, 0x400 ;  /* 0x0000040000067882 */ /* 0x000fe20000000000 */
[----:B------:R-:W-:Y:S01]  /*0bb0*/  USEL UR4, UR4, 0xc20, UP3 ;  /* 0x00000c2004047887 */ /* 0x000fe20009800000 */
        /* <DEDUP_REMOVED lines=9> */
[----:B------:R-:W2:Y:S02]  /*0c50*/  FENCE.VIEW.ASYNC.S ;  /* 0x00000000000073c6 */ /* 0x000ea40000000000 */
[----:B--2---:R4:W2:Y:S08]  /*0c60*/  SYNCS.EXCH.64 URZ, [UR6+0x150], UR8 ;  /* 0x0001500806ff75b2 */ /* 0x0048b00008000100 */
[----:B------:R4:W3:Y:S01]  /*0c70*/  SYNCS.EXCH.64 URZ, [UR6+0x160], UR4 ;  /* 0x0001600406ff75b2 */ /* 0x0008e20008000100 */
[----:B------:R4:W1:Y:S01]  /*0c80*/  SYNCS.EXCH.64 URZ, [UR6+0x158], UR8 ;  /* 0x0001580806ff75b2 */ /* 0x0008620008000100 */
[----:B------:R4:W1:Y:S02]  /*0c90*/  SYNCS.EXCH.64 URZ, [UR6+0x168], UR4 ;  /* 0x0001680406ff75b2 */ /* 0x0008640008000100 */
[----:B----4-:R-:W-:Y:S01]  /*0ca0*/  NOP ;  /* 0x0000000000007918 */ /* 0x010fe20000000000 */
.L_x_13:
[----:B------:R-:W4:Y:S01]  /*0cb0*/  SHFL.IDX PT, R0, R144, RZ, 0x1f ;  /* 0x00001fff90007589 */ /* 0x000f2200000e0000 */
[----:B------:R-:W-:Y:S01]  /*0cc0*/  NOP ;  /* 0x0000000000007918 */ /* 0x000fe20000000000 */
[----:B----4-:R-:W-:-:S13]  /*0cd0*/  ISETP.NE.AND P1, PT, R0, 0x5, PT ;  /* 0x000000050000780c */ /* 0x010fda0003f25270 */
[----:B------:R-:W-:Y:S05]  /*0ce0*/  @P1 BRA `(.L_x_14) ;  /* 0x00000000003c1947 */ /* 0x000fea0003800000 */
[----:B--23--:R-:W-:Y:S01]  /*0cf0*/  UMOV UR4, 0x400 ;  /* 0x0000040000047882 */ /* 0x00cfe20000000000 */
        /* <DEDUP_REMOVED lines=12> */
[----:B------:R4:W3:Y:S02]  /*0dc0*/  SYNCS.EXCH.64 URZ, [UR4+0x178], UR8 ;  /* 0x0001780804ff75b2 */ /* 0x0008e40008000100 */
[----:B----4-:R-:W-:Y:S01]  /*0dd0*/  NOP ;  /* 0x0000000000007918 */ /* 0x010fe20000000000 */
.L_x_14:
[----:B------:R-:W4:Y:S01]  /*0de0*/  SHFL.IDX PT, R0, R144, RZ, 0x1f ;  /* 0x00001fff90007589 */ /* 0x000f2200000e0000 */
[----:B------:R-:W-:Y:S01]  /*0df0*/  ISETP.NE.OR P0, PT, RZ, UR17, !P0 ;  /* 0x00000011ff007c0c */ /* 0x000fe2000c705670 */
[----:B------:R-:W-:Y:S01]  /*0e00*/  NOP ;  /* 0x0000000000007918 */ /* 0x000fe20000000000 */
[----:B----4-:R-:W-:-:S13]  /*0e10*/  ISETP.NE.AND P1, PT, R0, 0x3, PT ;  /* 0x000000030000780c */ /* 0x010fda0003f25270 */
[----:B------:R-:W-:Y:S05]  /*0e20*/  @P1 BRA `(.L_x_15) ;  /* 0x0000000000341947 */ /* 0x000fea0003800000 */
[----:B--23--:R-:W-:Y:S01]  /*0e30*/  UMOV UR4, 0x400 ;  /* 0x0000040000047882 */ /* 0x00cfe20000000000 */
[----:B------:R-:W-:Y:S01]  /*0e40*/  UMOV UR6, 0x20 ;  /* 0x0000002000067882 */ /* 0x000fe20000000000 */
[----:B------:R-:W-:Y:S02]  /*0e50*/  ULEA UR4, UR60, UR4, 0x18 ;  /* 0x000000043c047291 */ /* 0x000fe4000f8ec0ff */
[----:B------:R-:W-:-:S04]  /*0e60*/  UIADD3 UR6, UPT, UPT, -UR6, 0x100000, URZ ;  /* 0x0010000006067890 */ /* 0x000fc8000fffe1ff */
[----:B------:R-:W-:Y:S02]  /*0e70*/  USHF.L.U32 UR7, UR6, 0xb, URZ ;  /* 0x0000000b06077899 */ /* 0x000fe400080006ff */
[----:B------:R-:W-:Y:S01]  /*0e80*/  USHF.L.U32 UR6, UR6, 0x1, URZ ;  /* 0x0000000106067899 */ /* 0x000fe200080006ff */
[----:B------:R-:W-:Y:S01]  /*0e90*/  ELECT P1, URZ, PT ;  /* 0x0000000000ff782f */ /* 0x000fe20003820000 */
[----:B------:R-:W2:Y:S10]  /*0ea0*/  FENCE.VIEW.ASYNC.S ;  /* 0x00000000000073c6 */ /* 0x000eb40000000000 */
[----:B--2---:R4:W2:Y:S01]  /*0eb0*/  SYNCS.EXCH.64 URZ, [UR4+0x180], UR6 ;  /* 0x0001800604ff75b2 */ /* 0x0048a20008000100 */
[----:B------:R4:W3:Y:S01]  /*0ec0*/  SYNCS.EXCH.64 URZ, [UR4+0x190], UR6 ;  /* 0x0001900604ff75b2 */ /* 0x0008e20008000100 */
[----:B------:R4:W1:Y:S01]  /*0ed0*/  SYNCS.EXCH.64 URZ, [UR4+0x188], UR6 ;  /* 0x0001880604ff75b2 */ /* 0x0008620008000100 */
[----:B------:R4:W1:Y:S02]  /*0ee0*/  SYNCS.EXCH.64 URZ, [UR4+0x198], UR6 ;  /* 0x0001980604ff75b2 */ /* 0x0008640008000100 */
[----:B----4-:R-:W-:Y:S01]  /*0ef0*/  NOP ;  /* 0x0000000000007918 */ /* 0x010fe20000000000 */
.L_x_15:
[----:B------:R-:W-:Y:S01]  /*0f00*/  VOTEU.ALL UP0, P0 ;  /* 0x0000000000ff7886 */ /* 0x000fe20000000000 */
[----:B--23--:R-:W-:Y:S01]  /*0f10*/  UMOV UR4, 0x100 ;  /* 0x0000010000047882 */ /* 0x00cfe20000000000 */
[----:B------:R-:W2:Y:S01]  /*0f20*/  LDCU UR7, c[0x0][0x36c] ;  /* 0x00006d80ff0777ac */ /* 0x000ea20008000800 */
[----:B------:R-:W-:Y:S01]  /*0f30*/  NOP ;  /* 0x0000000000007918 */ /* 0x000fe20000000000 */
[----:B------:R-:W-:Y:S01]  /*0f40*/  LOP3.LUT R0, R155, 0x1f, RZ, 0xc0, !PT ;  /* 0x0000001f9b007812 */ /* 0x000fe200078ec0ff */
[----:B------:R-:W-:Y:S01]  /*0f50*/  @!UP0 UMOV UR6, 0x400 ;  /* 0x0000040000068882 */ /* 0x000fe20000000000 */
[----:B------:R-:W-:-:S04]  /*0f60*/  @!UP0 UIADD3 UR4, UPT, UPT, -UR4, 0x100000, URZ ;  /* 0x0010000004048890 */ /* 0x000fc8000fffe1ff */
[----:B------:R-:W-:Y:S02]  /*0f70*/  @!UP0 USHF.L.U32 UR5, UR4, 0xb, URZ ;  /* 0x0000000b04058899 */ /* 0x000fe400080006ff */
[----:B------:R-:W-:Y:S02]  /*0f80*/  @!UP0 USHF.L.U32 UR4, UR4, 0x1, URZ ;  /* 0x0000000104048899 */ /* 0x000fe400080006ff */
[----:B------:R-:W-:Y:S01]  /*0f90*/  @!UP0 ULEA UR6, UR60, UR6, 0x18 ;  /* 0x000000063c068291 */ /* 0x000fe2000f8ec0ff */
[----:B------:R-:W-:Y:S01]  /*0fa0*/  VOTEU.ALL UP0, P0 ;  /* 0x0000000000ff7886 */ /* 0x000fe20000000000 */
[----:B------:R-:W-:Y:S02]  /*0fb0*/  UISETP.NE.AND UP4, UPT, UR17, URZ, UPT ;  /* 0x000000ff1100728c */ /* 0x000fe4000bf85270 */
[----:B--2---:R-:W-:Y:S01]  /*0fc0*/  UISETP.EQ.U32.AND UP6, UPT, UR7, 0x1, UPT ;  /* 0x000000010700788c */ /* 0x004fe2000bfc2070 */
[----:B------:R-:W2:Y:S07]  /*0fd0*/  FENCE.VIEW.ASYNC.S ;  /* 0x00000000000073c6 */ /* 0x000eae0000000000 */
[----:B--2---:R2:W3:Y:S01]  /*0fe0*/  @!UP0 SYNCS.EXCH.64 URZ, [UR6+0x1a0], UR4 ;  /* 0x0001a00406ff85b2 */ /* 0x0044e20008000100 */
[----:B------:R-:W-:Y:S05]  /*0ff0*/  BRA.U !UP6, `(.L_x_16) ;  /* 0x000000010e087547 */ /* 0x000fea000b800000 */
[----:B-1-3--:R-:W-:Y:S01]  /*1000*/  UCGABAR_ARV ;  /* 0x00000000000079c7 */ /* 0x00afe20008000000 */
[----:B------:R-:W-:Y:S05]  /*1010*/  BRA `(.L_x_17) ;  /* 0x0000000000047947 */ /* 0x000fea0003800000 */
.L_x_16:
[----:B-1-3--:R-:W-:Y:S01]  /*1020*/  NOP ;  /* 0x0000000000007918 */ /* 0x00afe20000000000 */
.L_x_17:
[----:B------:R-:W1:Y:S01]  /*1030*/  S2UR UR71, SR_CTAID.X ;  /* 0x00000000004779c3 */ /* 0x000e620000002500 */
[----:B------:R-:W-:-:S05]  /*1040*/  CS2R.32 R146, SR_CgaSize ;  /* 0x0000000000927805 */ /* 0x000fca0000008a00 */
[----:B------:R-:W-:-:S05]  /*1050*/  IMAD R146, R146, -0xa0, RZ ;  /* 0xffffff6092927824 */ /* 0x000fca00078e02ff */
[----:B--2---:R-:W-:-:S14]  /*1060*/  R2UR UR6, R146 ;  /* 0x00000000920672ca */ /* 0x004fdc00000e0000 */
[----:B------:R-:W2:Y:S01]  /*1070*/  LDCU UR6, c[0x0][UR6+0x2b0] ;  /* 0x00005600060677ac */ /* 0x000ea20008000800 */
[----:B------:R-:W-:-:S05]  /*1080*/  CS2R.32 R146, SR_CgaSize ;  /* 0x0000000000927805 */ /* 0x000fca0000008a00 */
[----:B------:R-:W-:-:S05]  /*1090*/  IMAD R146, R146, -0xa0, RZ ;  /* 0xffffff6092927824 */ /* 0x000fca00078e02ff */
[----:B------:R-:W-:-:S14]  /*10a0*/  R2UR UR8, R146 ;  /* 0x00000000920872ca */ /* 0x000fdc00000e0000 */
[----:B------:R-:W3:Y:S01]  /*10b0*/  LDCU UR8, c[0x0][UR8+0x2b4] ;  /* 0x00005680080877ac */ /* 0x000ee20008000800 */
[----:B------:R-:W4:Y:S01]  /*10c0*/  S2UR UR7, SR_CTAID.Y ;  /* 0x00000000000779c3 */ /* 0x000f220000002600 */
[----:B------:R-:W-:Y:S02]  /*10d0*/  USHF.R.U32.HI UR5, URZ, 0x1, UR60 ;  /* 0x00000001ff057899 */ /* 0x000fe4000801163c */
[----:B------:R-:W-:Y:S02]  /*10e0*/  USHF.R.U32.HI UR4, URZ, 0x2, UR60 ;  /* 0x00000002ff047899 */ /* 0x000fe4000801163c */
[----:B------:R-:W-:Y:S01]  /*10f0*/  ULOP3.LUT UR48, UR60, 0x3, URZ, 0xc0, !UPT ;  /* 0x000000033c307892 */ /* 0x000fe2000f8ec0ff */
[----:B------:R-:W-:-:S05]  /*1100*/  CS2R.32 R146, SR_CgaSize ;  /* 0x0000000000927805 */ /* 0x000fca0000008a00 */
[----:B------:R-:W-:-:S05]  /*1110*/  IMAD R146, R146, -0xa0, RZ ;  /* 0xffffff6092927824 */ /* 0x000fca00078e02ff */
[----:B------:R-:W-:-:S14]  /*1120*/  R2UR UR13, R146 ;  /* 0x00000000920d72ca */ /* 0x000fdc00000e0000 */
[----:B------:R-:W3:Y:S01]  /*1130*/  LDCU UR13, c[0x0][UR13+0x2a0] ;  /* 0x000054000d0d77ac */ /* 0x000ee20008000800 */
[----:B------:R-:W1:Y:S01]  /*1140*/  S2UR UR44, SR_CTAID.Z ;  /* 0x00000000002c79c3 */ /* 0x000e620000002700 */
[----:B------:R-:W-:-:S05]  /*1150*/  CS2R.32 R146, SR_CgaSize ;  /* 0x0000000000927805 */ /* 0x000fca0000008a00 */
[----:B------:R-:W-:-:S05]  /*1160*/  IMAD R146, R146, -0xa0, RZ ;  /* 0xffffff6092927824 */ /* 0x000fca00078e02ff */
[----:B------:R-:W-:-:S14]  /*1170*/  R2UR UR14, R146 ;  /* 0x00000000920e72ca */ /* 0x000fdc00000e0000 */
[----:B------:R-:W3:Y:S01]  /*1180*/  LDCU UR14, c[0x0][UR14+0x2a4] ;  /* 0x000054800e0e77ac */ /* 0x000ee20008000800 */
[----:B------:R-:W-:Y:S01]  /*1190*/  ULOP3.LUT UR68, UR5, 0x1, URZ, 0xc0, !UPT ;  /* 0x0000000105447892 */ /* 0x000fe2000f8ec0ff */
[----:B-1----:R-:W-:Y:S01]  /*11a0*/  I2FP.F32.U32 R3, UR71 ;  /* 0x0000004700037c45 */ /* 0x002fe20008201000 */
[----:B------:R-:W-:Y:S02]  /*11b0*/  ULOP3.LUT UR46, UR60, 0xc, URZ, 0xc0, !UPT ;  /* 0x0000000c3c2e7892 */ /* 0x000fe4000f8ec0ff */
[----:B------:R-:W-:Y:S02]  /*11c0*/  ULOP3.LUT UR66, UR4, 0x3, URZ, 0xc0, !UPT ;  /* 0x0000000304427892 */ /* 0x000fe4000f8ec0ff */
[----:B--2---:R-:W-:Y:S01]  /*11d0*/  FMUL R3, R3, UR6 ;  /* 0x0000000603037c20 */ /* 0x004fe20008400000 */
[----:B------:R-:W-:Y:S01]  /*11e0*/  UISETP.GT.U32.AND UP0, UPT, UR48, 0xffff, UPT ;  /* 0x0000ffff3000788c */ /* 0x000fe2000bf04070 */
[----:B----4-:R-:W-:Y:S01]  /*11f0*/  I2FP.F32.U32 R2, UR7 ;  /* 0x0000000700027c45 */ /* 0x010fe20008201000 */
[----:B------:R-:W-:-:S03]  /*1200*/  ULOP3.LUT UR4, UR46, 0x1, UR60, 0xf8, !UPT ;  /* 0x000000012e047892 */ /* 0x000fc6000f8ef83c */
[----:B------:R-:W1:Y:S01]  /*1210*/  F2I.U32.TRUNC.NTZ R3, R3 ;  /* 0x0000000300037305 */ /* 0x000e62000020f000 */
[----:B------:R-:W-:Y:S01]  /*1220*/  USEL UR48, UR48, 0xffff, !UP0 ;  /* 0x0000ffff30307887 */ /* 0x000fe2000c000000 */
[----:B---3--:R-:W-:Y:S01]  /*1230*/  FMUL R2, R2, UR8 ;  /* 0x0000000802027c20 */ /* 0x008fe20008400000 */
[----:B------:R-:W2:Y:S01]  /*1240*/  LDCU UR30, c[0x0][0xf24] ;  /* 0x0001e480ff1e77ac */ /* 0x000ea20008000800 */
[----:B------:R-:W-:-:S04]  /*1250*/  UISETP.GT.U32.AND UP0, UPT, UR4, 0xffff, UPT ;  /* 0x0000ffff0400788c */ /* 0x000fc8000bf04070 */
[----:B------:R-:W3:Y:S01]  /*1260*/  F2I.U32.TRUNC.NTZ R2, R2 ;  /* 0x0000000200027305 */ /* 0x000ee2000020f000 */
[----:B------:R-:W-:Y:S02]  /*1270*/  UISETP.GT.U32.AND UP1, UPT, UR46, 0xffff, UPT ;  /* 0x0000ffff2e00788c */ /* 0x000fe4000bf24070 */
[----:B------:R-:W-:Y:S02]  /*1280*/  USEL UR47, UR4, 0xffff, !UP0 ;  /* 0x0000ffff042f7887 */ /* 0x000fe4000c000000 */
[----:B------:R-:W-:Y:S01]  /*1290*/  USEL UR46, UR46, 0xffff, !UP1 ;  /* 0x0000ffff2e2e7887 */ /* 0x000fe2000c800000 */
[----:B-1----:R-:W-:Y:S01]  /*12a0*/  R2UR UR5, R3 ;  /* 0x00000000030572ca */ /* 0x002fe200000e0000 */
[----:B------:R-:W-:Y:S01]  /*12b0*/  USHF.L.U32 UR59, UR60, 0x8, URZ ;  /* 0x000000083c3b7899 */ /* 0x000fe200080006ff */
[----:B------:R-:W-:Y:S01]  /*12c0*/  PRMT R3, RZ, 0x7610, R3 ;  /* 0x00007610ff037816 */ /* 0x000fe20000000003 */
[----:B------:R-:W-:Y:S02]  /*12d0*/  USHF.L.U32 UR49, UR60, 0xa, URZ ;  /* 0x0000000a3c317899 */ /* 0x000fe400080006ff */
[----:B------:R-:W-:-:S02]  /*12e0*/  USHF.L.U32 UR53, UR60, 0x5, URZ ;  /* 0x000000053c357899 */ /* 0x000fc400080006ff */
[----:B------:R-:W-:Y:S01]  /*12f0*/  USHF.L.U32 UR18, UR60, 0x4, URZ ;  /* 0x000000043c127899 */ /* 0x000fe200080006ff */
[----:B---3--:R-:W-:Y:S01]  /*1300*/  R2UR UR6, R2 ;  /* 0x00000000020672ca */ /* 0x008fe200000e0000 */
[----:B------:R-:W-:Y:S01]  /*1310*/  USHF.L.U32 UR10, UR60, 0x7, URZ ;  /* 0x000000073c0a7899 */ /* 0x000fe200080006ff */
[----:B------:R-:W-:Y:S01]  /*1320*/  PRMT R2, RZ, 0x7610, R2 ;  /* 0x00007610ff027816 */ /* 0x000fe20000000002 */
[----:B------:R-:W-:Y:S02]  /*1330*/  ULOP3.LUT UR48, UR48, 0xffff, URZ, 0xc0, !UPT ;  /* 0x0000ffff30307892 */ /* 0x000fe4000f8ec0ff */
[----:B------:R-:W-:Y:S02]  /*1340*/  UIADD3 UR5, UPT, UPT, -UR5, URZ, URZ ;  /* 0x000000ff05057290 */ /* 0x000fe4000fffe1ff */
[----:B------:R-:W-:Y:S02]  /*1350*/  ULOP3.LUT UR46, UR46, 0xffff, URZ, 0xc0, !UPT ;  /* 0x0000ffff2e2e7892 */ /* 0x000fe4000f8ec0ff */
[----:B------:R-:W-:-:S02]  /*1360*/  UIMAD UR5, UR13, UR5, UR71 ;  /* 0x000000050d0572a4 */ /* 0x000fc4000f8e0247 */
[----:B------:R-:W-:Y:S02]  /*1370*/  ULOP3.LUT UR47, UR47, 0xffff, URZ, 0xc0, !UPT ;  /* 0x0000ffff2f2f7892 */ /* 0x000fe4000f8ec0ff */
[----:B------:R-:W-:Y:S02]  /*1380*/  UIADD3 UR4, UPT, UPT, -UR6, URZ, URZ ;  /* 0x000000ff06047290 */ /* 0x000fe4000fffe1ff */
[----:B------:R-:W-:Y:S01]  /*1390*/  IMAD.U32 R146, RZ, RZ, UR5 ;  /* 0x00000005ff927e24 */ /* 0x000fe2000f8e00ff */
[----:B------:R-:W-:Y:S01]  /*13a0*/  UMOV UR9, 0x1111 ;  /* 0x0000111100097882 */ /* 0x000fe20000000000 */
[----:B------:R-:W-:Y:S01]  /*13b0*/  UIMAD UR4, UR14, UR4, UR7 ;  /* 0x000000040e0472a4 */ /* 0x000fe2000f8e0207 */
[----:B------:R-:W-:Y:S01]  /*13c0*/  UMOV UR12, 0x5 ;  /* 0x00000005000c7882 */ /* 0x000fe20000000000 */
[----:B------:R-:W-:Y:S01]  /*13d0*/  UMOV UR11, 0xf ;  /* 0x0000000f000b7882 */ /* 0x000fe20000000000 */
[----:B------:R-:W1:Y:S03]  /*13e0*/  LDCU UR45, c[0x0][0xf24] ;  /* 0x0001e480ff2d77ac */ /* 0x000e660008000800 */
[----:B------:R-:W-:Y:S01]  /*13f0*/  IMAD.U32 R145, RZ, RZ, UR4 ;  /* 0x00000004ff917e24 */ /* 0x000fe2000f8e00ff */
[----:B------:R-:W3:Y:S01]  /*1400*/  LDCU UR33, c[0x0][0xf30] ;  /* 0x0001e600ff2177ac */ /* 0x000ee20008000800 */
[----:B------:R-:W-:-:S02]  /*1410*/  UISETP.NE.AND UP5, UPT, UR17, 0x2, UPT ;  /* 0x000000021100788c */ /* 0x000fc4000bfa5270 */
[----:B------:R-:W-:Y:S02]  /*1420*/  ULOP3.LUT UR31, UR71, 0x1, URZ, 0xc0, !UPT ;  /* 0x00000001471f7892 */ /* 0x000fe4000f8ec0ff */
[----:B------:R-:W-:Y:S02]  /*1430*/  ULOP3.LUT UR49, UR49, 0x800, URZ, 0xc0, !UPT ;  /* 0x0000080031317892 */ /* 0x000fe4000f8ec0ff */
[----:B------:R-:W-:Y:S02]  /*1440*/  ULOP3.LUT UR53, UR53, 0x180, URZ, 0xc0, !UPT ;  /* 0x0000018035357892 */ /* 0x000fe4000f8ec0ff */
[----:B------:R-:W-:Y:S01]  /*1450*/  ULOP3.LUT UR52, UR59, 0x300, URZ, 0xc0, !UPT ;  /* 0x000003003b347892 */ /* 0x000fe2000f8ec0ff */
[----:B------:R-:W-:Y:S01]  /*1460*/  UMOV UR20, UR71 ;  /* 0x0000004700147c82 */ /* 0x000fe20008000000 */
[----:B--2---:R-:W-:Y:S01]  /*1470*/  UISETP.GE.AND UP2, UPT, UR30, 0x1, UPT ;  /* 0x000000011e00788c */ /* 0x004fe2000bf46270 */
[----:B------:R-:W-:Y:S01]  /*1480*/  UMOV UR16, UR7 ;  /* 0x0000000700107c82 */ /* 0x000fe20008000000 */
[----:B------:R-:W-:-:S02]  /*1490*/  ULOP3.LUT UR18, UR18, 0xc0, URZ, 0xc0, !UPT ;  /* 0x000000c012127892 */ /* 0x000fc4000f8ec0ff */
[----:B------:R-:W-:Y:S02]  /*14a0*/  ULOP3.LUT UR10, UR10, 0x80, URZ, 0xc0, !UPT ;  /* 0x000000800a0a7892 */ /* 0x000fe4000f8ec0ff */
[----:B------:R-:W-:Y:S02]  /*14b0*/  USHF.L.U32 UR48, UR9, UR48, URZ ;  /* 0x0000003009307299 */ /* 0x000fe400080006ff */
[----:B------:R-:W-:Y:S02]  /*14c0*/  USHF.L.U32 UR46, UR11, UR46, URZ ;  /* 0x0000002e0b2e7299 */ /* 0x000fe400080006ff */
[----:B------:R-:W-:Y:S01]  /*14d0*/  USHF.L.U32 UR47, UR12, UR47, URZ ;  /* 0x0000002f0c2f7299 */ /* 0x000fe200080006ff */
[----:B-1-3--:R-:W-:Y:S11]  /*14e0*/  BRA.U UP4, `(.L_x_18) ;  /* 0x0000000104b47547 */ /* 0x00aff6000b800000 */
[----:B------:R-:W-:Y:S02]  /*14f0*/  R2UR UR22, R145 ;  /* 0x00000000911672ca */ /* 0x000fe400000e0000 */
[----:B------:R-:W-:-:S11]  /*1500*/  R2UR UR23, R146 ;  /* 0x00000000921772ca */ /* 0x000fd600000e0000 */
[----:B------:R-:W-:Y:S02]  /*1510*/  UISETP.NE.AND UP0, UPT, UR22, URZ, UPT ;  /* 0x000000ff1600728c */ /* 0x000fe4000bf05270 */
[----:B------:R-:W-:Y:S02]  /*1520*/  ULOP3.LUT UR4, UR23, 0x2, URZ, 0x3c, !UPT ;  /* 0x0000000217047892 */ /* 0x000fe4000f8e3cff */
[----:B------:R-:W-:Y:S02]  /*1530*/  UISETP.GT.U32.AND UP1, UPT, UR23, 0x1, UP0 ;  /* 0x000000011700788c */ /* 0x000fe40008724070 */
[----:B------:R-:W-:Y:S02]  /*1540*/  UISETP.NE.AND UP2, UPT, UR22, 0x1, UPT ;  /* 0x000000011600788c */ /* 0x000fe4000bf45270 */
[----:B------:R-:W-:Y:S02]  /*1550*/  UISETP.GT.U32.AND UP0, UPT, UR4, 0x1, UP0 ;  /* 0x000000010400788c */ /* 0x000fe40008704070 */
[----:B------:R-:W-:-:S02]  /*1560*/  USEL UR7, URZ, 0x1, UP1 ;  /* 0x00000001ff077887 */ /* 0x000fc40008800000 */
[----:B------:R-:W-:Y:S02]  /*1570*/  USEL UR8, URZ, 0x2, UP1 ;  /* 0x00000002ff087887 */ /* 0x000fe40008800000 */
[----:B------:R-:W-:Y:S02]  /*1580*/  UISETP.GT.U32.AND UP1, UPT, UR23, 0x1, UP2 ;  /* 0x000000011700788c */ /* 0x000fe40009724070 */
[----:B------:R-:W-:Y:S02]  /*1590*/  USEL UR13, URZ, 0x4, UP0 ;  /* 0x00000004ff0d7887 */ /* 0x000fe40008000000 */
[----:B------:R-:W-:Y:S02]  /*15a0*/  USEL UR19, URZ, 0x8, UP0 ;  /* 0x00000008ff137887 */ /* 0x000fe40008000000 */
[----:B------:R-:W-:Y:S02]  /*15b0*/  UISETP.GT.U32.AND UP0, UPT, UR4, 0x1, UP2 ;  /* 0x000000010400788c */ /* 0x000fe40009704070 */
[----:B------:R-:W-:-:S02]  /*15c0*/  USEL UR6, URZ, 0x10, UP1 ;  /* 0x00000010ff067887 */ /* 0x000fc40008800000 */
[----:B------:R-:W-:Y:S02]  /*15d0*/  USEL UR12, URZ, 0x20, UP1 ;  /* 0x00000020ff0c7887 */ /* 0x000fe40008800000 */
[----:B------:R-:W-:Y:S02]  /*15e0*/  UISETP.NE.AND UP1, UPT, UR22, 0x2, UPT ;  /* 0x000000021600788c */ /* 0x000fe4000bf25270 */
[----:B------:R-:W-:Y:S02]  /*15f0*/  USEL UR15, URZ, 0x40, UP0 ;  /* 0x00000040ff0f7887 */ /* 0x000fe40008000000 */
[----:B------:R-:W-:Y:S02]  /*1600*/  USEL UR21, URZ, 0x80, UP0 ;  /* 0x00000080ff157887 */ /* 0x000fe40008000000 */
[----:B------:R-:W-:Y:S02]  /*1610*/  UISETP.GT.U32.AND UP0, UPT, UR23, 0x1, UP1 ;  /* 0x000000011700788c */ /* 0x000fe40008f04070 */
[----:B------:R-:W-:-:S02]  /*1620*/  UISETP.NE.AND UP2, UPT, UR22, 0x3, UPT ;  /* 0x000000031600788c */ /* 0x000fc4000bf45270 */
[----:B------:R-:W-:Y:S02]  /*1630*/  USEL UR5, URZ, 0x100, UP0 ;  /* 0x00000100ff057887 */ /* 0x000fe40008000000 */
[----:B------:R-:W-:Y:S02]  /*1640*/  USEL UR11, URZ, 0x200, UP0 ;  /* 0x00000200ff0b7887 */ /* 0x000fe40008000000 */
[----:B------:R-:W-:Y:S02]  /*1650*/  UISETP.GT.U32.AND UP0, UPT, UR23, 0x1, UP2 ;  /* 0x000000011700788c */ /* 0x000fe40009704070 */
[----:B------:R-:W-:Y:S02]  /*1660*/  UIADD3 UR5, UPT, UPT, UR5, UR6, UR7 ;  /* 0x0000000605057290 */ /* 0x000fe4000fffe007 */
[----:B------:R-:W-:Y:S02]  /*1670*/  USEL UR9, URZ, 0x1000, UP0 ;  /* 0x00001000ff097887 */ /* 0x000fe40008000000 */
[----:B------:R-:W-:-:S02]  /*1680*/  USEL UR14, URZ, 0x2000, UP0 ;  /* 0x00002000ff0e7887 */ /* 0x000fc40008000000 */
[----:B------:R-:W-:Y:S02]  /*1690*/  UIADD3 UR5, UPT, UPT, UR8, UR9, UR5 ;  /* 0x0000000908057290 */ /* 0x000fe4000fffe005 */
[----:B------:R-:W-:Y:S02]  /*16a0*/  UISETP.GT.U32.AND UP1, UPT, UR4, 0x1, UP1 ;  /* 0x000000010400788c */ /* 0x000fe40008f24070 */
[----:B------:R-:W-:Y:S02]  /*16b0*/  UIADD3 UR5, UPT, UPT, UR11, UR12, UR5 ;  /* 0x0000000c0b057290 */ /* 0x000fe4000fffe005 */
[----:B------:R-:W-:Y:S02]  /*16c0*/  UISETP.GT.U32.AND UP0, UPT, UR4, 0x1, UP2 ;  /* 0x000000010400788c */ /* 0x000fe40009704070 */
[----:B------:R-:W-:Y:S02]  /*16d0*/  USEL UR4, URZ, 0x400, UP1 ;  /* 0x00000400ff047887 */ /* 0x000fe40008800000 */
[----:B------:R-:W-:-:S02]  /*16e0*/  UIADD3 UR5, UPT, UPT, UR13, UR14, UR5 ;  /* 0x0000000e0d057290 */ /* 0x000fc4000fffe005 */
[----:B------:R-:W-:Y:S02]  /*16f0*/  USEL UR6, URZ, 0x4000, UP0 ;  /* 0x00004000ff067887 */ /* 0x000fe40008000000 */
[----:B------:R-:W-:Y:S02]  /*1700*/  UIADD3 UR5, UPT, UPT, UR4, UR15, UR5 ;  /* 0x0000000f04057290 */ /* 0x000fe4000fffe005 */
[----:B------:R-:W-:Y:S02]  /*1710*/  USEL UR7, URZ, 0x800, UP1 ;  /* 0x00000800ff077887 */ /* 0x000fe40008800000 */
[----:B------:R-:W-:Y:S02]  /*1720*/  ULOP3.LUT UR4, UR23, 0xfffffffe, URZ, 0xc0, !UPT ;  /* 0xfffffffe17047892 */ /* 0x000fe4000f8ec0ff */
[----:B------:R-:W-:Y:S02]  /*1730*/  UIADD3 UR5, UPT, UPT, UR19, UR6, UR5 ;  /* 0x0000000613057290 */ /* 0x000fe4000fffe005 */
[----:B------:R-:W-:-:S02]  /*1740*/  ULEA UR4, UR22, UR4, 0x2 ;  /* 0x0000000416047291 */ /* 0x000fc4000f8e10ff */
[----:B------:R-:W-:Y:S02]  /*1750*/  USEL UR6, URZ, 0x8000, UP0 ;  /* 0x00008000ff067887 */ /* 0x000fe40008000000 */
[----:B------:R-:W-:-:S03]  /*1760*/  UIADD3 UR5, UPT, UPT, UR7, UR21, UR5 ;  /* 0x0000001507057290 */ /* 0x000fc6000fffe005 */
[----:B------:R-:W-:Y:S01]  /*1770*/  UMOV UR7, 0x3 ;  /* 0x0000000300077882 */ /* 0x000fe20000000000 */
[----:B------:R-:W-:Y:S02]  /*1780*/  UIADD3 UR5, UPT, UPT, UR5, UR6, URZ ;  /* 0x0000000605057290 */ /* 0x000fe4000fffe0ff */
[----:B------:R-:W-:-:S04]  /*1790*/  USHF.L.U32 UR4, UR7, UR4, URZ ;  /* 0x0000000407047299 */ /* 0x000fc800080006ff */
[----:B------:R-:W-:Y:S02]  /*17a0*/  IMAD.U32 R3, RZ, RZ, UR5 ;  /* 0x00000005ff037e24 */ /* 0x000fe4000f8e00ff */
[----:B------:R-:W-:-:S07]  /*17b0*/  IMAD.U32 R2, RZ, RZ, UR4 ;  /* 0x00000004ff027e24 */ /* 0x000fce000f8e00ff */
.L_x_18:
[----:B------:R-:W-:-:S09]  /*17c0*/  UISETP.GE.AND UP0, UPT, UR30, 0x1, UPT ;  /* 0x000000011e00788c */ /* 0x000fd2000bf06270 */
[----:B------:R-:W-:Y:S05]  /*17d0*/  BRA.U !UP0, `(.L_x_19) ;  /* 0x0000000108d47547 */ /* 0x000fea000b800000 */
[----:B------:R-:W1:Y:S01]  /*17e0*/  LDCU.128 UR12, c[0x0][0xf10] ;  /* 0x0001e200ff0c77ac */ /* 0x000e620008000c00 */
[----:B------:R-:W2:Y:S01]  /*17f0*/  LDCU UR6, c[0x0][0x370] ;  /* 0x00006e00ff0677ac */ /* 0x000ea20008000800 */
[----:B------:R-:W3:Y:S01]  /*1800*/  LDCU UR5, c[0x0][0x374] ;  /* 0x00006e80ff0577ac */ /* 0x000ee20008000800 */
[----:B------:R-:W4:Y:S01]  /*1810*/  LDCU UR19, c[0x0][0xf0c] ;  /* 0x0001e180ff1377ac */ /* 0x000f220008000800 */
[----:B------:R-:W4:Y:S01]  /*1820*/  LDCU UR7, c[0x0][0xf20] ;  /* 0x0001e400ff0777ac */ /* 0x000f220008000800 */
[----:B------:R-:W4:Y:S01]  /*1830*/  LDCU.64 UR8, c[0x0][0xf28] ;  /* 0x0001e500ff0877ac */ /* 0x000f220008000a00 */
[----:B-1----:R-:W-:Y:S02]  /*1840*/  UISETP.NE.AND UP0, UPT, UR14, 0x1, UPT ;  /* 0x000000010e00788c */ /* 0x002fe4000bf05270 */
[----:B---3--:R-:W-:Y:S02]  /*1850*/  UIMAD.WIDE.U32 UR22, UR5, UR15, URZ ;  /* 0x0000000f051672a5 */ /* 0x008fe4000f8e00ff */
[----:B--2---:R-:W-:-:S02]  /*1860*/  UIMAD.WIDE.U32 UR26, UR6, UR12, URZ ;  /* 0x0000000c061a72a5 */ /* 0x004fc4000f8e00ff */
[----:B----4-:R-:W-:Y:S02]  /*1870*/  UISETP.NE.AND UP1, UPT, UR19, 0x1, UPT ;  /* 0x000000011300788c */ /* 0x010fe4000bf25270 */
[----:B------:R-:W-:Y:S01]  /*1880*/  UISETP.NE.AND UP2, UPT, UR30, 0x1, UPT ;  /* 0x000000011e00788c */ /* 0x000fe2000bf45270 */
[----:B------:R-:W-:Y:S02]  /*1890*/  UMOV UR22, UR23 ;  /* 0x0000001700167c82 */ /* 0x000fe40008000000 */
[----:B------:R-:W-:Y:S01]  /*18a0*/  UMOV UR26, UR27 ;  /* 0x0000001b001a7c82 */ /* 0x000fe20008000000 */
[----:B------:R-:W-:Y:S02]  /*18b0*/  @UP0 USHF.R.U32.HI UR5, URZ, UR7, UR22 ;  /* 0x00000007ff050299 */ /* 0x000fe40008011616 */
[----:B------:R-:W-:Y:S02]  /*18c0*/  UIMAD.WIDE.U32 UR28, UR16, UR15, URZ ;  /* 0x0000000f101c72a5 */ /* 0x000fe4000f8e00ff */
[----:B------:R-:W-:-:S02]  /*18d0*/  UIMAD.WIDE.U32 UR22, UR5, UR8, URZ ;  /* 0x00000008051672a5 */ /* 0x000fc4000f8e00ff */
[----:B------:R-:W-:Y:S02]  /*18e0*/  @UP1 USHF.R.U32.HI UR6, URZ, UR13, UR26 ;  /* 0x0000000dff061299 */ /* 0x000fe4000801161a */
[----:B------:R-:W-:Y:S02]  /*18f0*/  UIMAD.WIDE.U32 UR24, UR20, UR12, URZ ;  /* 0x0000000c141872a5 */ /* 0x000fe4000f8e00ff */
[----:B------:R-:W-:Y:S01]  /*1900*/  UIMAD.WIDE.U32 UR26, UR6, UR8, URZ ;  /* 0x00000008061a72a5 */ /* 0x000fe2000f8e00ff */
[----:B------:R-:W-:Y:S01]  /*1910*/  UMOV UR4, UR29 ;  /* 0x0000001d00047c82 */ /* 0x000fe20008000000 */
[----:B------:R-:W-:Y:S01]  /*1920*/  UMOV UR22, UR23 ;  /* 0x0000001700167c82 */ /* 0x000fe20008000000 */
[----:B------:R-:W-:Y:S02]  /*1930*/  USHF.R.U32.HI UR4, URZ, UR7, UR4 ;  /* 0x00000007ff047299 */ /* 0x000fe40008011604 */
[----:B------:R-:W-:Y:S01]  /*1940*/  @UP2 USHF.R.U32.HI UR5, URZ, UR9, UR22 ;  /* 0x00000009ff052299 */ /* 0x000fe20008011616 */
[----:B------:R-:W-:Y:S01]  /*1950*/  UMOV UR24, UR25 ;  /* 0x0000001900187c82 */ /* 0x000fe20008000000 */
[----:B------:R-:W-:Y:S01]  /*1960*/  UMOV UR26, UR27 ;  /* 0x0000001b001a7c82 */ /* 0x000fe20008000000 */
[----:B------:R-:W-:-:S02]  /*1970*/  USHF.R.U32.HI UR13, URZ, UR13, UR24 ;  /* 0x0000000dff0d7299 */ /* 0x000fc40008011618 */
[----:B------:R-:W-:Y:S02]  /*1980*/  USEL UR4, UR16, UR4, !UP0 ;  /* 0x0000000410047287 */ /* 0x000fe4000c000000 */
[----:B------:R-:W-:Y:S02]  /*1990*/  @UP2 USHF.R.U32.HI UR6, URZ, UR9, UR26 ;  /* 0x00000009ff062299 */ /* 0x000fe4000801161a */
[----:B------:R-:W-:Y:S02]  /*19a0*/  UIMAD UR7, UR5, UR30, URZ ;  /* 0x0000001e050772a4 */ /* 0x000fe4000f8e02ff */
[----:B------:R-:W-:Y:S02]  /*19b0*/  USEL UR5, UR20, UR13, !UP1 ;  /* 0x0000000d14057287 */ /* 0x000fe4000c800000 */
[----:B------:R-:W-:Y:S02]  /*19c0*/  UIMAD UR11, UR6, UR30, URZ ;  /* 0x0000001e060b72a4 */ /* 0x000fe4000f8e02ff */
[----:B------:R-:W-:-:S02]  /*19d0*/  UISETP.GE.AND UP0, UPT, UR4, UR7, UPT ;  /* 0x000000070400728c */ /* 0x000fc4000bf06270 */
[----:B------:R-:W-:Y:S02]  /*19e0*/  UIMAD.WIDE.U32 UR12, UR4, UR8, URZ ;  /* 0x00000008040c72a5 */ /* 0x000fe4000f8e00ff */
[----:B------:R-:W-:Y:S02]  /*19f0*/  UISETP.GE.OR UP0, UPT, UR5, UR11, UP0 ;  /* 0x0000000b0500728c */ /* 0x000fe40008706670 */
[----:B------:R-:W-:Y:S02]  /*1a00*/  UIMAD.WIDE.U32 UR22, UR5, UR8, URZ ;  /* 0x00000008051672a5 */ /* 0x000fe4000f8e00ff */
[----:B------:R-:W-:Y:S01]  /*1a10*/  UIADD3 UR11, UPT, UPT, -UR4, URZ, URZ ;  /* 0x000000ff040b7290 */ /* 0x000fe2000fffe1ff */
[----:B------:R-:W-:Y:S01]  /*1a20*/  UMOV UR8, UR13 ;  /* 0x0000000d00087c82 */ /* 0x000fe20008000000 */
[----:B------:R-:W-:Y:S02]  /*1a30*/  UIADD3 UR12, UPT, UPT, -UR5, URZ, URZ ;  /* 0x000000ff050c7290 */ /* 0x000fe4000fffe1ff */
[----:B------:R-:W-:-:S03]  /*1a40*/  USHF.R.U32.HI UR8, URZ, UR9, UR8 ;  /* 0x00000009ff087299 */ /* 0x000fc60008011608 */
[----:B------:R-:W-:Y:S01]  /*1a50*/  @!UP0 UMOV UR7, UR23 ;  /* 0x0000001700078c82 */ /* 0x000fe20008000000 */
[----:B------:R-:W-:Y:S02]  /*1a60*/  UIMAD UR16, UR14, UR11, UR16 ;  /* 0x0000000b0e1072a4 */ /* 0x000fe4000f8e0210 */
[----:B------:R-:W-:Y:S02]  /*1a70*/  USEL UR8, UR4, UR8, !UP2 ;  /* 0x0000000804087287 */ /* 0x000fe4000d000000 */
[----:B------:R-:W-:Y:S02]  /*1a80*/  @!UP0 USHF.R.U32.HI UR7, URZ, UR9, UR7 ;  /* 0x00000009ff078299 */ /* 0x000fe40008011607 */
[----:B------:R-:W-:Y:S02]  /*1a90*/  UIADD3 UR9, UPT, UPT, -UR8, URZ, URZ ;  /* 0x000000ff08097290 */ /* 0x000fe4000fffe1ff */
[----:B------:R-:W-:Y:S02]  /*1aa0*/  @!UP0 USEL UR7, UR5, UR7, !UP2 ;  /* 0x0000000705078287 */ /* 0x000fe4000d000000 */
[----:B------:R-:W-:-:S02]  /*1ab0*/  UIMAD UR9, UR30, UR9, UR4 ;  /* 0x000000091e0972a4 */ /* 0x000fc4000f8e0204 */
[----:B------:R-:W-:Y:S02]  /*1ac0*/  @!UP0 UIADD3 UR8, UPT, UPT, UR8, -UR7, URZ ;  /* 0x8000000708088290 */ /* 0x000fe4000fffe0ff */
[----:B------:R-:W-:Y:S02]  /*1ad0*/  @!UP0 UIMAD UR6, UR9, UR6, UR7 ;  /* 0x00000006090682a4 */ /* 0x000fe4000f8e0207 */
[----:B------:R-:W-:Y:S02]  /*1ae0*/  @!UP0 UIMAD UR4, UR8, UR30, UR5 ;  /* 0x0000001e080482a4 */ /* 0x000fe4000f8e0205 */
[----:B------:R-:W-:Y:S02]  /*1af0*/  UIMAD UR20, UR19, UR12, UR20 ;  /* 0x0000000c131472a4 */ /* 0x000fe4000f8e0214 */
[----:B------:R-:W-:Y:S01]  /*1b00*/  UIMAD UR16, UR4, UR14, UR16 ;  /* 0x0000000e041072a4 */ /* 0x000fe2000f8e0210 */
[----:B------:R-:W-:Y:S02]  /*1b10*/  @!UP0 UMOV UR5, UR6 ;  /* 0x0000000600058c82 */ /* 0x000fe40008000000 */
[----:B------:R-:W-:-:S12]  /*1b20*/  UIMAD UR20, UR5, UR19, UR20 ;  /* 0x00000013051472a4 */ /* 0x000fd8000f8e0214 */
.L_x_19:
[----:B------:R-:W-:-:S09]  /*1b30*/  UISETP.NE.AND UP0, UPT, UR33, 0x1, UPT ;  /* 0x000000012100788c */ /* 0x000fd2000bf05270 */
[----:B------:R-:W-:Y:S05]  /*1b40*/  BRA.U UP0, `(.L_x_20) ;  /* 0x0000000100447547 */ /* 0x000fea000b800000 */
[----:B------:R-:W1:Y:S01]  /*1b50*/  LDCU.128 UR12, c[0x0][0xf10] ;  /* 0x0001e200ff0c77ac */ /* 0x000e620008000c00 */
[----:B------:R-:W2:Y:S01]  /*1b60*/  LDCU UR8, c[0x0][0xf0c] ;  /* 0x0001e180ff0877ac */ /* 0x000ea20008000800 */
[----:B------:R-:W3:Y:S01]  /*1b70*/  LDCU UR9, c[0x0][0xf20] ;  /* 0x0001e400ff0977ac */ /* 0x000ee20008000800 */
[----:B-1----:R-:W-:Y:S02]  /*1b80*/  UIMAD.WIDE.U32 UR6, UR20, UR12, URZ ;  /* 0x0000000c140672a5 */ /* 0x002fe4000f8e00ff */
[----:B------:R-:W-:Y:S02]  /*1b90*/  UIMAD.WIDE.U32 UR4, UR16, UR15, URZ ;  /* 0x0000000f100472a5 */ /* 0x000fe4000f8e00ff */
[----:B--2---:R-:W-:Y:S02]  /*1ba0*/  UISETP.NE.AND UP1, UPT, UR8, 0x1, UPT ;  /* 0x000000010800788c */ /* 0x004fe4000bf25270 */
[----:B------:R-:W-:Y:S01]  /*1bb0*/  UISETP.NE.AND UP0, UPT, UR14, 0x1, UPT ;  /* 0x000000010e00788c */ /* 0x000fe2000bf05270 */
[----:B------:R-:W-:-:S02]  /*1bc0*/  UMOV UR6, UR7 ;  /* 0x0000000700067c82 */ /* 0x000fc40008000000 */
[----:B------:R-:W-:Y:S01]  /*1bd0*/  UMOV UR4, UR5 ;  /* 0x0000000500047c82 */ /* 0x000fe20008000000 */
[----:B------:R-:W-:Y:S02]  /*1be0*/  USHF.R.U32.HI UR13, URZ, UR13, UR6 ;  /* 0x0000000dff0d7299 */ /* 0x000fe40008011606 */
[----:B---3--:R-:W-:Y:S02]  /*1bf0*/  USHF.R.U32.HI UR4, URZ, UR9, UR4 ;  /* 0x00000009ff047299 */ /* 0x008fe40008011604 */
[----:B------:R-:W-:Y:S02]  /*1c00*/  USEL UR5, UR20, UR13, !UP1 ;  /* 0x0000000d14057287 */ /* 0x000fe4000c800000 */
[----:B------:R-:W-:-:S04]  /*1c10*/  USEL UR4, UR16, UR4, !UP0 ;  /* 0x0000000410047287 */ /* 0x000fc8000c000000 */
[----:B------:R-:W-:Y:S02]  /*1c20*/  UIADD3 UR6, UPT, UPT, UR5, -UR4, URZ ;  /* 0x8000000405067290 */ /* 0x000fe4000fffe0ff */
[----:B------:R-:W-:Y:S02]  /*1c30*/  UIADD3 UR4, UPT, UPT, -UR5, UR4, URZ ;  /* 0x0000000405047290 */ /* 0x000fe4000fffe1ff */
[----:B------:R-:W-:Y:S02]  /*1c40*/  UIMAD UR16, UR6, UR14, UR16 ;  /* 0x0000000e061072a4 */ /* 0x000fe4000f8e0210 */
[----:B------:R-:W-:-:S12]  /*1c50*/  UIMAD UR20, UR4, UR8, UR20 ;  /* 0x00000008041472a4 */ /* 0x000fd8000f8e0214 */
.L_x_20:
[----:B------:R-:W-:Y:S05]  /*1c60*/  BRA.U !UP6, `(.L_x_21) ;  /* 0x000000010e0c7547 */ /* 0x000fea000b800000 */
[----:B------:R-:W-:Y:S01]  /*1c70*/  UCGABAR_WAIT ;  /* 0x0000000000007dc7 */ /* 0x000fe20008000000 */
[----:B------:R-:W-:Y:S01]  /*1c80*/  CCTL.IVALL ;  /* 0x00000000ff00798f */ /* 0x000fe20002000000 */
[----:B------:R-:W-:Y:S05]  /*1c90*/  BRA `(.L_x_22) ;  /* 0x0000000000047947 */ /* 0x000fea0003800000 */
.L_x_21:
[----:B------:R-:W-:Y:S06]  /*1ca0*/  BAR.SYNC.DEFER_BLOCKING 0x0 ;  /* 0x0000000000007b1d */ /* 0x000fec0000010000 */
.L_x_22:
[----:B------:R-:W-:Y:S05]  /*1cb0*/  BRA.U UP5, `(.L_x_23) ;  /* 0x0000001d05587547 */ /* 0x000fea000b800000 */
[----:B------:R-:W1:Y:S01]  /*1cc0*/  LDCU UR8, c[0x0][0x38c] ;  /* 0x00007180ff0877ac */ /* 0x000e620008000800 */
[----:B------:R-:W-:Y:S01]  /*1cd0*/  PLOP3.LUT P2, PT, PT, PT, UP3, 0x80, 0x8 ;  /* 0x000000000008781c */ /* 0x000fe20003f4f038 */
[----:B------:R-:W-:Y:S01]  /*1ce0*/  IMAD.MOV.U32 R12, RZ, RZ, 0x1 ;  /* 0x00000001ff0c7424 */ /* 0x000fe200078e00ff */
[----:B------:R-:W-:Y:S01]  /*1cf0*/  ISETP.NE.AND P3, PT, R0, RZ, P4 ;  /* 0x000000ff0000720c */ /* 0x000fe20002765270 */
[----:B------:R-:W-:Y:S01]  /*1d00*/  USHF.L.U32 UR4, UR31, 0x7, URZ ;  /* 0x000000071f047899 */ /* 0x000fe200080006ff */
[----:B------:R-:W-:Y:S01]  /*1d10*/  PLOP3.LUT P2, PT, P2, PT, PT, 0x8, 0x80 ;  /* 0x000000000080781c */ /* 0x000fe2000174e170 */
[----:B------:R-:W-:Y:S01]  /*1d20*/  UMOV UR7, 0x400 ;  /* 0x0000040000077882 */ /* 0x000fe20000000000 */
[----:B------:R-:W-:Y:S01]  /*1d30*/  UISETP.NE.AND UP1, UPT, UR17, URZ, UPT ;  /* 0x000000ff1100728c */ /* 0x000fe2000bf25270 */
[----:B------:R-:W-:Y:S01]  /*1d40*/  CS2R R10, SRZ ;  /* 0x00000000000a7805 */ /* 0x000fe2000001ff00 */
[----:B------:R-:W-:Y:S01]  /*1d50*/  ULEA UR68, UR68, UR4, 0x6 ;  /* 0x0000000444447291 */ /* 0x000fe2000f8e30ff */
[----:B------:R-:W-:Y:S01]  /*1d60*/  IMAD.MOV.U32 R9, RZ, RZ, RZ ;  /* 0x000000ffff097224 */ /* 0x000fe200078e00ff */
[----:B------:R-:W-:Y:S01]  /*1d70*/  ULEA UR66, UR66, UR4, 0x5 ;  /* 0x0000000442427291 */ /* 0x000fe2000f8e28ff */
[----:B------:R-:W-:Y:S01]  /*1d80*/  IMAD.MOV.U32 R8, RZ, RZ, 0x1 ;  /* 0x00000001ff087424 */ /* 0x000fe200078e00ff */
[----:B------:R-:W-:Y:S01]  /*1d90*/  ULEA UR7, UR60, UR7, 0x18 ;  /* 0x000000073c077291 */ /* 0x000fe2000f8ec0ff */
[----:B------:R-:W2:Y:S01]  /*1da0*/  LDCU UR62, c[0x0][0x370] ;  /* 0x00006e00ff3e77ac */ /* 0x000ea20008000800 */
[----:B-1----:R-:W-:Y:S01]  /*1db0*/  UIADD3 UR6, UPT, UPT, UR8, 0x3f, URZ ;  /* 0x0000003f08067890 */ /* 0x002fe2000fffe0ff */
[----:B------:R-:W1:Y:S03]  /*1dc0*/  LDCU.64 UR38, c[0x0][0x348] ;  /* 0x00006900ff2677ac */ /* 0x000e660008000a00 */
[----:B------:R-:W-:-:S02]  /*1dd0*/  USHF.R.S32.HI UR5, URZ, 0x1f, UR6 ;  /* 0x0000001fff057899 */ /* 0x000fc40008011406 */
[----:B------:R-:W-:Y:S02]  /*1de0*/  USHF.R.U32.HI UR69, URZ, 0x9, UR52 ;  /* 0x00000009ff457899 */ /* 0x000fe40008011634 */
[----:B------:R-:W-:Y:S02]  /*1df0*/  ULEA.HI UR5, UR5, UR6, URZ, 0x6 ;  /* 0x0000000605057291 */ /* 0x000fe4000f8f30ff */
[----:B------:R-:W-:Y:S02]  /*1e00*/  UIADD3 UR6, UPT, UPT, UR8, -0x1, URZ ;  /* 0xffffffff08067890 */ /* 0x000fe4000fffe0ff */
[----:B------:R-:W-:Y:S02]  /*1e10*/  USHF.R.S32.HI UR64, URZ, 0x6, UR5 ;  /* 0x00000006ff407899 */ /* 0x000fe40008011405 */
[----:B------:R-:W-:Y:S02]  /*1e20*/  UISETP.GE.U32.AND UP2, UPT, UR6, -0x7f, UPT ;  /* 0xffffff810600788c */ /* 0x000fe4000bf46070 */
[----:B------:R-:W-:-:S02]  /*1e30*/  UISETP.LT.U32.AND UP0, UPT, UR64, 0x10, UPT ;  /* 0x000000104000788c */ /* 0x000fc4000bf01070 */
[----:B------:R-:W-:Y:S02]  /*1e40*/  UIADD3 UR70, UPT, UPT, UR8, 0x7e, URZ ;  /* 0x0000007e08467890 */ /* 0x000fe4000fffe0ff */
[----:B------:R-:W-:Y:S01]  /*1e50*/  USEL UR63, UR64, 0x10, UP0 ;  /* 0x00000010403f7887 */ /* 0x000fe20008000000 */
[----:B------:R-:W3:Y:S03]  /*1e60*/  LDCU UR61, c[0x0][0x374] ;  /* 0x00006e80ff3d77ac */ /* 0x000ee60008000800 */
[----:B------:R-:W-:Y:S02]  /*1e70*/  UIADD3 UR4, UPT, UPT, UR63, -0x1, URZ ;  /* 0xffffffff3f047890 */ /* 0x000fe4000fffe0ff */
[----:B------:R-:W-:Y:S02]  /*1e80*/  @UP2 UIADD3 UR4, UPT, UPT, UR63, URZ, URZ ;  /* 0x000000ff3f042290 */ /* 0x000fe4000fffe0ff */
[----:B------:R-:W-:-:S02]  /*1e90*/  USEL UR37, UR50, 0x2, UP1 ;  /* 0x0000000232257887 */ /* 0x000fc40008800000 */
[----:B------:R-:W-:Y:S02]  /*1ea0*/  UIADD3 UR56, UPT, UPT, UR7, 0x30800, UR53 ;  /* 0x0003080007387890 */ /* 0x000fe4000fffe035 */
[----:B------:R-:W-:Y:S02]  /*1eb0*/  UIADD3 UR55, UPT, UPT, UR7, 0x32800, UR52 ;  /* 0x0003280007377890 */ /* 0x000fe4000fffe034 */
[----:B------:R-:W-:Y:S02]  /*1ec0*/  UIADD3 UR67, UPT, UPT, UR64, -UR63, URZ ;  /* 0x8000003f40437290 */ /* 0x000fe4000fffe0ff */
[----:B------:R-:W-:Y:S02]  /*1ed0*/  UIADD3 UR54, UPT, UPT, UR4, 0x1, URZ ;  /* 0x0000000104367890 */ /* 0x000fe4000fffe0ff */
[----:B------:R-:W-:Y:S01]  /*1ee0*/  UIADD3 UR65, UPT, UPT, -UR4, URZ, URZ ;  /* 0x000000ff04417290 */ /* 0x000fe2000fffe1ff */
[----:B-123--:R-:W-:-:S11]  /*1ef0*/  UMOV UR14, URZ ;  /* 0x000000ff000e7c82 */ /* 0x00efd60008000000 */
.L_x_47:
[----:B------:R-:W-:-:S09]  /*1f00*/  UISETP.NE.AND UP0, UPT, UR60, URZ, UPT ;  /* 0x000000ff3c00728c */ /* 0x000fd2000bf05270 */
[----:B-1-3--:R-:W-:Y:S05]  /*1f10*/  BRA.U UP0, `(.L_x_24) ;  /* 0x0000000100287547 */ /* 0x00afea000b800000 */
[----:B------:R-:W-:Y:S02]  /*1f20*/  LEA R0, R9, UR7, 0x3 ;  /* 0x0000000709007c11 */ /* 0x000fe4000f8e18ff */
[----:B------:R-:W-:-:S04]  /*1f30*/  SHF.L.U32 R3, R8, 0x1f, RZ ;  /* 0x0000001f08037819 */ /* 0x000fc800000006ff */
[----:B------:R-:W1:Y:S02]  /*1f40*/  SYNCS.PHASECHK.TRANS64.TRYWAIT P0, [R0+URZ+0x190], R3 ;  /* 0x00019003000075a7 */ /* 0x000e6400080011ff */
[----:B-1----:R-:W-:Y:S05]  /*1f50*/  @!P0 BRA `(.L_x_25) ;  /* 0x000000ac00008947 */ /* 0x002fea0003800000 */
.L_x_164:
[----:B------:R2:W-:Y:S01]  /*1f60*/  SYNCS.ARRIVE.TRANS64.A1T0 RZ, [R0+URZ+0x180], RZ ;  /* 0x000180ff00ff79a7 */ /* 0x0005e200081000ff */
[----:B------:R-:W-:-:S05]  /*1f70*/  VIADD R9, R9, 0x1 ;  /* 0x0000000109097836 */ /* 0x000fca0000000000 */
[----:B------:R-:W-:-:S04]  /*1f80*/  ISETP.NE.AND P0, PT, R9, 0x2, PT ;  /* 0x000000020900780c */ /* 0x000fc80003f05270 */
[----:B-1----:R-:W-:Y:S02]  /*1f90*/  SEL R3, RZ, 0x1, P0 ;  /* 0x00000001ff037807 */ /* 0x002fe40000000000 */
[----:B------:R-:W-:Y:S02]  /*1fa0*/  SEL R9, R9, RZ, P0 ;  /* 0x000000ff09097207 */ /* 0x000fe40000000000 */
[----:B------:R-:W-:Y:S02]  /*1fb0*/  LOP3.LUT R8, R8, R3, RZ, 0x3c, !PT ;  /* 0x0000000308087212 */ /* 0x000fe400078e3cff */
.L_x_24:
[----:B------:R-:W-:Y:S01]  /*1fc0*/  ULEA UR4, UR14, UR7, 0x3 ;  /* 0x000000070e047291 */ /* 0x000fe2000f8e18ff */
[----:B--2---:R-:W-:Y:S01]  /*1fd0*/  SHF.L.U32 R0, R12, 0x1f, RZ ;  /* 0x0000001f0c007819 */ /* 0x004fe200000006ff */
[----:B------:R-:W-:Y:S02]  /*1fe0*/  UISETP.GE.U32.AND UP0, UPT, UR70, 0x7f, UPT ;  /* 0x0000007f4600788c */ /* 0x000fe4000bf06070 */
[----:B------:R-:W-:Y:S02]  /*1ff0*/  ULEA UR35, UR16, UR68, 0x8 ;  /* 0x0000004410237291 */ /* 0x000fe4000f8e40ff */
[----:B------:R-:W-:Y:S01]  /*2000*/  ULEA UR11, UR16, UR69, 0x1 ;  /* 0x00000045100b7291 */ /* 0x000fe2000f8e08ff */
[----:B------:R-:W-:Y:S02]  /*2010*/  UMOV UR28, URZ ;  /* 0x000000ff001c7c82 */ /* 0x000fe40008000000 */
[----:B------:R1:W2:Y:S01]  /*2020*/  SYNCS.PHASECHK.TRANS64.TRYWAIT P1, [UR4+0x80], R0 ;  /* 0x00008000ff0075a7 */ /* 0x0002a20008021104 */
[----:B------:R-:W-:-:S04]  /*2030*/  ULEA.HI UR4, UR20, UR20, URZ, 0x1 ;  /* 0x0000001414047291 */ /* 0x000fc8000f8f08ff */
[----:B------:R-:W-:Y:S02]  /*2040*/  USHF.L.U32 UR5, UR4, 0x7, URZ ;  /* 0x0000000704057899 */ /* 0x000fe400080006ff */
[----:B------:R-:W-:Y:S02]  /*2050*/  ULOP3.LUT UR19, UR4, 0xfffffffe, URZ, 0xc0, !UPT ;  /* 0xfffffffe04137892 */ /* 0x000fe4000f8ec0ff */
[----:B------:R-:W-:Y:S02]  /*2060*/  ULOP3.LUT UR5, UR5, 0xffffff00, URZ, 0xc0, !UPT ;  /* 0xffffff0005057892 */ /* 0x000fe4000f8ec0ff */
[----:B------:R-:W-:Y:S02]  /*2070*/  ULOP3.LUT UR19, UR19, 0x1, UR71, 0xf8, !UPT ;  /* 0x0000000113137892 */ /* 0x000fe4000f8ef847 */
[----:B------:R-:W-:Y:S01]  /*2080*/  UIADD3 UR43, UPT, UPT, UR66, UR5, URZ ;  /* 0x00000005422b7290 */ /* 0x000fe2000fffe0ff */
[----:B------:R-:W-:Y:S11]  /*2090*/  BRA.U !UP0, `(.L_x_26) ;  /* 0x0000000508287547 */ /* 0x000ff6000b800000 */
[----:B------:R-:W-:Y:S01]  /*20a0*/  UMOV UR15, UR65 ;  /* 0x00000041000f7c82 */ /* 0x000fe20008000000 */
[----:B------:R-:W-:Y:S01]  /*20b0*/  UMOV UR4, UR14 ;  /* 0x0000000e00047c82 */ /* 0x000fe20008000000 */
[----:B------:R-:W-:Y:S01]  /*20c0*/  UMOV UR20, 0xffffffff ;  /* 0xffffffff00147882 */ /* 0x000fe20000000000 */
[----:B------:R-:W-:-:S05]  /*20d0*/  UMOV UR42, URZ ;  /* 0x000000ff002a7c82 */ /* 0x000fca0008000000 */
.L_x_34:
[----:B------:R-:W-:Y:S01]  /*20e0*/  ULEA UR5, UR4, UR7, 0x3 ;  /* 0x0000000704057291 */ /* 0x000fe2000f8e18ff */
[----:B--2---:R-:W-:Y:S01]  /*20f0*/  @P4 MOV R2, 0x4c00 ;  /* 0x00004c0000024802 */ /* 0x004fe20000000f00 */
[----:B--23--:R-:W-:Y:S10]  /*2100*/  @P1 BRA `(.L_x_27) ;  /* 0x00000000000c1947 */ /* 0x00cff40003800000 */
[----:B------:R-:W-:-:S04]  /*2110*/  SHF.L.U32 R3, R12, 0x1f, RZ ;  /* 0x0000001f0c037819 */ /* 0x000fc800000006ff */
[----:B------:R-:W2:Y:S02]  /*2120*/  SYNCS.PHASECHK.TRANS64.TRYWAIT P0, [UR5+0x80], R3 ;  /* 0x00008003ff0075a7 */ /* 0x000ea40008001105 */
[----:B--2---:R-:W-:Y:S05]  /*2130*/  @!P0 BRA `(.L_x_28) ;  /* 0x000000a8009c8947 */ /* 0x004fea0003800000 */
.L_x_27:
[----:B------:R2:W-:Y:S01]  /*2140*/  @P4 SYNCS.ARRIVE.TRANS64 RZ, [UR5], R2 ;  /* 0x00000002ffff49a7 */ /* 0x0005e20008000005 */
[----:B------:R-:W-:Y:S02]  /*2150*/  ULOP3.LUT UR6, UR37, 0x2, URZ, 0xfc, !UPT ;  /* 0x0000000225067892 */ /* 0x000fe4000f8efcff */
[----:B------:R-:W-:Y:S02]  /*2160*/  UIADD3 UR15, UPT, UPT, UR15, 0x1, URZ ;  /* 0x000000010f0f7890 */ /* 0x000fe4000fffe0ff */
[----:B------:R-:W-:Y:S02]  /*2170*/  UISETP.NE.AND UP0, UPT, UR6, 0x2, UPT ;  /* 0x000000020600788c */ /* 0x000fe4000bf05270 */
[----:B------:R-:W-:Y:S02]  /*2180*/  UIADD3 UR20, UPT, UPT, UR20, 0x1, URZ ;  /* 0x0000000114147890 */ /* 0x000fe4000fffe0ff */
[----:B------:R-:W-:-:S05]  /*2190*/  UISETP.NE.AND UP4, UPT, UR15, 0x1, UPT ;  /* 0x000000010f00788c */ /* 0x000fca000bf85270 */
[----:B------:R-:W-:Y:S05]  /*21a0*/  BRA.U UP0, `(.L_x_29) ;  /* 0x0000000100047547 */ /* 0x000fea000b800000 */
[----:B------:R-:W-:Y:S05]  /*21b0*/  BPT.TRAP 0x1 ;  /* 0x000000040000795c */ /* 0x000fea0000300000 */
.L_x_29:
[----:B------:R-:W-:Y:S04]  /*21c0*/  BSSY.RECONVERGENT B0, `(.L_x_30) ;  /* 0x0000003000007945 */ /* 0x000fe80003800200 */
[----:B------:R-:W-:Y:S05]  /*21d0*/  @!P3 BRA `(.L_x_31) ;  /* 0x000000000004b947 */ /* 0x000fea0003800000 */
[----:B------:R-:W-:Y:S05]  /*21e0*/  BPT.TRAP 0x1 ;  /* 0x000000040000795c */ /* 0x000fea0000300000 */
.L_x_31:
[----:B------:R-:W-:Y:S05]  /*21f0*/  BSYNC.RECONVERGENT B0 ;  /* 0x0000000000007941 */ /* 0x000fea0003800200 */
.L_x_30:
[----:B------:R-:W-:Y:S01]  /*2200*/  UIADD3 UR6, UPT, UPT, UR4, 0x1, URZ ;  /* 0x0000000104067890 */ /* 0x000fe2000fffe0ff */
[----:B------:R-:W-:Y:S01]  /*2210*/  BSSY.RECONVERGENT B0, `(.L_x_32) ;  /* 0x000002e000007945 */ /* 0x000fe20003800200 */
[----:B------:R-:W-:Y:S02]  /*2220*/  ELECT P0, URZ, PT ;  /* 0x0000000000ff782f */ /* 0x000fe40003800000 */
[----:B------:R-:W-:-:S04]  /*2230*/  UISETP.NE.AND UP0, UPT, UR6, 0x10, UPT ;  /* 0x000000100600788c */ /* 0x000fc8000bf05270 */
[----:B------:R-:W-:Y:S02]  /*2240*/  USEL UR8, URZ, 0x1, UP0 ;  /* 0x00000001ff087887 */ /* 0x000fe40008000000 */
[----:B------:R-:W-:-:S04]  /*2250*/  USEL UR14, UR6, URZ, UP0 ;  /* 0x000000ff060e7287 */ /* 0x000fc80008000000 */
[----:B------:R-:W-:Y:S01]  /*2260*/  ULEA UR6, UR14, UR7, 0x3 ;  /* 0x000000070e067291 */ /* 0x000fe2000f8e18ff */
[----:B------:R-:W-:-:S04]  /*2270*/  LOP3.LUT R12, R12, UR8, RZ, 0x3c, !PT ;  /* 0x000000080c0c7c12 */ /* 0x000fc8000f8e3cff */
[----:B-1----:R-:W-:-:S04]  /*2280*/  SHF.L.U32 R0, R12, 0x1f, RZ ;  /* 0x0000001f0c007819 */ /* 0x002fc800000006ff */
[----:B------:R1:W3:Y:S01]  /*2290*/  SYNCS.PHASECHK.TRANS64.TRYWAIT P1, [UR6+0x80], R0 ;  /* 0x00008000ff0075a7 */ /* 0x0002e20008021106 */
[----:B------:R-:W-:Y:S05]  /*22a0*/  @!P0 BRA `(.L_x_33) ;  /* 0x0000000000908947 */ /* 0x000fea0003800000 */
[----:B------:R-:W-:Y:S02]  /*22b0*/  USHF.L.U32 UR6, UR4, 0xc, URZ ;  /* 0x0000000c04067899 */ /* 0x000fe400080006ff */
[----:B------:R-:W-:Y:S02]  /*22c0*/  UIADD3 UR28, UP3, UPT, UR38, 0x80, URZ ;  /* 0x00000080261c7890 */ /* 0x000fe4000ff7e0ff */
[----:B------:R-:W-:Y:S02]  /*22d0*/  ULOP3.LUT UR40, UR6, 0xc00, UR59, 0xf8, !UPT ;  /* 0x00000c0006287892 */ /* 0x000fe4000f8ef83b */
[----:B------:R-:W-:Y:S02]  /*22e0*/  UIADD3 UR26, UP2, UPT, UR38, 0x180, URZ ;  /* 0x00000180261a7890 */ /* 0x000fe4000ff5e0ff */
[----:B------:R-:W-:Y:S02]  /*22f0*/  ULOP3.LUT UR32, UR6, UR49, URZ, 0xfc, !UPT ;  /* 0x0000003106207292 */ /* 0x000fe4000f8efcff */
[----:B------:R-:W-:-:S02]  /*2300*/  ULEA UR16, UR4, UR53, 0x9 ;  /* 0x0000003504107291 */ /* 0x000fc4000f8e48ff */
[----:B------:R-:W-:Y:S02]  /*2310*/  UIADD3 UR24, UP1, UPT, UR38, 0x280, URZ ;  /* 0x0000028026187890 */ /* 0x000fe4000ff3e0ff */
[----:B------:R-:W-:Y:S02]  /*2320*/  ULEA UR8, UR4, UR52, 0xa ;  /* 0x0000003404087291 */ /* 0x000fe4000f8e50ff */
[----:B------:R-:W-:Y:S02]  /*2330*/  UIADD3 UR22, UP0, UPT, UR38, 0x380, URZ ;  /* 0x0000038026167890 */ /* 0x000fe4000ff1e0ff */
[----:B------:R-:W-:Y:S02]  /*2340*/  ULOP3.LUT UR41, UR5, 0xfefffff8, URZ, 0xc0, !UPT ;  /* 0xfefffff805297892 */ /* 0x000fe4000f8ec0ff */
[----:B------:R-:W-:Y:S02]  /*2350*/  UIADD3.X UR29, UPT, UPT, URZ, UR39, URZ, UP3, !UPT ;  /* 0x00000027ff1d7290 */ /* 0x000fe40009ffe4ff */
[----:B------:R-:W-:-:S02]  /*2360*/  UPRMT UR6, URZ, 0x5410, UR48 ;  /* 0x00005410ff067896 */ /* 0x000fc40008000030 */
[----:B------:R-:W-:Y:S02]  /*2370*/  UIADD3 UR40, UPT, UPT, UR7, 0x10800, UR40 ;  /* 0x0001080007287890 */ /* 0x000fe4000fffe028 */
[----:B------:R-:W-:Y:S02]  /*2380*/  UIADD3.X UR27, UPT, UPT, URZ, UR39, URZ, UP2, !UPT ;  /* 0x00000027ff1b7290 */ /* 0x000fe400097fe4ff */
[----:B------:R-:W-:Y:S02]  /*2390*/  UPRMT UR31, URZ, 0x5410, UR47 ;  /* 0x00005410ff1f7896 */ /* 0x000fe4000800002f */
[----:B------:R-:W-:Y:S02]  /*23a0*/  UIADD3 UR32, UPT, UPT, UR7, 0x20800, UR32 ;  /* 0x0002080007207890 */ /* 0x000fe4000fffe020 */
[----:B------:R-:W-:Y:S02]  /*23b0*/  UIADD3.X UR25, UPT, UPT, URZ, UR39, URZ, UP1, !UPT ;  /* 0x00000027ff197290 */ /* 0x000fe40008ffe4ff */
[----:B------:R-:W-:-:S02]  /*23c0*/  UIADD3 UR16, UPT, UPT, UR7, 0x30800, UR16 ;  /* 0x0003080007107890 */ /* 0x000fc4000fffe010 */
[----:B------:R-:W-:Y:S02]  /*23d0*/  UIADD3.X UR23, UPT, UPT, URZ, UR39, URZ, UP0, !UPT ;  /* 0x00000027ff177290 */ /* 0x000fe400087fe4ff */
[----:B------:R-:W-:Y:S02]  /*23e0*/  UPRMT UR30, URZ, 0x5410, UR46 ;  /* 0x00005410ff1e7896 */ /* 0x000fe4000800002e */
[----:B------:R-:W-:Y:S01]  /*23f0*/  UIADD3 UR8, UPT, UPT, UR7, 0x32800, UR8 ;  /* 0x0003280007087890 */ /* 0x000fe2000fffe008 */
[----:B------:R-:W-:Y:S01]  /*2400*/  UMOV UR50, 0x0 ;  /* 0x0000000000327882 */ /* 0x000fe20000000000 */
[----:B------:R-:W-:Y:S01]  /*2410*/  UMOV UR51, 0x10000000 ;  /* 0x1000000000337882 */ /* 0x000fe20000000000 */
[----:B------:R-:W-:Y:S01]  /*2420*/  UMOV UR34, UR42 ;  /* 0x0000002a00227c82 */ /* 0x000fe20008000000 */
[----:B------:R-:W-:Y:S01]  /*2430*/  UMOV UR36, UR44 ;  /* 0x0000002c00247c82 */ /* 0x000fe20008000000 */
[----:B------:R-:W-:Y:S01]  /*2440*/  UMOV UR33, UR41 ;  /* 0x0000002900217c82 */ /* 0x000fe20008000000 */
[----:B------:R-:W-:Y:S01]  /*2450*/  UMOV UR21, UR44 ;  /* 0x0000002c00157c82 */ /* 0x000fe20008000000 */
[----:B------:R-:W-:Y:S01]  /*2460*/  UMOV UR17, UR41 ;  /* 0x0000002900117c82 */ /* 0x000fe20008000000 */
[----:B------:R4:W-:Y:S01]  /*2470*/  UTMALDG.3D.MULTICAST.2CTA [UR40], [UR28], UR6, desc[UR50] ;  /* 0x000032281c0073b4 */ /* 0x0009e20008211806 */
[----:B------:R-:W-:Y:S01]  /*2480*/  UMOV UR12, UR20 ;  /* 0x00000014000c7c82 */ /* 0x000fe20008000000 */
[----:B------:R-:W-:Y:S01]  /*2490*/  UMOV UR13, UR44 ;  /* 0x0000002c000d7c82 */ /* 0x000fe20008000000 */
[----:B------:R-:W-:Y:S01]  /*24a0*/  UMOV UR9, UR41 ;  /* 0x0000002900097c82 */ /* 0x000fe20008000000 */
[----:B------:R4:W-:Y:S01]  /*24b0*/  UTMALDG.3D.MULTICAST.2CTA [UR32], [UR26], UR31, desc[UR50] ;  /* 0x000032201a0073b4 */ /* 0x0009e2000821181f */
[----:B------:R4:W-:Y:S01]  /*24c0*/  UTMALDG.4D.MULTICAST.2CTA [UR16], [UR24], UR6, desc[UR50] ;  /* 0x00003210180073b4 */ /* 0x0009e20008219806 */
[----:B------:R4:W-:Y:S02]  /*24d0*/  UTMALDG.4D.MULTICAST.2CTA [UR8], [UR22], UR30, desc[UR50] ;  /* 0x00003208160073b4 */ /* 0x0009e4000821981e */
[----:B----4-:R-:W-:Y:S01]  /*24e0*/  NOP ;  /* 0x0000000000007918 */ /* 0x010fe20000000000 */
.L_x_33:
[----:B------:R-:W-:Y:S05]  /*24f0*/  BSYNC.RECONVERGENT B0 ;  /* 0x0000000000007941 */ /* 0x000fea0003800200 */
.L_x_32:
[----:B------:R-:W-:Y:S01]  /*2500*/  UIADD3 UR42, UPT, UPT, UR42, 0x40, URZ ;  /* 0x000000402a2a7890 */ /* 0x000fe2000fffe0ff */
[----:B------:R-:W-:Y:S01]  /*2510*/  UMOV UR4, UR14 ;  /* 0x0000000e00047c82 */ /* 0x000fe20008000000 */
[----:B------:R-:W-:Y:S01]  /*2520*/  UMOV UR28, UR54 ;  /* 0x00000036001c7c82 */ /* 0x000fe20008000000 */
[----:B------:R-:W-:Y:S09]  /*2530*/  BRA.U UP4, `(.L_x_34) ;  /* 0xfffffff904e87547 */ /* 0x000ff2000b83ffff */
.L_x_26:
[----:B------:R-:W-:Y:S01]  /*2540*/  ULEA UR4, UR14, UR7, 0x3 ;  /* 0x000000070e047291 */ /* 0x000fe2000f8e18ff */
[----:B-1----:R-:W-:Y:S01]  /*2550*/  SHF.L.U32 R0, R12, 0x1f, RZ ;  /* 0x0000001f0c007819 */ /* 0x002fe200000006ff */
[----:B------:R-:W-:Y:S01]  /*2560*/  @!P2 SYNCS.ARRIVE.TRANS64.A1T0 RZ, [UR7+0x148], RZ ;  /* 0x000148ffffffa9a7 */ /* 0x000fe20008100007 */
[----:B------:R-:W-:-:S06]  /*2570*/  UISETP.GT.AND UP0, UPT, UR64, UR63, UPT ;  /* 0x0000003f4000728c */ /* 0x000fcc000bf04270 */
[----:B--23--:R1:W2:Y:S03]  /*2580*/  SYNCS.PHASECHK.TRANS64.TRYWAIT P1, [UR4+0x80], R0 ;  /* 0x00008000ff0075a7 */ /* 0x00c2a60008021104 */
[----:B------:R-:W-:Y:S05]  /*2590*/  BRA.U !UP0, `(.L_x_35) ;  /* 0x0000000508187547 */ /* 0x000fea000b800000 */
[----:B------:R-:W-:Y:S01]  /*25a0*/  UIADD3 UR30, UPT, UPT, UR67, UR28, URZ ;  /* 0x0000001c431e7290 */ /* 0x000fe2000fffe0ff */
[----:B------:R-:W-:-:S11]  /*25b0*/  UMOV UR5, UR14 ;  /* 0x0000000e00057c82 */ /* 0x000fd60008000000 */
.L_x_43:
[----:B------:R-:W-:Y:S01]  /*25c0*/  ULEA UR6, UR5, UR7, 0x3 ;  /* 0x0000000705067291 */ /* 0x000fe2000f8e18ff */
[----:B--2---:R-:W-:Y:S01]  /*25d0*/  @P4 MOV R2, 0x4c00 ;  /* 0x00004c0000024802 */ /* 0x004fe20000000f00 */
[----:B--23--:R-:W-:Y:S10]  /*25e0*/  @P1 BRA `(.L_x_36) ;  /* 0x00000000000c1947 */ /* 0x00cff40003800000 */
[----:B------:R-:W-:-:S04]  /*25f0*/  SHF.L.U32 R3, R12, 0x1f, RZ ;  /* 0x0000001f0c037819 */ /* 0x000fc800000006ff */
[----:B------:R-:W2:Y:S02]  /*2600*/  SYNCS.PHASECHK.TRANS64.TRYWAIT P0, [UR6+0x80], R3 ;  /* 0x00008003ff0075a7 */ /* 0x000ea40008001106 */
[----:B--2---:R-:W-:Y:S05]  /*2610*/  @!P0 BRA `(.L_x_37) ;  /* 0x000000a4007c8947 */ /* 0x004fea0003800000 */
.L_x_36:
[----:B------:R2:W-:Y:S01]  /*2620*/  @P4 SYNCS.ARRIVE.TRANS64 RZ, [UR6], R2 ;  /* 0x00000002ffff49a7 */ /* 0x0005e20008000006 */
[----:B------:R-:W-:-:S04]  /*2630*/  ULOP3.LUT UR4, UR37, 0x2, URZ, 0xfc, !UPT ;  /* 0x0000000225047892 */ /* 0x000fc8000f8efcff */
[----:B------:R-:W-:-:S09]  /*2640*/  UISETP.NE.AND UP0, UPT, UR4, 0x2, UPT ;  /* 0x000000020400788c */ /* 0x000fd2000bf05270 */
[----:B------:R-:W-:Y:S05]  /*2650*/  BRA.U UP0, `(.L_x_38) ;  /* 0x0000000100047547 */ /* 0x000fea000b800000 */
[----:B------:R-:W-:Y:S05]  /*2660*/  BPT.TRAP 0x1 ;  /* 0x000000040000795c */ /* 0x000fea0000300000 */
.L_x_38:
[----:B------:R-:W-:Y:S04]  /*2670*/  BSSY.RECONVERGENT B0, `(.L_x_39) ;  /* 0x0000003000007945 */ /* 0x000fe80003800200 */
[----:B------:R-:W-:Y:S05]  /*2680*/  @!P3 BRA `(.L_x_40) ;  /* 0x000000000004b947 */ /* 0x000fea0003800000 */
[----:B------:R-:W-:Y:S05]  /*2690*/  BPT.TRAP 0x1 ;  /* 0x000000040000795c */ /* 0x000fea0000300000 */
.L_x_40:
[----:B------:R-:W-:Y:S05]  /*26a0*/  BSYNC.RECONVERGENT B0 ;  /* 0x0000000000007941 */ /* 0x000fea0003800200 */
.L_x_39:
        /* <DEDUP_REMOVED lines=16> */
[----:B------:R-:W-:-:S02]  /*27b0*/  UIADD3 UR22, UP1, UPT, UR38, 0x280, URZ ;  /* 0x0000028026167890 */ /* 0x000fc4000ff3e0ff */
[----:B------:R-:W-:Y:S02]  /*27c0*/  UIADD3 UR20, UP0, UPT, UR38, 0x380, URZ ;  /* 0x0000038026147890 */ /* 0x000fe4000ff1e0ff */
[----:B------:R-:W-:Y:S02]  /*27d0*/  USHF.L.U32 UR42, UR28, 0x6, URZ ;  /* 0x000000061c2a7899 */ /* 0x000fe400080006ff */
[----:B------:R-:W-:Y:S02]  /*27e0*/  ULOP3.LUT UR41, UR6, 0xfefffff8, URZ, 0xc0, !UPT ;  /* 0xfefffff806297892 */ /* 0x000fe4000f8ec0ff */
[----:B------:R-:W-:Y:S02]  /*27f0*/  UIADD3.X UR17, UPT, UPT, URZ, UR39, URZ, UP3, !UPT ;  /* 0x00000027ff117290 */ /* 0x000fe40009ffe4ff */
[----:B------:R-:W-:Y:S02]  /*2800*/  UIADD3 UR40, UPT, UPT, UR7, 0x10800, UR40 ;  /* 0x0001080007287890 */ /* 0x000fe4000fffe028 */
[----:B------:R-:W-:-:S02]  /*2810*/  UPRMT UR4, URZ, 0x5410, UR48 ;  /* 0x00005410ff047896 */ /* 0x000fc40008000030 */
[----:B------:R-:W-:Y:S02]  /*2820*/  UIADD3 UR32, UPT, UPT, UR7, 0x20800, UR32 ;  /* 0x0002080007207890 */ /* 0x000fe4000fffe020 */
[----:B------:R-:W-:Y:S02]  /*2830*/  UPRMT UR9, URZ, 0x5410, UR47 ;  /* 0x00005410ff097896 */ /* 0x000fe4000800002f */
[----:B------:R-:W-:Y:S02]  /*2840*/  UIADD3.X UR13, UPT, UPT, URZ, UR39, URZ, UP2, !UPT ;  /* 0x00000027ff0d7290 */ /* 0x000fe400097fe4ff */
[----:B------:R-:W-:Y:S02]  /*2850*/  ULEA UR24, UR5, UR56, 0x9 ;  /* 0x0000003805187291 */ /* 0x000fe4000f8e48ff */
[----:B------:R-:W-:Y:S02]  /*2860*/  UIADD3.X UR23, UPT, UPT, URZ, UR39, URZ, UP1, !UPT ;  /* 0x00000027ff177290 */ /* 0x000fe40008ffe4ff */
[----:B------:R-:W-:-:S02]  /*2870*/  ULEA UR8, UR5, UR55, 0xa ;  /* 0x0000003705087291 */ /* 0x000fc4000f8e50ff */
[----:B------:R-:W-:Y:S02]  /*2880*/  UPRMT UR15, URZ, 0x5410, UR46 ;  /* 0x00005410ff0f7896 */ /* 0x000fe4000800002e */
[----:B------:R-:W-:Y:S01]  /*2890*/  UIADD3.X UR21, UPT, UPT, URZ, UR39, URZ, UP0, !UPT ;  /* 0x00000027ff157290 */ /* 0x000fe200087fe4ff */
[----:B------:R-:W-:Y:S01]  /*28a0*/  UMOV UR50, 0x0 ;  /* 0x0000000000327882 */ /* 0x000fe20000000000 */
[----:B------:R-:W-:Y:S01]  /*28b0*/  UMOV UR51, 0x10000000 ;  /* 0x1000000000337882 */ /* 0x000fe20000000000 */
[----:B------:R-:W-:Y:S01]  /*28c0*/  UMOV UR36, UR44 ;  /* 0x0000002c00247c82 */ /* 0x000fe20008000000 */
[----:B------:R-:W-:Y:S01]  /*28d0*/  UMOV UR33, UR41 ;  /* 0x0000002900217c82 */ /* 0x000fe20008000000 */
[----:B------:R-:W-:Y:S01]  /*28e0*/  UMOV UR34, UR42 ;  /* 0x0000002a00227c82 */ /* 0x000fe20008000000 */
[----:B------:R-:W-:Y:S01]  /*28f0*/  UTMALDG.3D.MULTICAST.2CTA [UR40], [UR16], UR4, desc[UR50] ;  /* 0x00003228100073b4 */ /* 0x000fe20008211804 */
[----:B------:R-:W-:Y:S01]  /*2900*/  UMOV UR26, UR18 ;  /* 0x00000012001a7c82 */ /* 0x000fe20008000000 */
[----:B------:R-:W-:Y:S01]  /*2910*/  UMOV UR27, UR19 ;  /* 0x00000013001b7c82 */ /* 0x000fe20008000000 */
[----:B------:R-:W-:Y:S01]  /*2920*/  UMOV UR29, UR44 ;  /* 0x0000002c001d7c82 */ /* 0x000fe20008000000 */
[----:B------:R-:W-:Y:S01]  /*2930*/  UMOV UR25, UR41 ;  /* 0x0000002900197c82 */ /* 0x000fe20008000000 */
[----:B------:R4:W-:Y:S01]  /*2940*/  UTMALDG.3D.MULTICAST.2CTA [UR32], [UR12], UR9, desc[UR50] ;  /* 0x000032200c0073b4 */ /* 0x0009e20008211809 */
[----:B------:R1:W-:Y:S01]  /*2950*/  UTMALDG.4D.MULTICAST.2CTA [UR24], [UR22], UR4, desc[UR50] ;  /* 0x00003218160073b4 */ /* 0x0003e20008219804 */
[----:B----4-:R-:W-:Y:S01]  /*2960*/  UMOV UR12, UR28 ;  /* 0x0000001c000c7c82 */ /* 0x010fe20008000000 */
[----:B------:R-:W-:Y:S01]  /*2970*/  UMOV UR13, UR44 ;  /* 0x0000002c000d7c82 */ /* 0x000fe20008000000 */
[----:B------:R-:W-:-:S02]  /*2980*/  UMOV UR9, UR41 ;  /* 0x0000002900097c82 */ /* 0x000fc40008000000 */
[----:B------:R1:W-:Y:S02]  /*2990*/  UTMALDG.4D.MULTICAST.2CTA [UR8], [UR20], UR15, desc[UR50] ;  /* 0x00003208140073b4 */ /* 0x0003e4000821980f */
[----:B-1----:R-:W-:Y:S01]  /*29a0*/  NOP ;  /* 0x0000000000007918 */ /* 0x002fe20000000000 */
.L_x_42:
[----:B------:R-:W-:Y:S05]  /*29b0*/  BSYNC.RECONVERGENT B0 ;  /* 0x0000000000007941 */ /* 0x000fea0003800200 */
.L_x_41:
[----:B------:R-:W-:Y:S01]  /*29c0*/  UIADD3 UR28, UPT, UPT, UR28, 0x1, URZ ;  /* 0x000000011c1c7890 */ /* 0x000fe2000fffe0ff */
[----:B------:R-:W-:-:S03]  /*29d0*/  UMOV UR5, UR14 ;  /* 0x0000000e00057c82 */ /* 0x000fc60008000000 */
[----:B------:R-:W-:-:S09]  /*29e0*/  UISETP.NE.AND UP0, UPT, UR28, UR30, UPT ;  /* 0x0000001e1c00728c */ /* 0x000fd2000bf05270 */
[----:B------:R-:W-:Y:S05]  /*29f0*/  BRA.U UP0, `(.L_x_43) ;  /* 0xfffffff900f07547 */ /* 0x000fea000b83ffff */
.L_x_35:
[C---:B------:R-:W-:Y:S01]  /*2a00*/  LEA R3, R11.reuse, UR7, 0x3 ;  /* 0x000000070b037c11 */ /* 0x040fe2000f8e18ff */
[----:B------:R-:W-:Y:S01]  /*2a10*/  NOP ;  /* 0x0000000000007918 */ /* 0x000fe20000000000 */
[----:B-1----:R-:W-:Y:S02]  /*2a20*/  SHF.L.U32 R0, R10, 0x1f, RZ ;  /* 0x0000001f0a007819 */ /* 0x002fe400000006ff */
[----:B------:R-:W-:Y:S02]  /*2a30*/  LEA R5, R11, UR7, 0x4 ;  /* 0x000000070b057c11 */ /* 0x000fe4000f8e20ff */
[----:B------:R-:W1:Y:S02]  /*2a40*/  SYNCS.PHASECHK.TRANS64.TRYWAIT P0, [R3+URZ+0x150], R0 ;  /* 0x00015000030075a7 */ /* 0x000e6400080011ff */
[----:B-1----:R-:W-:Y:S05]  /*2a50*/  @!P0 BRA `(.L_x_44) ;  /* 0x000000a000848947 */ /* 0x002fea0003800000 */
.L_x_167:
[----:B------:R-:W4:Y:S01]  /*2a60*/  LDS.128 R4, [R5+0x1b0] ;  /* 0x0001b00005047984 */ /* 0x000f220000000c00 */
[----:B------:R-:W-:Y:S01]  /*2a70*/  UISETP.GE.AND UP0, UPT, UR45, 0x1, UPT ;  /* 0x000000012d00788c */ /* 0x000fe2000bf06270 */
[----:B------:R-:W-:Y:S01]  /*2a80*/  @!PT LDS RZ, [RZ] ;  /* 0x00000000fffff984 */ /* 0x000fe20000000800 */
[----:B------:R-:W-:Y:S01]  /*2a90*/  @!PT LDS RZ, [RZ] ;  /* 0x00000000fffff984 */ /* 0x000fe20000000800 */
[----:B------:R-:W-:Y:S01]  /*2aa0*/  @!PT LDS RZ, [RZ] ;  /* 0x00000000fffff984 */ /* 0x000fe20000000800 */
[----:B------:R-:W-:Y:S01]  /*2ab0*/  @!PT LDS RZ, [RZ] ;  /* 0x00000000fffff984 */ /* 0x000fe20000000800 */
[----:B------:R1:W-:Y:S06]  /*2ac0*/  MEMBAR.ALL.CTA ;  /* 0x0000000000007992 */ /* 0x0003ec0000008000 */
[----:B-1----:R-:W1:Y:S01]  /*2ad0*/  FENCE.VIEW.ASYNC.S ;  /* 0x00000000000073c6 */ /* 0x002e620000000000 */
[----:B----4-:R-:W-:-:S13]  /*2ae0*/  LOP3.LUT P0, RZ, R6, 0x1, RZ, 0xc0, !PT ;  /* 0x0000000106ff7812 */ /* 0x010fda000780c0ff */
[----:B-1----:R-:W-:Y:S01]  /*2af0*/  VOTEU.ANY UP1, P0 ;  /* 0x0000000000ff7886 */ /* 0x002fe20000020100 */
[----:B------:R-:W-:-:S13]  /*2b00*/  PLOP3.LUT P0, PT, PT, PT, UP1, 0x80, 0x8 ;  /* 0x000000000008781c */ /* 0x000fda0003f0f018 */
[----:B------:R-:W-:Y:S02]  /*2b10*/  @P0 LOP3.LUT R0, R5, 0xffff, RZ, 0xc0, !PT ;  /* 0x0000ffff05000812 */ /* 0x000fe400078ec0ff */
[----:B--2---:R-:W-:Y:S02]  /*2b20*/  @P0 MOV R2, R4 ;  /* 0x0000000400020202 */ /* 0x004fe40000000f00 */
[----:B------:R-:W-:Y:S01]  /*2b30*/  @P0 R2UR UR5, R0 ;  /* 0x00000000000502ca */ /* 0x000fe200000e0000 */
[----:B------:R-:W-:Y:S01]  /*2b40*/  VIADD R0, R3, 0x160 ;  /* 0x0000016003007836 */ /* 0x000fe20000000000 */
[----:B------:R-:W-:Y:S02]  /*2b50*/  @P0 SHF.R.U32.HI R4, RZ, 0x10, R5 ;  /* 0x00000010ff040819 */ /* 0x000fe40000011605 */
[----:B------:R-:W-:Y:S02]  /*2b60*/  @P0 R2UR UR6, R2 ;  /* 0x00000000020602ca */ /* 0x000fe400000e0000 */
[----:B------:R-:W-:-:S02]  /*2b70*/  PRMT R0, RZ, 0x654, R0 ;  /* 0x00000654ff007816 */ /* 0x000fc40000000000 */
[----:B------:R-:W-:Y:S02]  /*2b80*/  @P0 R2UR UR4, R4 ;  /* 0x00000000040402ca */ /* 0x000fe400000e0000 */
[----:B------:R1:W-:Y:S03]  /*2b90*/  SYNCS.ARRIVE.TRANS64.RED.A1T0 RZ, [R0+URZ], RZ ;  /* 0x000000ff00ff79a7 */ /* 0x0003e600081004ff */
[----:B------:R-:W-:-:S04]  /*2ba0*/  @UP1 UMOV UR57, UR5 ;  /* 0x0000000500391c82 */ /* 0x000fc80008000000 */
[----:B------:R-:W-:-:S04]  /*2bb0*/  @UP1 UMOV UR58, UR6 ;  /* 0x00000006003a1c82 */ /* 0x000fc80008000000 */
[----:B------:R-:W-:Y:S01]  /*2bc0*/  @UP1 UMOV UR44, UR4 ;  /* 0x00000004002c1c82 */ /* 0x000fe20008000000 */
[----:B------:R-:W-:Y:S05]  /*2bd0*/  BRA.U !UP0, `(.L_x_45) ;  /* 0x0000000108d47547 */ /* 0x000fea000b800000 */
[----:B------:R-:W2:Y:S01]  /*2be0*/  LDCU.128 UR20, c[0x0][0xf10] ;  /* 0x0001e200ff1477ac */ /* 0x000ea20008000c00 */
[----:B------:R-:W4:Y:S01]  /*2bf0*/  LDCU UR11, c[0x0][0xf20] ;  /* 0x0001e400ff0b77ac */ /* 0x000f220008000800 */
[----:B------:R-:W3:Y:S01]  /*2c00*/  LDCU UR19, c[0x0][0xf0c] ;  /* 0x0001e180ff1377ac */ /* 0x000ee20008000800 */
[----:B------:R-:W1:Y:S01]  /*2c10*/  LDCU.64 UR8, c[0x0][0xf28] ;  /* 0x0001e500ff0877ac */ /* 0x000e620008000a00 */
[----:B------:R-:W-:Y:S02]  /*2c20*/  UISETP.NE.AND UP3, UPT, UR45, 0x1, UPT ;  /* 0x000000012d00788c */ /* 0x000fe4000bf65270 */
[----:B--2---:R-:W-:Y:S02]  /*2c30*/  UIMAD.WIDE.U32 UR12, UR61, UR23, URZ ;  /* 0x000000173d0c72a5 */ /* 0x004fe4000f8e00ff */
[----:B------:R-:W-:Y:S02]  /*2c40*/  UIMAD.WIDE.U32 UR4, UR62, UR20, URZ ;  /* 0x000000143e0472a5 */ /* 0x000fe4000f8e00ff */
[----:B------:R-:W-:-:S02]  /*2c50*/  UISETP.NE.AND UP0, UPT, UR22, 0x1, UPT ;  /* 0x000000011600788c */ /* 0x000fc4000bf05270 */
[----:B------:R-:W-:Y:S01]  /*2c60*/  UIMAD.WIDE.U32 UR24, UR57, UR23, URZ ;  /* 0x00000017391872a5 */ /* 0x000fe2000f8e00ff */
[----:B------:R-:W-:Y:S02]  /*2c70*/  UMOV UR12, UR13 ;  /* 0x0000000d000c7c82 */ /* 0x000fe40008000000 */
[----:B------:R-:W-:Y:S01]  /*2c80*/  UMOV UR4, UR5 ;  /* 0x0000000500047c82 */ /* 0x000fe20008000000 */
[----:B----4-:R-:W-:Y:S02]  /*2c90*/  USHF.R.U32.HI UR12, URZ, UR11, UR12 ;  /* 0x0000000bff0c7299 */ /* 0x010fe4000801160c */
[----:B---3--:R-:W-:Y:S02]  /*2ca0*/  UISETP.NE.AND UP2, UPT, UR19, 0x1, UPT ;  /* 0x000000011300788c */ /* 0x008fe4000bf45270 */
[----:B------:R-:W-:Y:S02]  /*2cb0*/  USHF.R.U32.HI UR4, URZ, UR21, UR4 ;  /* 0x00000015ff047299 */ /* 0x000fe40008011604 */
[----:B------:R-:W-:-:S02]  /*2cc0*/  USEL UR5, UR61, UR12, !UP0 ;  /* 0x0000000c3d057287 */ /* 0x000fc4000c000000 */
[----:B------:R-:W-:Y:S02]  /*2cd0*/  USEL UR6, UR62, UR4, !UP2 ;  /* 0x000000043e067287 */ /* 0x000fe4000d000000 */
[----:B-1----:R-:W-:Y:S01]  /*2ce0*/  UIMAD.WIDE.U32 UR12, UR5, UR8, URZ ;  /* 0x00000008050c72a5 */ /* 0x002fe2000f8e00ff */
[----:B------:R-:W-:Y:S01]  /*2cf0*/  UMOV UR4, UR25 ;  /* 0x0000001900047c82 */ /* 0x000fe20008000000 */
[----:B------:R-:W-:Y:S02]  /*2d00*/  UIMAD.WIDE.U32 UR16, UR58, UR20, URZ ;  /* 0x000000143a1072a5 */ /* 0x000fe4000f8e00ff */
[----:B------:R-:W-:-:S03]  /*2d10*/  UIMAD.WIDE.U32 UR24, UR6, UR8, URZ ;  /* 0x00000008061872a5 */ /* 0x000fc6000f8e00ff */
[----:B------:R-:W-:Y:S01]  /*2d20*/  UMOV UR12, UR13 ;  /* 0x0000000d000c7c82 */ /* 0x000fe20008000000 */
[----:B------:R-:W-:Y:S02]  /*2d30*/  USHF.R.U32.HI UR4, URZ, UR11, UR4 ;  /* 0x0000000bff047299 */ /* 0x000fe40008011604 */
[----:B------:R-:W-:Y:S01]  /*2d40*/  @UP3 USHF.R.U32.HI UR5, URZ, UR9, UR12 ;  /* 0x00000009ff053299 */ /* 0x000fe2000801160c */
[----:B------:R-:W-:Y:S01]  /*2d50*/  UMOV UR16, UR17 ;  /* 0x0000001100107c82 */ /* 0x000fe20008000000 */
[----:B------:R-:W-:Y:S01]  /*2d60*/  UMOV UR24, UR25 ;  /* 0x0000001900187c82 */ /* 0x000fe20008000000 */
[----:B------:R-:W-:Y:S02]  /*2d70*/  USHF.R.U32.HI UR21, URZ, UR21, UR16 ;  /* 0x00000015ff157299 */ /* 0x000fe40008011610 */
[----:B------:R-:W-:Y:S02]  /*2d80*/  USEL UR4, UR57, UR4, !UP0 ;  /* 0x0000000439047287 */ /* 0x000fe4000c000000 */
[----:B------:R-:W-:-:S02]  /*2d90*/  @UP3 USHF.R.U32.HI UR6, URZ, UR9, UR24 ;  /* 0x00000009ff063299 */ /* 0x000fc40008011618 */
[----:B------:R-:W-:Y:S02]  /*2da0*/  UIMAD UR11, UR45, UR5, URZ ;  /* 0x000000052d0b72a4 */ /* 0x000fe4000f8e02ff */
[----:B------:R-:W-:Y:S02]  /*2db0*/  USEL UR5, UR58, UR21, !UP2 ;  /* 0x000000153a057287 */ /* 0x000fe4000d000000 */
[----:B------:R-:W-:Y:S02]  /*2dc0*/  UIMAD UR12, UR45, UR6, URZ ;  /* 0x000000062d0c72a4 */ /* 0x000fe4000f8e02ff */
[----:B------:R-:W-:Y:S02]  /*2dd0*/  UISETP.GE.AND UP0, UPT, UR4, UR11, UPT ;  /* 0x0000000b0400728c */ /* 0x000fe4000bf06270 */
[----:B------:R-:W-:Y:S02]  /*2de0*/  UIMAD.WIDE.U32 UR16, UR4, UR8, URZ ;  /* 0x00000008041072a5 */ /* 0x000fe4000f8e00ff */
[----:B------:R-:W-:-:S02]  /*2df0*/  UISETP.GE.OR UP0, UPT, UR5, UR12, UP0 ;  /* 0x0000000c0500728c */ /* 0x000fc40008706670 */
        /* <DEDUP_REMOVED lines=19> */
.L_x_45:
[----:B------:R-:W2:Y:S02]  /*2f30*/  LDCU UR4, c[0x0][0xf30] ;  /* 0x0001e600ff0477ac */ /* 0x000ea40008000800 */
[----:B--2---:R-:W-:-:S09]  /*2f40*/  UISETP.NE.AND UP0, UPT, UR4, 0x1, UPT ;  /* 0x000000010400788c */ /* 0x004fd2000bf05270 */
[----:B------:R-:W-:Y:S05]  /*2f50*/  BRA.U UP0, `(.L_x_46) ;  /* 0x0000000100447547 */ /* 0x000fea000b800000 */
[----:B------:R-:W2:Y:S01]  /*2f60*/  LDCU.128 UR20, c[0x0][0xf10] ;  /* 0x0001e200ff1477ac */ /* 0x000ea20008000c00 */
[----:B------:R-:W4:Y:S01]  /*2f70*/  LDCU UR11, c[0x0][0xf0c] ;  /* 0x0001e180ff0b77ac */ /* 0x000f220008000800 */
[----:B------:R-:W1:Y:S01]  /*2f80*/  LDCU UR6, c[0x0][0xf20] ;  /* 0x0001e400ff0677ac */ /* 0x000e620008000800 */
[----:B--2---:R-:W-:Y:S02]  /*2f90*/  UIMAD.WIDE.U32 UR8, UR58, UR20, URZ ;  /* 0x000000143a0872a5 */ /* 0x004fe4000f8e00ff */
[----:B------:R-:W-:Y:S02]  /*2fa0*/  UIMAD.WIDE.U32 UR4, UR57, UR23, URZ ;  /* 0x00000017390472a5 */ /* 0x000fe4000f8e00ff */
[----:B----4-:R-:W-:Y:S02]  /*2fb0*/  UISETP.NE.AND UP2, UPT, UR11, 0x1, UPT ;  /* 0x000000010b00788c */ /* 0x010fe4000bf45270 */
[----:B------:R-:W-:Y:S01]  /*2fc0*/  UISETP.NE.AND UP0, UPT, UR22, 0x1, UPT ;  /* 0x000000011600788c */ /* 0x000fe2000bf05270 */
[----:B------:R-:W-:-:S02]  /*2fd0*/  UMOV UR8, UR9 ;  /* 0x0000000900087c82 */ /* 0x000fc40008000000 */
[----:B------:R-:W-:Y:S01]  /*2fe0*/  UMOV UR4, UR5 ;  /* 0x0000000500047c82 */ /* 0x000fe20008000000 */
[----:B------:R-:W-:Y:S02]  /*2ff0*/  USHF.R.U32.HI UR21, URZ, UR21, UR8 ;  /* 0x00000015ff157299 */ /* 0x000fe40008011608 */
[----:B-1----:R-:W-:Y:S02]  /*3000*/  USHF.R.U32.HI UR4, URZ, UR6, UR4 ;  /* 0x00000006ff047299 */ /* 0x002fe40008011604 */
[----:B------:R-:W-:Y:S02]  /*3010*/  USEL UR5, UR58, UR21, !UP2 ;  /* 0x000000153a057287 */ /* 0x000fe4000d000000 */
[----:B------:R-:W-:-:S04]  /*3020*/  USEL UR4, UR57, UR4, !UP0 ;  /* 0x0000000439047287 */ /* 0x000fc8000c000000 */
[----:B------:R-:W-:Y:S02]  /*3030*/  UIADD3 UR6, UPT, UPT, UR5, -UR4, URZ ;  /* 0x8000000405067290 */ /* 0x000fe4000fffe0ff */
[----:B------:R-:W-:Y:S02]  /*3040*/  UIADD3 UR4, UPT, UPT, -UR5, UR4, URZ ;  /* 0x0000000405047290 */ /* 0x000fe4000fffe1ff */
[----:B------:R-:W-:Y:S02]  /*3050*/  UIMAD UR57, UR6, UR22, UR57 ;  /* 0x00000016063972a4 */ /* 0x000fe4000f8e0239 */
[----:B------:R-:W-:-:S12]  /*3060*/  UIMAD UR58, UR4, UR11, UR58 ;  /* 0x0000000b043a72a4 */ /* 0x000fd8000f8e023a */
.L_x_46:
[----:B------:R-:W-:Y:S01]  /*3070*/  VIADD R11, R11, 0x1 ;  /* 0x000000010b0b7836 */ /* 0x000fe20000000000 */
[----:B------:R-:W-:Y:S02]  /*3080*/  R2UR UR5, R146 ;  /* 0x00000000920572ca */ /* 0x000fe400000e0000 */
[----:B------:R-:W-:Y:S02]  /*3090*/  R2UR UR4, R145 ;  /* 0x00000000910472ca */ /* 0x000fe400000e0000 */
[C---:B------:R-:W-:Y:S02]  /*30a0*/  ISETP.NE.AND P0, PT, R11.reuse, 0x2, PT ;  /* 0x000000020b00780c */ /* 0x040fe40003f05270 */
[----:B------:R-:W-:Y:S02]  /*30b0*/  PLOP3.LUT P2, PT, PT, PT, PT, 0x80, 0x8 ;  /* 0x000000000008781c */ /* 0x000fe40003f4f070 */
[----:B------:R-:W-:Y:S02]  /*30c0*/  SEL R3, RZ, 0x1, P0 ;  /* 0x00000001ff037807 */ /* 0x000fe40000000000 */
[----:B------:R-:W-:-:S02]  /*30d0*/  SEL R11, R11, RZ, P0 ;  /* 0x000000ff0b0b7207 */ /* 0x000fc40000000000 */
[----:B------:R-:W-:Y:S01]  /*30e0*/  LOP3.LUT R10, R10, R3, RZ, 0x3c, !PT ;  /* 0x000000030a0a7212 */ /* 0x000fe200078e3cff */
[----:B------:R-:W-:Y:S02]  /*30f0*/  UIADD3 UR20, UPT, UPT, UR58, UR5, URZ ;  /* 0x000000053a147290 */ /* 0x000fe4000fffe0ff */
[----:B------:R-:W-:Y:S01]  /*3100*/  UIADD3 UR16, UPT, UPT, UR57, UR4, URZ ;  /* 0x0000000439107290 */ /* 0x000fe2000fffe0ff */
[----:B------:R-:W-:Y:S11]  /*3110*/  BRA.U UP1, `(.L_x_47) ;  /* 0xffffffed01787547 */ /* 0x000ff6000b83ffff */
[----:B------:R-:W-:Y:S01]  /*3120*/  UIADD3 UR7, UPT, UPT, UR7, 0x80, URZ ;  /* 0x0000008007077890 */ /* 0x000fe2000fffe0ff */
[----:B------:R-:W-:-:S03]  /*3130*/  SHF.L.U32 R3, R12, 0x1f, RZ ;  /* 0x0000001f0c037819 */ /* 0x000fc600000006ff */
[----:B------:R-:W-:-:S09]  /*3140*/  ULEA UR4, UR14, UR7, 0x3 ;  /* 0x000000070e047291 */ /* 0x000fd2000f8e18ff */
[----:B------:R-:W2:Y:S02]  /*3150*/  SYNCS.PHASECHK.TRANS64.TRYWAIT P0, [UR4], R3 ;  /* 0x00000003ff0075a7 */ /* 0x000ea40008001104 */
[----:B--2---:R-:W-:Y:S05]  /*3160*/  @!P0 BRA `(.L_x_48) ;  /* 0x0000009800d48947 */ /* 0x004fea0003800000 */
.L_x_169:
[----:B------:R-:W-:-:S04]  /*3170*/  UIADD3 UR4, UPT, UPT, UR14, 0x1, URZ ;  /* 0x000000010e047890 */ /* 0x000fc8000fffe0ff */
[----:B------:R-:W-:-:S04]  /*3180*/  UISETP.NE.AND UP0, UPT, UR4, 0x10, UPT ;  /* 0x000000100400788c */ /* 0x000fc8000bf05270 */
[----:B------:R-:W-:Y:S02]  /*3190*/  USEL UR6, URZ, 0x1, UP0 ;  /* 0x00000001ff067887 */ /* 0x000fe40008000000 */
[----:B------:R-:W-:-:S04]  /*31a0*/  USEL UR4, UR4, URZ, UP0 ;  /* 0x000000ff04047287 */ /* 0x000fc80008000000 */
[----:B------:R-:W-:Y:S01]  /*31b0*/  ULEA UR5, UR4, UR7, 0x3 ;  /* 0x0000000704057291 */ /* 0x000fe2000f8e18ff */
[----:B------:R-:W-:-:S04]  /*31c0*/  LOP3.LUT R2, R12, UR6, RZ, 0x3c, !PT ;  /* 0x000000060c027c12 */ /* 0x000fc8000f8e3cff */
[----:B-1----:R-:W-:-:S04]  /*31d0*/  SHF.L.U32 R3, R2, 0x1f, RZ ;  /* 0x0000001f02037819 */ /* 0x002fc800000006ff */
[----:B------:R-:W1:Y:S02]  /*31e0*/  SYNCS.PHASECHK.TRANS64.TRYWAIT P0, [UR5], R3 ;  /* 0x00000003ff0075a7 */ /* 0x000e640008001105 */
[----:B-1----:R-:W-:Y:S05]  /*31f0*/  @!P0 BRA `(.L_x_49) ;  /* 0x0000009800c88947 */ /* 0x002fea0003800000 */
.L_x_171:
        /* <DEDUP_REMOVED lines=9> */
.L_x_173:
        /* <DEDUP_REMOVED lines=9> */
.L_x_175:
        /* <DEDUP_REMOVED lines=9> */
.L_x_177:
        /* <DEDUP_REMOVED lines=9> */
.L_x_179:
        /* <DEDUP_REMOVED lines=9> */
.L_x_181:
        /* <DEDUP_REMOVED lines=9> */
.L_x_183:
        /* <DEDUP_REMOVED lines=9> */
.L_x_185:
        /* <DEDUP_REMOVED lines=9> */
.L_x_187:
        /* <DEDUP_REMOVED lines=9> */
.L_x_189:
        /* <DEDUP_REMOVED lines=9> */
.L_x_191:
        /* <DEDUP_REMOVED lines=9> */
.L_x_193:
        /* <DEDUP_REMOVED lines=9> */
.L_x_195:
        /* <DEDUP_REMOVED lines=9> */
.L_x_197:
[----:B------:R-:W-:-:S04]  /*3950*/  UIADD3 UR4, UPT, UPT, UR4, 0x1, URZ ;  /* 0x0000000104047890 */ /* 0x000fc8000fffe0ff */
[----:B------:R-:W-:-:S04]  /*3960*/  UISETP.NE.AND UP0, UPT, UR4, 0x10, UPT ;  /* 0x000000100400788c */ /* 0x000fc8000bf05270 */
[----:B------:R-:W-:Y:S02]  /*3970*/  USEL UR5, URZ, 0x1, UP0 ;  /* 0x00000001ff057887 */ /* 0x000fe40008000000 */
[----:B------:R-:W-:-:S04]  /*3980*/  USEL UR4, UR4, URZ, UP0 ;  /* 0x000000ff04047287 */ /* 0x000fc80008000000 */
[----:B------:R-:W-:Y:S01]  /*3990*/  ULEA UR4, UR4, UR7, 0x3 ;  /* 0x0000000704047291 */ /* 0x000fe2000f8e18ff */
[----:B-1----:R-:W-:-:S04]  /*39a0*/  LOP3.LUT R3, R2, UR5, RZ, 0x3c, !PT ;  /* 0x0000000502037c12 */ /* 0x002fc8000f8e3cff */
[----:B------:R-:W-:Y:S01]  /*39b0*/  SHF.L.U32 R3, R3, 0x1f, RZ ;  /* 0x0000001f03037819 */ /* 0x000fe200000006ff */
[----:B------:R-:W-:-:S07]  /*39c0*/  IMAD.U32 R0, RZ, RZ, UR4 ;  /* 0x00000004ff007e24 */ /* 0x000fce000f8e00ff */
.L_x_63:
[----:B-1----:R1:W2:Y:S02]  /*39d0*/  SYNCS.PHASECHK.TRANS64.TRYWAIT P0, [R0+URZ], R3 ;  /* 0x00000003000075a7 */ /* 0x0022a400080011ff */
[----:B--2---:R-:W-:Y:S05]  /*39e0*/  @!P0 NANOSLEEP.SYNCS 0x989680 ;  /* 0x009896800000895d */ /* 0x004fea0003900000 */
[----:B------:R-:W2:Y:S02]  /*39f0*/  @!P0 SYNCS.PHASECHK.TRANS64 P0, [R0+URZ], R3 ;  /* 0x00000003000085a7 */ /* 0x000ea400080010ff */
[----:B--2---:R-:W-:Y:S05]  /*3a00*/  @P0 EXIT ;  /* 0x000000000000094d */ /* 0x004fea0003800000 */
[----:B------:R-:W-:Y:S05]  /*3a10*/  BRA `(.L_x_63) ;  /* 0xfffffffc00ec7947 */ /* 0x000fea000383ffff */
.L_x_23:
[----:B------:R-:W-:-:S04]  /*3a20*/  UISETP.NE.AND UP0, UPT, UR60, URZ, UPT ;  /* 0x000000ff3c00728c */ /* 0x000fc8000bf05270 */
[----:B------:R-:W-:-:S09]  /*3a30*/  UISETP.NE.OR UP0, UPT, UR17, 0x1, UP0 ;  /* 0x000000011100788c */ /* 0x000fd20008705670 */
[----:B------:R-:W-:Y:S05]  /*3a40*/  BRA.U UP0, `(.L_x_64) ;  /* 0x0000000500487547 */ /* 0x000fea000b800000 */
[----:B------:R-:W-:Y:S01]  /*3a50*/  ISETP.GE.U32.AND P2, PT, R0, 0x10, PT ;  /* 0x000000100000780c */ /* 0x000fe20003f46070 */
[----:B------:R-:W-:Y:S01]  /*3a60*/  IMAD.MOV.U32 R12, RZ, RZ, 0x1 ;  /* 0x00000001ff0c7424 */ /* 0x000fe200078e00ff */
[----:B------:R-:W-:Y:S02]  /*3a70*/  CS2R R10, SRZ ;  /* 0x00000000000a7805 */ /* 0x000fe4000001ff00 */
[----:B------:R-:W-:Y:S01]  /*3a80*/  CS2R R8, SRZ ;  /* 0x0000000000087805 */ /* 0x000fe2000001ff00 */
[----:B------:R-:W-:Y:S01]  /*3a90*/  UMOV UR6, 0x400 ;  /* 0x0000040000067882 */ /* 0x000fe20000000000 */
[----:B------:R-:W-:Y:S01]  /*3aa0*/  UMOV UR5, URZ ;  /* 0x000000ff00057c82 */ /* 0x000fe20008000000 */
[----:B------:R-:W-:-:S12]  /*3ab0*/  ULEA UR6, UR60, UR6, 0x18 ;  /* 0x000000063c067291 */ /* 0x000fd8000f8ec0ff */
.L_x_68:
[----:B------:R-:W-:Y:S02]  /*3ac0*/  LEA R2, R8, UR6, 0x3 ;  /* 0x0000000608027c11 */ /* 0x000fe4000f8e18ff */
[----:B------:R-:W-:-:S03]  /*3ad0*/  SHF.L.U32 R5, R9, 0x1f, RZ ;  /* 0x0000001f09057819 */ /* 0x000fc600000006ff */
[----:B------:R-:W-:Y:S01]  /*3ae0*/  VIADD R4, R2, 0x190 ;  /* 0x0000019002047836 */ /* 0x000fe20000000000 */
[----:B------:R-:W1:Y:S02]  /*3af0*/  SYNCS.PHASECHK.TRANS64.TRYWAIT P0, [R2+URZ+0x180], R5 ;  /* 0x00018005020075a7 */ /* 0x000e6400080011ff */
[----:B-1----:R-:W-:Y:S05]  /*3b00*/  @!P0 BRA `(.L_x_65) ;  /* 0x0000009400d48947 */ /* 0x002fea0003800000 */
.L_x_198:
[----:B------:R-:W-:Y:S01]  /*3b10*/  ULEA UR4, UR5, UR6, 0x3 ;  /* 0x0000000605047291 */ /* 0x000fe2000f8e18ff */
[----:B------:R-:W-:Y:S02]  /*3b20*/  PRMT R4, RZ, 0x654, R4 ;  /* 0x00000654ff047816 */ /* 0x000fe40000000004 */
[----:B-1----:R-:W-:Y:S01]  /*3b30*/  SHF.L.U32 R5, R12, 0x1f, RZ ;  /* 0x0000001f0c057819 */ /* 0x002fe200000006ff */
[----:B------:R-:W-:Y:S01]  /*3b40*/  UIADD3 UR7, UPT, UPT, UR4, 0x150, URZ ;  /* 0x0000015004077890 */ /* 0x000fe2000fffe0ff */
[----:B------:R1:W-:Y:S05]  /*3b50*/  SYNCS.ARRIVE.TRANS64.RED.A1T0 RZ, [R4+URZ], RZ ;  /* 0x000000ff04ff79a7 */ /* 0x0003ea00081004ff */
[----:B------:R-:W-:Y:S01]  /*3b60*/  IMAD.U32 R7, RZ, RZ, UR7 ;  /* 0x00000007ff077e24 */ /* 0x000fe2000f8e00ff */
[----:B------:R-:W2:Y:S04]  /*3b70*/  SYNCS.PHASECHK.TRANS64.TRYWAIT P0, [UR4+0x160], R5 ;  /* 0x00016005ff0075a7 */ /* 0x000ea80008001104 */
[----:B------:R-:W-:Y:S01]  /*3b80*/  PRMT R6, R0, 0x654, R7 ;  /* 0x0000065400067816 */ /* 0x000fe20000000007 */
[----:B-1----:R-:W-:Y:S01]  /*3b90*/  @!P2 IMAD.MOV.U32 R4, RZ, RZ, 0x10 ;  /* 0x00000010ff04a424 */ /* 0x002fe200078e00ff */
[----:B--2---:R-:W-:Y:S06]  /*3ba0*/  @!P0 BRA `(.L_x_66) ;  /* 0x0000009400c08947 */ /* 0x004fec0003800000 */
.L_x_200:
[----:B------:R-:W-:Y:S01]  /*3bb0*/  ULEA UR8, UR5, UR6, 0x4 ;  /* 0x0000000605087291 */ /* 0x000fe2000f8e20ff */
[----:B------:R-:W-:Y:S01]  /*3bc0*/  SEL R3, R6, R3, !P2 ;  /* 0x0000000306037207 */ /* 0x000fe20005000000 */
[----:B------:R-:W-:Y:S01]  /*3bd0*/  UIADD3 UR9, UPT, UPT, UR4, 0x150, URZ ;  /* 0x0000015004097890 */ /* 0x000fe2000fffe0ff */
[----:B-1----:R-:W-:Y:S01]  /*3be0*/  LEA R2, R11, UR6, 0x3 ;  /* 0x000000060b027c11 */ /* 0x002fe2000f8e18ff */
[----:B------:R-:W-:Y:S01]  /*3bf0*/  UIADD3 UR8, UPT, UPT, UR8, 0x1b0, URZ ;  /* 0x000001b008087890 */ /* 0x000fe2000fffe0ff */
[----:B------:R-:W-:Y:S01]  /*3c00*/  SHF.L.U32 R5, R10, 0x1f, RZ ;  /* 0x0000001f0a057819 */ /* 0x000fe200000006ff */
[----:B------:R1:W-:Y:S01]  /*3c10*/  @!P2 SYNCS.ARRIVE.TRANS64.RED RZ, [R3+URZ], R4 ;  /* 0x0000000403ffa9a7 */ /* 0x0003e200080004ff */
[----:B------:R-:W-:Y:S01]  /*3c20*/  UIADD3 UR4, UPT, UPT, UR5, 0x1, URZ ;  /* 0x0000000105047890 */ /* 0x000fe2000fffe0ff */
[----:B------:R-:W-:-:S03]  /*3c30*/  VIADD R8, R8, 0x1 ;  /* 0x0000000108087836 */ /* 0x000fc60000000000 */
[----:B------:R-:W-:Y:S02]  /*3c40*/  UISETP.NE.AND UP0, UPT, UR4, 0x2, UPT ;  /* 0x000000020400788c */ /* 0x000fe4000bf05270 */
[----:B------:R-:W-:Y:S06]  /*3c50*/  UGETNEXTWORKID.BROADCAST [UR8], [UR9] ;  /* 0x00000000080073ca */ /* 0x000fec0008000100 */
[----:B------:R-:W-:Y:S01]  /*3c60*/  USEL UR7, URZ, 0x1, UP0 ;  /* 0x00000001ff077887 */ /* 0x000fe20008000000 */
[----:B------:R-:W-:Y:S01]  /*3c70*/  ISETP.NE.AND P0, PT, R8, 0x2, PT ;  /* 0x000000020800780c */ /* 0x000fe20003f05270 */
[----:B------:R-:W-:Y:S01]  /*3c80*/  USEL UR5, UR4, URZ, UP0 ;  /* 0x000000ff04057287 */ /* 0x000fe20008000000 */
[----:B------:R-:W2:Y:S03]  /*3c90*/  SYNCS.PHASECHK.TRANS64.TRYWAIT P1, [R2+URZ+0x150], R5 ;  /* 0x00015005020075a7 */ /* 0x000ea600080211ff */
[----:B------:R-:W-:Y:S01]  /*3ca0*/  LOP3.LUT R12, R12, UR7, RZ, 0x3c, !PT ;  /* 0x000000070c0c7c12 */ /* 0x000fe2000f8e3cff */
[----:B-12---:R-:W-:Y:S07]  /*3cb0*/  @!P1 BRA `(.L_x_67) ;  /* 0x0000009400949947 */ /* 0x006fee0003800000 */
.L_x_201:
[C---:B------:R-:W-:Y:S01]  /*3cc0*/  LEA R4, R11.reuse, UR6, 0x4 ;  /* 0x000000060b047c11 */ /* 0x040fe2000f8e20ff */
[----:B-1----:R-:W-:Y:S01]  /*3cd0*/  VIADD R2, R2, 0x160 ;  /* 0x0000016002027836 */ /* 0x002fe20000000000 */
[----:B------:R-:W-:Y:S01]  /*3ce0*/  SEL R8, R8, RZ, P0 ;  /* 0x000000ff08087207 */ /* 0x000fe20000000000 */
[----:B------:R-:W-:-:S03]  /*3cf0*/  VIADD R11, R11, 0x1 ;  /* 0x000000010b0b7836 */ /* 0x000fc60000000000 */
[----:B------:R-:W1:Y:S01]  /*3d00*/  LDS.128 R4, [R4+0x1b0] ;  /* 0x0001b00004047984 */ /* 0x000e620000000c00 */
[----:B------:R-:W-:Y:S02]  /*3d10*/  PRMT R2, RZ, 0x654, R2 ;  /* 0x00000654ff027816 */ /* 0x000fe40000000002 */
[C---:B------:R-:W-:Y:S01]  /*3d20*/  ISETP.NE.AND P1, PT, R11.reuse, 0x2, PT ;  /* 0x000000020b00780c */ /* 0x040fe20003f25270 */
[----:B------:R-:W-:Y:S01]  /*3d30*/  @!PT LDS RZ, [RZ] ;  /* 0x00000000fffff984 */ /* 0x000fe20000000800 */
[----:B------:R-:W-:Y:S01]  /*3d40*/  @!PT LDS RZ, [RZ] ;  /* 0x00000000fffff984 */ /* 0x000fe20000000800 */
[----:B------:R-:W-:Y:S01]  /*3d50*/  @!PT LDS RZ, [RZ] ;  /* 0x00000000fffff984 */ /* 0x000fe20000000800 */
[----:B------:R-:W-:Y:S01]  /*3d60*/  @!PT LDS RZ, [RZ] ;  /* 0x00000000fffff984 */ /* 0x000fe20000000800 */
[----:B------:R2:W-:Y:S06]  /*3d70*/  MEMBAR.ALL.CTA ;  /* 0x0000000000007992 */ /* 0x0005ec0000008000 */
[----:B--2---:R-:W2:Y:S01]  /*3d80*/  FENCE.VIEW.ASYNC.S ;  /* 0x00000000000073c6 */ /* 0x004ea20000000000 */
[----:B------:R-:W-:Y:S01]  /*3d90*/  SEL R11, R11, RZ, P1 ;  /* 0x000000ff0b0b7207 */ /* 0x000fe20000800000 */
[----:B--2---:R2:W-:Y:S01]  /*3da0*/  SYNCS.ARRIVE.TRANS64.RED.A1T0 RZ, [R2+URZ], RZ ;  /* 0x000000ff02ff79a7 */ /* 0x0045e200081004ff */
[----:B-1----:R-:W-:-:S02]  /*3db0*/  LOP3.LUT P3, RZ, R6, 0x1, RZ, 0xc0, !PT ;  /* 0x0000000106ff7812 */ /* 0x002fc4000786c0ff */
[----:B------:R-:W-:-:S04]  /*3dc0*/  SEL R5, RZ, 0x1, P1 ;  /* 0x00000001ff057807 */ /* 0x000fc80000800000 */
[----:B------:R-:W-:Y:S02]  /*3dd0*/  LOP3.LUT R10, R10, R5, RZ, 0x3c, !PT ;  /* 0x000000050a0a7212 */ /* 0x000fe400078e3cff */
[----:B--2---:R-:W-:-:S04]  /*3de0*/  SEL R2, RZ, 0x1, P0 ;  /* 0x00000001ff027807 */ /* 0x004fc80000000000 */
[----:B------:R-:W-:Y:S01]  /*3df0*/  LOP3.LUT R9, R9, R2, RZ, 0x3c, !PT ;  /* 0x0000000209097212 */ /* 0x000fe200078e3cff */
[----:B------:R-:W-:Y:S06]  /*3e00*/  @P3 BRA `(.L_x_68) ;  /* 0xfffffffc002c3947 */ /* 0x000fec000383ffff */
[----:B------:R-:W-:Y:S01]  /*3e10*/  ULEA UR4, UR5, UR6, 0x3 ;  /* 0x0000000605047291 */ /* 0x000fe2000f8e18ff */
[----:B------:R-:W-:-:S08]  /*3e20*/  SHF.L.U32 R3, R12, 0x1f, RZ ;  /* 0x0000001f0c037819 */ /* 0x000fd000000006ff */
[----:B------:R-:W1:Y:S02]  /*3e30*/  SYNCS.PHASECHK.TRANS64 P0, [UR4+0x160], R3 ;  /* 0x00016003ff0075a7 */ /* 0x000e640008001004 */
[----:B-1----:R-:W-:Y:S05]  /*3e40*/  @P0 BRA `(.L_x_69) ;  /* 0x0000000000080947 */ /* 0x002fea0003800000 */
[----:B------:R-:W1:Y:S02]  /*3e50*/  SYNCS.PHASECHK.TRANS64.TRYWAIT P0, [UR4+0x160], R3 ;  /* 0x00016003ff0075a7 */ /* 0x000e640008001104 */
[----:B-1----:R-:W-:Y:S05]  /*3e60*/  @!P0 BRA `(.L_x_70) ;  /* 0x00000094003c8947 */ /* 0x002fea0003800000 */
.L_x_69:
[----:B------:R-:W-:-:S04]  /*3e70*/  UIADD3 UR7, UPT, UPT, UR5, 0x1, URZ ;  /* 0x0000000105077890 */ /* 0x000fc8000fffe0ff */
[----:B------:R-:W-:-:S04]  /*3e80*/  UISETP.NE.AND UP0, UPT, UR7, 0x2, UPT ;  /* 0x000000020700788c */ /* 0x000fc8000bf05270 */
[----:B------:R-:W-:Y:S02]  /*3e90*/  USEL UR8, URZ, 0x1, UP0 ;  /* 0x00000001ff087887 */ /* 0x000fe40008000000 */
[----:B------:R-:W-:-:S04]  /*3ea0*/  USEL UR7, UR7, URZ, UP0 ;  /* 0x000000ff07077287 */ /* 0x000fc80008000000 */
[----:B------:R-:W-:Y:S01]  /*3eb0*/  ULEA UR7, UR7, UR6, 0x3 ;  /* 0x0000000607077291 */ /* 0x000fe2000f8e18ff */
[----:B-1----:R-:W-:-:S04]  /*3ec0*/  LOP3.LUT R3, R12, UR8, RZ, 0x3c, !PT ;  /* 0x000000080c037c12 */ /* 0x002fc8000f8e3cff */
[----:B------:R-:W-:-:S04]  /*3ed0*/  SHF.L.U32 R0, R3, 0x1f, RZ ;  /* 0x0000001f03007819 */ /* 0x000fc800000006ff */
[----:B------:R-:W1:Y:S02]  /*3ee0*/  SYNCS.PHASECHK.TRANS64 P0, [UR7+0x160], R0 ;  /* 0x00016000ff0075a7 */ /* 0x000e640008001007 */
[----:B-1----:R-:W-:Y:S05]  /*3ef0*/  @P0 EXIT ;  /* 0x000000000000094d */ /* 0x002fea0003800000 */
[----:B------:R-:W-:Y:S02]  /*3f00*/  SHF.L.U32 R3, R3, 0x1f, RZ ;  /* 0x0000001f03037819 */ /* 0x000fe400000006ff */
[----:B------:R-:W-:-:S07]  /*3f10*/  MOV R0, UR7 ;  /* 0x0000000700007c02 */ /* 0x000fce0008000f00 */
.L_x_71:
[----:B-1----:R1:W2:Y:S02]  /*3f20*/  SYNCS.PHASECHK.TRANS64.TRYWAIT P0, [R0+URZ+0x160], R3 ;  /* 0x00016003000075a7 */ /* 0x0022a400080011ff */
[----:B--2---:R-:W-:Y:S05]  /*3f30*/  @!P0 NANOSLEEP.SYNCS 0x989680 ;  /* 0x009896800000895d */ /* 0x004fea0003900000 */
[----:B------:R-:W2:Y:S02]  /*3f40*/  @!P0 SYNCS.PHASECHK.TRANS64 P0, [R0+URZ+0x160], R3 ;  /* 0x00016003000085a7 */ /* 0x000ea400080010ff */
[----:B--2---:R-:W-:Y:S05]  /*3f50*/  @P0 EXIT ;  /* 0x000000000000094d */ /* 0x004fea0003800000 */
[----:B------:R-:W-:Y:S05]  /*3f60*/  BRA `(.L_x_71) ;  /* 0xfffffffc00ec7947 */ /* 0x000fea000383ffff */
.L_x_64:
[----:B------:R-:W-:Y:S05]  /*3f70*/  BRA.U UP4, `(.L_x_72) ;  /* 0x0000001104c07547 */ /* 0x000fea000b800000 */
[----:B------:R-:W-:Y:S01]  /*3f80*/  UMOV UR4, 0x40 ;  /* 0x0000004000047882 */ /* 0x000fe20000000000 */
[----:B------:R-:W-:Y:S01]  /*3f90*/  NOP ;  /* 0x0000000000007918 */ /* 0x000fe20000000000 */
[----:B------:R-:W-:Y:S01]  /*3fa0*/  ULEA UR5, UR60, UR4, 0x18 ;  /* 0x000000043c057291 */ /* 0x000fe2000f8ec0ff */
[----:B------:R-:W-:Y:S02]  /*3fb0*/  UMOV UR6, 0x400 ;  /* 0x0000040000067882 */ /* 0x000fe40000000000 */
[----:B------:R-:W-:-:S06]  /*3fc0*/  ULEA UR6, UR60, UR6, 0x18 ;  /* 0x000000063c067291 */ /* 0x000fcc000f8ec0ff */
[----:B------:R-:W1:Y:S02]  /*3fd0*/  LDS.U8 R0, [UR5+0x1c] ;  /* 0x00001c05ff007984 */ /* 0x000e640008000000 */
[----:B-1----:R-:W-:-:S13]  /*3fe0*/  ISETP.NE.AND P0, PT, R0, RZ, PT ;  /* 0x000000ff0000720c */ /* 0x002fda0003f05270 */
[----:B------:R-:W-:Y:S05]  /*3ff0*/  @P0 BRA `(.L_x_73) ;  /* 0x00000004000c0947 */ /* 0x000fea0003800000 */
[----:B------:R-:W-:Y:S02]  /*4000*/  UISETP.NE.U32.AND UP1, UPT, UR32, 0x1, UPT ;  /* 0x000000012000788c */ /* 0x000fe4000bf25070 */
[----:B------:R-:W-:Y:S02]  /*4010*/  ULOP3.LUT UR60, UR60, 0x1, URZ, 0x3c, !UPT ;  /* 0x000000013c3c7892 */ /* 0x000fe4000f8e3cff */
[----:B------:R-:W-:-:S05]  /*4020*/  UIADD3 UR7, UPT, UPT, UR5, 0x8, URZ ;  /* 0x0000000805077890 */ /* 0x000fca000fffe0ff */
[----:B------:R-:W-:Y:S07]  /*4030*/  BRA.U !UP1, `(.L_x_74) ;  /* 0x00000001099c7547 */ /* 0x000fee000b800000 */
[----:B------:R-:W-:Y:S01]  /*4040*/  ELECT P0, URZ, PT ;  /* 0x0000000000ff782f */ /* 0x000fe20003800000 */
[----:B------:R-:W-:-:S12]  /*4050*/  BSSY B0, `(.L_x_74) ;  /* 0x0000025000007945 */ /* 0x000fd80003800000 */
[----:B------:R-:W-:Y:S05]  /*4060*/  @!P0 BRA `(.L_x_75) ;  /* 0x00000000008c8947 */ /* 0x000fea0003800000 */
[----:B------:R-:W-:-:S05]  /*4070*/  UMOV UR4, 0x10 ;  /* 0x0000001000047882 */ /* 0x000fca0000000000 */
[----:B------:R-:W-:Y:S04]  /*4080*/  DEPBAR.LE SB1, 0x36 ;  /* 0x00009d800000791a */ /* 0x000fe80000000000 */
[----:B------:R-:W1:Y:S02]  /*4090*/  UTCATOMSWS.2CTA.FIND_AND_SET.ALIGN UP0, UR4, UR4 ;  /* 0x00000004000475e3 */ /* 0x000e640008200800 */
[----:B-1----:R-:W-:Y:S01]  /*40a0*/  MOV R11, UR4 ;  /* 0x00000004000b7c02 */ /* 0x002fe20008000f00 */
[----:B------:R-:W-:Y:S06]  /*40b0*/  BRA.U UP0, `(.L_x_76) ;  /* 0x0000000100187547 */ /* 0x000fec000b800000 */
.L_x_77:
[----:B------:R-:W-:Y:S05]  /*40c0*/  NANOSLEEP 0x64 ;  /* 0x000000640000795d */ /* 0x000fea0003800000 */
[----:B------:R-:W-:-:S05]  /*40d0*/  UMOV UR4, 0x10 ;  /* 0x0000001000047882 */ /* 0x000fca0000000000 */
[----:B------:R-:W-:Y:S04]  /*40e0*/  DEPBAR.LE SB1, 0x36 ;  /* 0x00009d800000791a */ /* 0x000fe80000000000 */
[----:B------:R-:W1:Y:S02]  /*40f0*/  UTCATOMSWS.2CTA.FIND_AND_SET.ALIGN UP0, UR4, UR4 ;  /* 0x00000004000475e3 */ /* 0x000e640008200800 */
[----:B-1----:R-:W-:Y:S01]  /*4100*/  MOV R11, UR4 ;  /* 0x00000004000b7c02 */ /* 0x002fe20008000f00 */
[----:B------:R-:W-:Y:S05]  /*4110*/  BRA.U !UP0, `(.L_x_77) ;  /* 0xfffffffd08e87547 */ /* 0x000fea000b83ffff */
.L_x_76:
[----:B------:R-:W1:Y:S01]  /*4120*/  LDS R7, [UR5+0x10] ;  /* 0x00001005ff077984 */ /* 0x000e620008000800 */
[----:B------:R-:W-:Y:S01]  /*4130*/  IMAD.U32 R5, RZ, RZ, UR6 ;  /* 0x00000006ff057e24 */ /* 0x000fe2000f8e00ff */
[----:B------:R-:W-:-:S03]  /*4140*/  MOV R4, UR60 ;  /* 0x0000003c00047c02 */ /* 0x000fc60008000f00 */
[----:B------:R-:W-:Y:S01]  /*4150*/  VIADD R5, R5, 0x1d0 ;  /* 0x000001d005057836 */ /* 0x000fe20000000000 */
[----:B-1----:R-:W-:-:S04]  /*4160*/  SHF.L.U32 R7, R7, 0x1f, RZ ;  /* 0x0000001f07077819 */ /* 0x002fc800000006ff */
[----:B------:R-:W1:Y:S02]  /*4170*/  SYNCS.PHASECHK.TRANS64.TRYWAIT P0, [UR5+0x8], R7 ;  /* 0x00000807ff0075a7 */ /* 0x000e640008001105 */
[----:B-1----:R-:W-:Y:S05]  /*4180*/  @P0 BRA `(.L_x_78) ;  /* 0x0000000000080947 */ /* 0x002fea0003800000 */
[----:B------:R-:W1:Y:S02]  /*4190*/  SYNCS.PHASECHK.TRANS64.TRYWAIT P0, [UR5+0x8], R7 ;  /* 0x00000807ff0075a7 */ /* 0x000e640008001105 */
[----:B-1----:R-:W-:Y:S05]  /*41a0*/  @!P0 BRA `(.L_x_79) ;  /* 0x0000009000848947 */ /* 0x002fea0003800000 */
.L_x_78:
[----:B-1----:R-:W-:Y:S01]  /*41b0*/  HFMA2 R0, -RZ, RZ, 0, 5.9604644775390625e-08 ;  /* 0x00000001ff007431 */ /* 0x002fe200000001ff */
[----:B------:R-:W-:Y:S01]  /*41c0*/  UPRMT UR4, UR60, 0x654, UR7 ;  /* 0x000006543c047896 */ /* 0x000fe20008000007 */
[----:B------:R-:W-:Y:S01]  /*41d0*/  IMAD.MOV.U32 R8, RZ, RZ, 0xffff ;  /* 0x0000ffffff087424 */ /* 0x000fe200078e00ff */
[----:B------:R-:W-:Y:S01]  /*41e0*/  PRMT R4, R4, 0x654, R5 ;  /* 0x0000065404047816 */ /* 0x000fe20000000005 */
[----:B------:R-:W-:Y:S02]  /*41f0*/  IMAD.MOV.U32 R6, RZ, RZ, 0x4 ;  /* 0x00000004ff067424 */ /* 0x000fe400078e00ff */
[----:B------:R-:W-:Y:S01]  /*4200*/  IMAD.SHL.U32 R9, R11, 0x20, RZ ;  /* 0x000000200b097824 */ /* 0x000fe200078e00ff */
[----:B------:R-:W-:Y:S02]  /*4210*/  MOV R5, UR4 ;  /* 0x0000000400057c02 */ /* 0x000fe40008000f00 */
[-C--:B------:R-:W-:Y:S01]  /*4220*/  SHF.L.U32 R8, R8, R11.reuse, RZ ;  /* 0x0000000b08087219 */ /* 0x080fe200000006ff */
[----:B------:R1:W-:Y:S01]  /*4230*/  SYNCS.ARRIVE.TRANS64.RED RZ, [UR4], R6 ;  /* 0x00000006ffff79a7 */ /* 0x0003e20008000404 */
[----:B------:R-:W-:Y:S01]  /*4240*/  SHF.L.U32 R7, R0, R11, RZ ;  /* 0x0000000b00077219 */ /* 0x000fe200000006ff */
[----:B------:R1:W-:Y:S04]  /*4250*/  STS [UR6+0x1d0], R9 ;  /* 0x0001d009ff007988 */ /* 0x0003e80008000806 */
[----:B------:R1:W-:Y:S04]  /*4260*/  STAS [R4.64], R11 ;  /* 0x0000000b04007dbd */ /* 0x0003e8000c0008ff */
[----:B------:R1:W-:Y:S04]  /*4270*/  ATOMS.OR RZ, [UR5+0x14], R8 ;  /* 0x00001408ffff798c */ /* 0x0003e8000b000005 */
[----:B------:R1:W-:Y:S04]  /*4280*/  ATOMS.OR RZ, [UR5+0x18], R7 ;  /* 0x00001807ffff798c */ /* 0x0003e8000b000005 */
[----:B------:R1:W-:Y:S02]  /*4290*/  ATOMS.XOR RZ, [UR5+0x10], R0 ;  /* 0x00001000ffff798c */ /* 0x0003e4000b800005 */
.L_x_75:
[----:B------:R-:W-:Y:S05]  /*42a0*/  BSYNC B0 ;  /* 0x0000000000007941 */ /* 0x000fea0003800000 */
.L_x_74:
[----:B------:R-:W-:Y:S05]  /*42b0*/  BRA.U UP1, `(.L_x_80) ;  /* 0x00000001016c7547 */ /* 0x000fea000b800000 */
[----:B------:R-:W-:-:S03]  /*42c0*/  UMOV UR4, 0xffffffff ;  /* 0xffffffff00047882 */ /* 0x000fc60000000000 */
[----:B------:R-:W-:Y:S05]  /*42d0*/  BRA.DIV UR4, `(.L_x_81) ;  /* 0x0000009204507947 */ /* 0x000fea000b800000 */
[----:B------:R-:W-:-:S13]  /*42e0*/  ELECT P6, URZ, PT ;  /* 0x0000000000ff782f */ /* 0x000fda00038c0000 */
.L_x_205:
[----:B------:R-:W-:Y:S05]  /*42f0*/  @!P6 BRA `(.L_x_80) ;  /* 0x00000000005ce947 */ /* 0x000fea0003800000 */
[----:B-1----:R-:W1:Y:S02]  /*4300*/  LDS R5, [UR5+0x10] ;  /* 0x00001005ff057984 */ /* 0x002e640008000800 */
[----:B-1----:R-:W-:-:S04]  /*4310*/  SHF.L.U32 R5, R5, 0x1f, RZ ;  /* 0x0000001f05057819 */ /* 0x002fc800000006ff */
[----:B------:R-:W1:Y:S02]  /*4320*/  SYNCS.PHASECHK.TRANS64.TRYWAIT P0, [UR5+0x8], R5 ;  /* 0x00000805ff0075a7 */ /* 0x000e640008001105 */
[----:B-1----:R-:W-:Y:S05]  /*4330*/  @P0 BRA `(.L_x_82) ;  /* 0x0000000000080947 */ /* 0x002fea0003800000 */
[----:B------:R-:W1:Y:S02]  /*4340*/  SYNCS.PHASECHK.TRANS64.TRYWAIT P0, [UR5+0x8], R5 ;  /* 0x00000805ff0075a7 */ /* 0x000e640008001105 */
[----:B-1----:R-:W-:Y:S05]  /*4350*/  @!P0 BRA `(.L_x_83) ;  /* 0x0000009000508947 */ /* 0x002fea0003800000 */
.L_x_82:
[----:B------:R-:W2:Y:S01]  /*4360*/  LDS R7, [UR6+0x1d0] ;  /* 0x0001d006ff077984 */ /* 0x000ea20008000800 */
[----:B-1----:R-:W-:Y:S02]  /*4370*/  HFMA2 R0, -RZ, RZ, 0, 5.9604644775390625e-08 ;  /* 0x00000001ff007431 */ /* 0x002fe400000001ff */
[----:B------:R-:W-:Y:S01]  /*4380*/  IMAD.MOV.U32 R4, RZ, RZ, 0xffff ;  /* 0x0000ffffff047424 */ /* 0x000fe200078e00ff */
[----:B------:R-:W-:Y:S01]  /*4390*/  UPRMT UR4, UR60, 0x654, UR7 ;  /* 0x000006543c047896 */ /* 0x000fe20008000007 */
[----:B--2---:R-:W-:-:S03]  /*43a0*/  IMAD.SHL.U32 R5, R7, 0x20, RZ ;  /* 0x0000002007057824 */ /* 0x004fc600078e00ff */
[-C--:B------:R-:W-:Y:S02]  /*43b0*/  SHF.L.U32 R4, R4, R7.reuse, RZ ;  /* 0x0000000704047219 */ /* 0x080fe400000006ff */
[----:B------:R-:W-:Y:S01]  /*43c0*/  SHF.L.U32 R7, R0, R7, RZ ;  /* 0x0000000700077219 */ /* 0x000fe200000006ff */
[----:B------:R2:W-:Y:S04]  /*43d0*/  STS [UR6+0x1d0], R5 ;  /* 0x0001d005ff007988 */ /* 0x0005e80008000806 */
[----:B------:R2:W-:Y:S04]  /*43e0*/  ATOMS.OR RZ, [UR5+0x14], R4 ;  /* 0x00001404ffff798c */ /* 0x0005e8000b000005 */
[----:B------:R2:W-:Y:S01]  /*43f0*/  ATOMS.OR RZ, [UR5+0x18], R7 ;  /* 0x00001807ffff798c */ /* 0x0005e2000b000005 */
[----:B------:R-:W-:Y:S03]  /*4400*/  SYNCS.ARRIVE.TRANS64.RED.A1T0 RZ, [UR4], RZ ;  /* 0x000000ffffff79a7 */ /* 0x000fe60008100404 */
[----:B------:R2:W-:Y:S01]  /*4410*/  ATOMS.XOR RZ, [UR5+0x10], R0 ;  /* 0x00001000ffff798c */ /* 0x0005e2000b800005 */
[----:B------:R-:W-:Y:S05]  /*4420*/  BRA `(.L_x_80) ;  /* 0x0000000000107947 */ /* 0x000fea0003800000 */
.L_x_73:
[----:B------:R-:W-:Y:S02]  /*4430*/  MOV R0, 0xffffffff ;  /* 0xffffffff00007802 */ /* 0x000fe40000000f00 */
[----:B------:R-:W-:-:S03]  /*4440*/  MOV R4, 0x4470 ;  /* 0x0000447000047802 */ /* 0x000fc60000000f00 */
[----:B------:R1:W-:Y:S04]  /*4450*/  STS [UR6+0x1d0], R0 ;  /* 0x0001d000ff007988 */ /* 0x0003e80008000806 */
[----:B-1---5:R-:W-:Y:S05]  /*4460*/  CALL.REL.NOINC `($__internal_1_$__cuda_sm10x_tcgen05_guardrail_trap_phase_invalid_during_alloc) ;  /* 0x0000009400f87944 */ /* 0x022fea0003c00000 */
.L_x_80:
[----:B------:R-:W-:Y:S05]  /*4470*/  WARPSYNC.ALL ;  /* 0x0000000000007948 */ /* 0x000fea0003800000 */
[----:B------:R-:W3:Y:S01]  /*4480*/  S2UR UR4, SR_CgaCtaId ;  /* 0x00000000000479c3 */ /* 0x000ee20000008800 */
[----:B------:R-:W-:Y:S01]  /*4490*/  UMOV UR22, 0x400 ;  /* 0x0000040000167882 */ /* 0x000fe20000000000 */
[----:B------:R-:W-:-:S06]  /*44a0*/  NOP ;  /* 0x0000000000007918 */ /* 0x000fcc0000000000 */
[----:B------:R-:W-:Y:S08]  /*44b0*/  BAR.ARV 0x6, 0xa0 ;  /* 0x0182800000007b1d */ /* 0x000ff00000002000 */
[----:B-12---:R-:W1:Y:S01]  /*44c0*/  LDC R4, c[0x0][0x38c] ;  /* 0x0000e300ff047b82 */ /* 0x006e620000000800 */
[----:B------:R-:W-:Y:S02]  /*44d0*/  LOP3.LUT R2, R2, 0xffff, RZ, 0xc0, !PT ;  /* 0x0000ffff02027812 */ /* 0x000fe400078ec0ff */
[----:B------:R-:W-:Y:S01]  /*44e0*/  CS2R R8, SRZ ;  /* 0x0000000000087805 */ /* 0x000fe2000001ff00 */
[----:B------:R-:W-:Y:S01]  /*44f0*/  UISETP.NE.AND UP3, UPT, UR32, URZ, UPT ;  /* 0x000000ff2000728c */ /* 0x000fe2000bf65270 */
[----:B------:R-:W-:Y:S01]  /*4500*/  R2UR UR36, R2 ;  /* 0x00000000022472ca */ /* 0x000fe200000e0000 */
[----:B------:R-:W-:Y:S01]  /*4510*/  IMAD.MOV.U32 R2, RZ, RZ, RZ ;  /* 0x000000ffff027224 */ /* 0x000fe200078e00ff */
[----:B------:R-:W-:Y:S01]  /*4520*/  UMOV UR32, 0x1 ;  /* 0x0000000100207882 */ /* 0x000fe20000000000 */
[----:B------:R-:W-:Y:S01]  /*4530*/  UMOV UR24, URZ ;  /* 0x000000ff00187c82 */ /* 0x000fe20008000000 */
[----:B---3--:R-:W-:-:S04]  /*4540*/  ULEA UR22, UR4, UR22, 0x18 ;  /* 0x0000001604167291 */ /* 0x008fc8000f8ec0ff */
[----:B------:R-:W-:Y:S02]  /*4550*/  UIADD3 UR6, UPT, UPT, UR22, 0x10800, URZ ;  /* 0x0001080016067890 */ /* 0x000fe4000fffe0ff */
[----:B------:R-:W-:Y:S02]  /*4560*/  UIADD3 UR5, UPT, UPT, UR22, 0x20800, URZ ;  /* 0x0002080016057890 */ /* 0x000fe4000fffe0ff */
[----:B------:R-:W-:Y:S01]  /*4570*/  UIADD3 UR4, UPT, UPT, UR22, 0x30800, URZ ;  /* 0x0003080016047890 */ /* 0x000fe2000fffe0ff */
[----:B------:R-:W2:Y:S01]  /*4580*/  LDS R0, [UR22+0x1d0] ;  /* 0x0001d016ff007984 */ /* 0x000ea20008000800 */
[----:B------:R-:W-:Y:S02]  /*4590*/  USHF.R.U32.HI UR8, URZ, 0x4, UR6 ;  /* 0x00000004ff087899 */ /* 0x000fe40008011606 */
[----:B------:R-:W-:Y:S01]  /*45a0*/  USHF.R.U32.HI UR6, URZ, 0x4, UR5 ;  /* 0x00000004ff067899 */ /* 0x000fe20008011605 */
[----:B-1----:R-:W-:Y:S01]  /*45b0*/  VIADD R4, R4, 0x3f ;  /* 0x0000003f04047836 */ /* 0x002fe20000000000 */
[----:B------:R-:W-:-:S02]  /*45c0*/  UIADD3 UR7, UPT, UPT, UR22, 0x32800, URZ ;  /* 0x0003280016077890 */ /* 0x000fc4000fffe0ff */
[----:B------:R-:W-:Y:S02]  /*45d0*/  USHF.R.U32.HI UR5, URZ, 0x4, UR4 ;  /* 0x00000004ff057899 */ /* 0x000fe40008011604 */
[----:B------:R-:W-:Y:S01]  /*45e0*/  SHF.R.S32.HI R5, RZ, 0x1f, R4 ;  /* 0x0000001fff057819 */ /* 0x000fe20000011404 */
[----:B------:R-:W-:Y:S02]  /*45f0*/  USHF.R.U32.HI UR4, URZ, 0x4, UR7 ;  /* 0x00000004ff047899 */ /* 0x000fe40008011607 */
[----:B------:R-:W-:Y:S02]  /*4600*/  ULOP3.LUT UR5, UR5, 0x3fff, URZ, 0xc0, !UPT ;  /* 0x00003fff05057892 */ /* 0x000fe4000f8ec0ff */
[----:B------:R-:W-:Y:S02]  /*4610*/  ULOP3.LUT UR31, UR4, 0x3fff, URZ, 0xc0, !UPT ;  /* 0x00003fff041f7892 */ /* 0x000fe4000f8ec0ff */
[----:B------:R-:W-:Y:S02]  /*4620*/  ULOP3.LUT UR30, UR5, 0x10000, URZ, 0xfc, !UPT ;  /* 0x00010000051e7892 */ /* 0x000fe4000f8efcff */
[----:B------:R-:W-:-:S02]  /*4630*/  ULOP3.LUT UR8, UR8, 0x3fff, URZ, 0xc0, !UPT ;  /* 0x00003fff08087892 */ /* 0x000fc4000f8ec0ff */
[----:B------:R-:W-:Y:S02]  /*4640*/  ULOP3.LUT UR6, UR6, 0x3fff, URZ, 0xc0, !UPT ;  /* 0x00003fff06067892 */ /* 0x000fe4000f8ec0ff */
[----:B------:R-:W-:Y:S02]  /*4650*/  UIADD3 UR38, UPT, UPT, UR22, 0x170, URZ ;  /* 0x0000017016267890 */ /* 0x000fe4000fffe0ff */
[----:B------:R-:W-:Y:S02]  /*4660*/  ULOP3.LUT UR28, UR8, 0x10000, URZ, 0xfc, !UPT ;  /* 0x00010000081c7892 */ /* 0x000fe4000f8efcff */
[----:B------:R-:W-:Y:S02]  /*4670*/  ULOP3.LUT UR29, UR6, 0x10000, URZ, 0xfc, !UPT ;  /* 0x00010000061d7892 */ /* 0x000fe4000f8efcff */
[----:B------:R-:W-:Y:S01]  /*4680*/  ULOP3.LUT UR31, UR31, 0x10000, URZ, 0xfc, !UPT ;  /* 0x000100001f1f7892 */ /* 0x000fe2000f8efcff */
[----:B--2---:R-:W-:Y:S02]  /*4690*/  R2UR UR18, R0 ;  /* 0x00000000001272ca */ /* 0x004fe400000e0000 */
[----:B------:R-:W-:-:S04]  /*46a0*/  LEA.HI R0, R5, R4, RZ, 0x6 ;  /* 0x0000000405007211 */ /* 0x000fc800078f30ff */
[----:B------:R-:W-:-:S04]  /*46b0*/  SHF.R.S32.HI R0, RZ, 0x6, R0 ;  /* 0x00000006ff007819 */ /* 0x000fc80000011400 */
[----:B------:R-:W-:-:S03]  /*46c0*/  R2UR UR33, R0 ;  /* 0x00000000002172ca */ /* 0x000fc600000e0000 */
[----:B------:R-:W-:Y:S02]  /*46d0*/  UIADD3 UR26, UPT, UPT, UR18, 0x1c0, URZ ;  /* 0x000001c0121a7890 */ /* 0x000fe4000fffe0ff */
[----:B------:R-:W-:Y:S02]  /*46e0*/  UIADD3 UR27, UPT, UPT, UR18, 0x1c4, URZ ;  /* 0x000001c4121b7890 */ /* 0x000fe4000fffe0ff */
[----:B------:R-:W-:Y:S02]  /*46f0*/  USHF.R.U32.HI UR5, URZ, 0x11, UR26 ;  /* 0x00000011ff057899 */ /* 0x000fe4000801161a */
[----:B------:R-:W-:Y:S02]  /*4700*/  USHF.R.U32.HI UR4, URZ, 0x1a, UR27 ;  /* 0x0000001aff047899 */ /* 0x000fe4000801161b */
[----:B------:R-:W-:Y:S02]  /*4710*/  ULOP3.LUT UR5, UR5, 0x6000, URZ, 0xc0, !UPT ;  /* 0x0000600005057892 */ /* 0x000fe4000f8ec0ff */
[----:B------:R-:W-:-:S02]  /*4720*/  ULOP3.LUT UR4, UR4, 0x30, URZ, 0xc0, !UPT ;  /* 0x0000003004047892 */ /* 0x000fc4000f8ec0ff */
[----:B------:R-:W-:Y:S02]  /*4730*/  ULOP3.LUT UR5, UR5, 0x1040, URZ, 0xfc, !UPT ;  /* 0x0000104005057892 */ /* 0x000fe4000f8efcff */
[----:B------:R-:W-:Y:S02]  /*4740*/  ULOP3.LUT UR34, UR4, 0x480, URZ, 0xfc, !UPT ;  /* 0x0000048004227892 */ /* 0x000fe4000f8efcff */
[----:B------:R-:W-:Y:S02]  /*4750*/  UIADD3 UR37, UPT, UPT, UR33, -0x1, URZ ;  /* 0xffffffff21257890 */ /* 0x000fe4000fffe0ff */
[----:B------:R-:W-:Y:S01]  /*4760*/  UPRMT UR35, UR34, 0x5410, UR5 ;  /* 0x0000541022237896 */ /* 0x000fe20008000005 */
[----:B------:R-:W-:Y:S02]  /*4770*/  UMOV UR4, URZ ;  /* 0x000000ff00047c82 */ /* 0x000fe40008000000 */
[----:B------:R-:W-:-:S04]  /*4780*/  UMOV UR34, URZ ;  /* 0x000000ff00227c82 */ /* 0x000fc80008000000 */
[----:B------:R-:W-:-:S05]  /*4790*/  UMOV UR25, UR35 ;  /* 0x0000002300197c82 */ /* 0x000fca0008000000 */
.L_x_94:
[C---:B------:R-:W-:Y:S02]  /*47a0*/  LEA R0, R9.reuse, UR22, 0x3 ;  /* 0x0000001609007c11 */ /* 0x040fe4000f8e18ff */
[----:B------:R-:W-:Y:S02]  /*47b0*/  SHF.L.U32 R5, R8, 0x1f, RZ ;  /* 0x0000001f08057819 */ /* 0x000fe400000006ff */
[----:B------:R-:W-:Y:S02]  /*47c0*/  LEA R4, R9, UR22, 0x4 ;  /* 0x0000001609047c11 */ /* 0x000fe4000f8e20ff */
[----:B------:R-:W1:Y:S02]  /*47d0*/  SYNCS.PHASECHK.TRANS64.TRYWAIT P0, [R0+URZ+0x150], R5 ;  /* 0x00015005000075a7 */ /* 0x000e6400080011ff */
[----:B-12---:R-:W-:Y:S05]  /*47e0*/  @!P0 BRA `(.L_x_84) ;  /* 0x0000008c00448947 */ /* 0x006fea0003800000 */
.L_x_206:
[----:B-1----:R-:W1:Y:S01]  /*47f0*/  LDS.128 R4, [R4+0x1b0] ;  /* 0x0001b00004047984 */ /* 0x002e620000000c00 */
[----:B------:R-:W-:Y:S02]  /*4800*/  VIADD R0, R0, 0x160 ;  /* 0x0000016000007836 */ /* 0x000fe40000000000 */
[----:B------:R-:W-:Y:S01]  /*4810*/  VIADD R9, R9, 0x1 ;  /* 0x0000000109097836 */ /* 0x000fe20000000000 */
[----:B------:R-:W-:Y:S01]  /*4820*/  @!PT LDS RZ, [RZ] ;  /* 0x00000000fffff984 */ /* 0x000fe20000000800 */
[----:B------:R-:W-:Y:S01]  /*4830*/  @!PT LDS RZ, [RZ] ;  /* 0x00000000fffff984 */ /* 0x000fe20000000800 */
[----:B------:R-:W-:Y:S01]  /*4840*/  @!PT LDS RZ, [RZ] ;  /* 0x00000000fffff984 */ /* 0x000fe20000000800 */
[----:B------:R-:W-:Y:S01]  /*4850*/  @!PT LDS RZ, [RZ] ;  /* 0x00000000fffff984 */ /* 0x000fe20000000800 */
[----:B------:R2:W-:Y:S06]  /*4860*/  MEMBAR.ALL.CTA ;  /* 0x0000000000007992 */ /* 0x0005ec0000008000 */
[----:B--2---:R-:W2:Y:S01]  /*4870*/  FENCE.VIEW.ASYNC.S ;  /* 0x00000000000073c6 */ /* 0x004ea20000000000 */
[----:B------:R-:W-:-:S04]  /*4880*/  PRMT R0, RZ, 0x654, R0 ;  /* 0x00000654ff007816 */ /* 0x000fc80000000000 */
[----:B--2---:R2:W-:Y:S01]  /*4890*/  SYNCS.ARRIVE.TRANS64.RED.A1T0 RZ, [R0+URZ], RZ ;  /* 0x000000ff00ff79a7 */ /* 0x0045e200081004ff */
[----:B-1----:R-:W-:Y:S01]  /*48a0*/  LOP3.LUT P2, RZ, R6, 0x1, RZ, 0xc0, !PT ;  /* 0x0000000106ff7812 */ /* 0x002fe2000784c0ff */
[----:B--2---:R-:W-:-:S12]  /*48b0*/  BRA.U UP3, `(.L_x_85) ;  /* 0x00000005039c7547 */ /* 0x004fd8000b800000 */
[----:B------:R-:W1:Y:S01]  /*48c0*/  LDCU UR7, c[0x0][0x38c] ;  /* 0x00007180ff0777ac */ /* 0x000e620008000800 */
[----:B------:R-:W-:Y:S01]  /*48d0*/  ULOP3.LUT UR23, UR32, 0x1, URZ, 0x3c, !UPT ;  /* 0x0000000120177892 */ /* 0x000fe2000f8e3cff */
[----:B------:R-:W-:Y:S01]  /*48e0*/  UMOV UR21, URZ ;  /* 0x000000ff00157c82 */ /* 0x000fe20008000000 */
[----:B------:R-:W-:Y:S02]  /*48f0*/  UMOV UR6, 0x1 ;  /* 0x0000000100067882 */ /* 0x000fe40000000000 */
[----:B------:R-:W-:Y:S01]  /*4900*/  UIMAD UR23, UR23, 0xc0, UR18 ;  /* 0x000000c0171778a4 */ /* 0x000fe2000f8e0212 */
[----:B------:R-:W-:Y:S01]  /*4910*/  UMOV UR17, UR4 ;  /* 0x0000000400117c82 */ /* 0x000fe20008000000 */
[----:B------:R-:W-:Y:S01]  /*4920*/  UMOV UR16, UR33 ;  /* 0x0000002100107c82 */ /* 0x000fe20008000000 */
[----:B-1----:R-:W-:-:S09]  /*4930*/  UISETP.GE.AND UP0, UPT, UR7, 0x1, UPT ;  /* 0x000000010700788c */ /* 0x002fd2000bf06270 */
[----:B------:R-:W-:Y:S05]  /*4940*/  BRA.U !UP0, `(.L_x_86) ;  /* 0x0000000108b47547 */ /* 0x000fea000b800000 */
[----:B------:R-:W-:Y:S01]  /*4950*/  ULEA UR5, UR4, UR22, 0x3 ;  /* 0x0000001604057291 */ /* 0x000fe2000f8e18ff */
[----:B------:R-:W-:-:S08]  /*4960*/  SHF.L.U32 R5, R2, 0x1f, RZ ;  /* 0x0000001f02057819 */ /* 0x000fd000000006ff */
[----:B------:R-:W1:Y:S02]  /*4970*/  SYNCS.PHASECHK.TRANS64.TRYWAIT P0, [UR5], R5 ;  /* 0x00000005ff0075a7 */ /* 0x000e640008001105 */
[----:B-1----:R-:W-:Y:S05]  /*4980*/  @P0 BRA `(.L_x_87) ;  /* 0x0000000000080947 */ /* 0x002fea0003800000 */
[----:B------:R-:W1:Y:S02]  /*4990*/  SYNCS.PHASECHK.TRANS64.TRYWAIT P0, [UR5], R5 ;  /* 0x00000005ff0075a7 */ /* 0x000e640008001105 */
[----:B-1----:R-:W-:Y:S05]  /*49a0*/  @!P0 BRA `(.L_x_88) ;  /* 0x0000008800e88947 */ /* 0x002fea0003800000 */
.L_x_87:
[----:B------:R-:W-:Y:S01]  /*49b0*/  UISETP.GE.U32.AND UP1, UPT, UR7, 0x41, UPT ;  /* 0x000000410700788c */ /* 0x000fe2000bf26070 */
[----:B-1----:R-:W-:Y:S01]  /*49c0*/  IMAD.U32 R0, RZ, RZ, UR32 ;  /* 0x00000020ff007e24 */ /* 0x002fe2000f8e00ff */
[----:B------:R-:W-:Y:S02]  /*49d0*/  UIADD3 UR17, UPT, UPT, UR4, 0x1, URZ ;  /* 0x0000000104117890 */ /* 0x000fe4000fffe0ff */
[----:B------:R-:W-:Y:S02]  /*49e0*/  ULEA UR8, UR4, UR31, 0x6 ;  /* 0x0000001f04087291 */ /* 0x000fe4000f8e30ff */
[----:B------:R-:W-:Y:S01]  /*49f0*/  UISETP.NE.AND UP0, UPT, UR17, 0x10, UPT ;  /* 0x000000101100788c */ /* 0x000fe2000bf05270 */
[----:B------:R-:W-:Y:S01]  /*4a00*/  PLOP3.LUT P1, PT, PT, PT, UP1, 0x80, 0x8 ;  /* 0x000000000008781c */ /* 0x000fe20003f2f018 */
[----:B------:R-:W-:Y:S01]  /*4a10*/  ULEA UR12, UR4, UR30, 0x5 ;  /* 0x0000001e040c7291 */ /* 0x000fe2000f8e28ff */
[----:B------:R-:W-:Y:S01]  /*4a20*/  SHF.L.U32 R5, R0, 0x1f, RZ ;  /* 0x0000001f00057819 */ /* 0x000fe200000006ff */
[----:B------:R-:W-:-:S02]  /*4a30*/  USEL UR6, URZ, 0x1, UP0 ;  /* 0x00000001ff067887 */ /* 0x000fc40008000000 */
[----:B------:R-:W-:Y:S02]  /*4a40*/  USEL UR17, UR17, URZ, UP0 ;  /* 0x000000ff11117287 */ /* 0x000fe40008000000 */
[----:B------:R-:W-:Y:S02]  /*4a50*/  UIADD3 UR10, UPT, UPT, UR8, 0x20, URZ ;  /* 0x00000020080a7890 */ /* 0x000fe4000fffe0ff */
[----:B------:R-:W-:Y:S01]  /*4a60*/  @UP1 ULEA UR7, UR17, UR22, 0x3 ;  /* 0x0000001611071291 */ /* 0x000fe2000f8e18ff */
[----:B------:R-:W-:Y:S01]  /*4a70*/  LOP3.LUT R2, R2, UR6, RZ, 0x3c, !PT ;  /* 0x0000000602027c12 */ /* 0x000fe2000f8e3cff */
[----:B------:R-:W-:Y:S01]  /*4a80*/  UMOV UR13, 0x4008 ;  /* 0x00004008000d7882 */ /* 0x000fe20000000000 */
[----:B------:R-:W-:Y:S01]  /*4a90*/  UMOV UR9, 0x4008 ;  /* 0x0000400800097882 */ /* 0x000fe20000000000 */
[----:B------:R-:W-:Y:S01]  /*4aa0*/  UMOV UR11, 0x4008 ;  /* 0x00004008000b7882 */ /* 0x000fe20000000000 */
[----:B------:R-:W-:Y:S01]  /*4ab0*/  @P1 SHF.L.U32 R4, R2, 0x1f, RZ ;  /* 0x0000001f02041819 */ /* 0x000fe200000006ff */
[----:B------:R-:W-:-:S03]  /*4ac0*/  UMOV UR6, 0x1 ;  /* 0x0000000100067882 */ /* 0x000fc60000000000 */
[----:B------:R-:W1:Y:S01]  /*4ad0*/  @P1 SYNCS.PHASECHK.TRANS64.TRYWAIT P0, [UR7], R4 ;  /* 0x00000004ff0015a7 */ /* 0x000e620008001107 */
[----:B------:R2:W-:Y:S01]  /*4ae0*/  UTCCP.T.S.2CTA.4x32dp128bit tmem[UR18+0x1c0], gdesc[UR12] ;  /* 0x0001c00c120079e7 */ /* 0x0005e20009300000 */
[----:B------:R2:W-:Y:S01]  /*4af0*/  UTCCP.T.S.2CTA.4x32dp128bit tmem[UR18+0x1c4], gdesc[UR8] ;  /* 0x0001c408120079e7 */ /* 0x0005e20009300000 */
[----:B------:R2:W-:Y:S01]  /*4b00*/  UTCCP.T.S.2CTA.4x32dp128bit tmem[UR18+0x1c8], gdesc[UR10] ;  /* 0x0001c80a120079e7 */ /* 0x0005e20009300000 */
[----:B------:R-:W3:Y:S01]  /*4b10*/  SYNCS.PHASECHK.TRANS64.TRYWAIT P3, [UR22+0x178], R5 ;  /* 0x00017805ff0075a7 */ /* 0x000ee20008061116 */
[----:B-1----:R-:W-:Y:S01]  /*4b20*/  @P1 VOTEU.ANY UP0, P0 ;  /* 0x0000000000ff1886 */ /* 0x002fe20000000100 */
[----:B------:R-:W-:Y:S01]  /*4b30*/  @UP1 USEL UR6, URZ, 0x1, !UP0 ;  /* 0x00000001ff061887 */ /* 0x000fe2000c000000 */
[----:B--23--:R-:W-:Y:S11]  /*4b40*/  @!P3 BRA `(.L_x_89) ;  /* 0x000000880098b947 */ /* 0x00cff60003800000 */
.L_x_209:
[----:B------:R-:W-:Y:S01]  /*4b50*/  ELECT P0, URZ, PT ;  /* 0x0000000000ff782f */ /* 0x000fe20003800000 */
[----:B------:R-:W-:Y:S02]  /*4b60*/  ULEA UR8, UR4, UR29, 0x8 ;  /* 0x0000001d04087291 */ /* 0x000fe4000f8e40ff */
[----:B------:R-:W-:Y:S02]  /*4b70*/  ULEA UR4, UR4, UR28, 0x8 ;  /* 0x0000001c04047291 */ /* 0x000fe4000f8e40ff */
[----:B------:R-:W-:Y:S01]  /*4b80*/  UIADD3 UR7, UPT, UPT, UR5, 0x80, URZ ;  /* 0x0000008005077890 */ /* 0x000fe2000fffe0ff */
[----:B------:R-:W-:Y:S02]  /*4b90*/  UMOV UR9, 0xc0004010 ;  /* 0xc000401000097882 */ /* 0x000fe40000000000 */
[----:B------:R-:W-:Y:S01]  /*4ba0*/  UMOV UR5, 0xc0004010 ;  /* 0xc000401000057882 */ /* 0x000fe20000000000 */
[----:B------:R-:W-:Y:S01]  /*4bb0*/  UMOV UR21, 0x1 ;  /* 0x0000000100157882 */ /* 0x000fe20000000000 */
[----:B------:R-:W-:-:S03]  /*4bc0*/  UMOV UR16, UR37 ;  /* 0x0000002500107c82 */ /* 0x000fc60008000000 */
[----:B-1----:R-:W-:Y:S01]  /*4bd0*/  @P0 LOP3.LUT R0, R3, 0xffff, RZ, 0xc0, !PT ;  /* 0x0000ffff03000812 */ /* 0x002fe200078ec0ff */
[----:B------:R1:W-:Y:S03]  /*4be0*/  UTCOMMA.2CTA.4X gdesc[UR4], gdesc[UR8], tmem[UR23], tmem[UR34], idesc[UR35], tmem[UR26], !UPT ;  /* 0x801a2208040075ea */ /* 0x0003e6000fa00017 */
[----:B------:R-:W-:-:S13]  /*4bf0*/  @P0 R2UR UR10, R0 ;  /* 0x00000000000a02ca */ /* 0x000fda00000e0000 */
[----:B------:R1:W-:Y:S01]  /*4c00*/  UTCBAR.2CTA.MULTICAST [UR7], URZ, UR10 ;  /* 0x000000ff070073e9 */ /* 0x0003e2000820080a */
[----:B------:R-:W-:Y:S01]  /*4c10*/  NOP ;  /* 0x0000000000007918 */ /* 0x000fe20000000000 */
.L_x_86:
[----:B------:R-:W-:-:S09]  /*4c20*/  UISETP.GE.AND UP0, UPT, UR16, 0x1, UPT ;  /* 0x000000011000788c */ /* 0x000fd2000bf06270 */
[----:B------:R-:W-:Y:S05]  /*4c30*/  BRA.U !UP0, `(.L_x_90) ;  /* 0x0000000108b47547 */ /* 0x000fea000b800000 */
[----:B-1----:R-:W-:-:S05]  /*4c40*/  UMOV UR7, UR17 ;  /* 0x0000001100077c82 */ /* 0x002fca0008000000 */
.L_x_93:
[----:B------:R-:W-:Y:S02]  /*4c50*/  UISETP.NE.AND UP0, UPT, UR6, URZ, UPT ;  /* 0x000000ff0600728c */ /* 0x000fe4000bf05270 */
[----:B------:R-:W-:Y:S07]  /*4c60*/  ULEA UR6, UR7, UR22, 0x3 ;  /* 0x0000001607067291 */ /* 0x000fee000f8e18ff */
[----:B------:R-:W-:Y:S05]  /*4c70*/  BRA.U UP0, `(.L_x_91) ;  /* 0x00000001000c7547 */ /* 0x000fea000b800000 */
[----:B------:R-:W-:Y:S04]  /*4c80*/  SHF.L.U32 R5, R2, 0x1f, RZ ;  /* 0x0000001f02057819 */ /* 0x000fe800000006ff */
[----:B------:R-:W1:Y:S02]  /*4c90*/  SYNCS.PHASECHK.TRANS64.TRYWAIT P0, [UR6], R5 ;  /* 0x00000005ff0075a7 */ /* 0x000e640008001106 */
[----:B-1----:R-:W-:Y:S05]  /*4ca0*/  @!P0 BRA `(.L_x_92) ;  /* 0x0000008800588947 */ /* 0x002fea0003800000 */
.L_x_91:
[----:B------:R-:W-:Y:S02]  /*4cb0*/  UISETP.NE.AND UP1, UPT, UR16, 0x1, UPT ;  /* 0x000000011000788c */ /* 0x000fe4000bf25270 */
[----:B------:R-:W-:Y:S01]  /*4cc0*/  UIADD3 UR4, UPT, UPT, UR7, 0x1, URZ ;  /* 0x0000000107047890 */ /* 0x000fe2000fffe0ff */
[----:B------:R-:W-:Y:S03]  /*4cd0*/  ELECT P3, URZ, PT ;  /* 0x0000000000ff782f */ /* 0x000fe60003860000 */
[----:B------:R-:W-:Y:S01]  /*4ce0*/  UISETP.NE.AND UP0, UPT, UR4, 0x10, UPT ;  /* 0x000000100400788c */ /* 0x000fe2000bf05270 */
[----:B------:R-:W-:Y:S01]  /*4cf0*/  PLOP3.LUT P1, PT, PT, PT, UP1, 0x80, 0x8 ;  /* 0x000000000008781c */ /* 0x000fe20003f2f018 */
[----:B------:R-:W-:Y:S02]  /*4d00*/  ULEA UR14, UR7, UR30, 0x5 ;  /* 0x0000001e070e7291 */ /* 0x000fe4000f8e28ff */
[----:B------:R-:W-:Y:S02]  /*4d10*/  USEL UR5, URZ, 0x1, UP0 ;  /* 0x00000001ff057887 */ /* 0x000fe40008000000 */
[----:B------:R-:W-:Y:S02]  /*4d20*/  USEL UR17, UR4, URZ, UP0 ;  /* 0x000000ff04117287 */ /* 0x000fe40008000000 */
[----:B------:R-:W-:Y:S02]  /*4d30*/  UISETP.NE.U32.AND UP0, UPT, UR21, URZ, UPT ;  /* 0x000000ff1500728c */ /* 0x000fe4000bf05070 */
[----:B------:R-:W-:Y:S01]  /*4d40*/  @UP1 ULEA UR4, UR17, UR22, 0x3 ;  /* 0x0000001611041291 */ /* 0x000fe2000f8e18ff */
[----:B------:R-:W-:Y:S01]  /*4d50*/  LOP3.LUT R2, R2, UR5, RZ, 0x3c, !PT ;  /* 0x0000000502027c12 */ /* 0x000fe2000f8e3cff */
[----:B------:R-:W-:Y:S01]  /*4d60*/  ULEA UR12, UR7, UR29, 0x8 ;  /* 0x0000001d070c7291 */ /* 0x000fe2000f8e40ff */
[----:B-1----:R-:W-:Y:S01]  /*4d70*/  @P3 LOP3.LUT R0, R3, 0xffff, RZ, 0xc0, !PT ;  /* 0x0000ffff03003812 */ /* 0x002fe200078ec0ff */
[----:B------:R-:W-:Y:S01]  /*4d80*/  ULEA UR8, UR7, UR28, 0x8 ;  /* 0x0000001c07087291 */ /* 0x000fe2000f8e40ff */
[----:B------:R-:W-:Y:S01]  /*4d90*/  @P1 SHF.L.U32 R4, R2, 0x1f, RZ ;  /* 0x0000001f02041819 */ /* 0x000fe200000006ff */
[----:B------:R-:W-:Y:S01]  /*4da0*/  UIADD3 UR19, UPT, UPT, UR6, 0x80, URZ ;  /* 0x0000008006137890 */ /* 0x000fe2000fffe0ff */
[----:B------:R-:W-:Y:S01]  /*4db0*/  @P3 R2UR UR20, R0 ;  /* 0x00000000001432ca */ /* 0x000fe200000e0000 */
[----:B------:R-:W-:Y:S01]  /*4dc0*/  UMOV UR15, 0x4008 ;  /* 0x00004008000f7882 */ /* 0x000fe20000000000 */
[----:B------:R-:W1:Y:S01]  /*4dd0*/  @P1 SYNCS.PHASECHK.TRANS64.TRYWAIT P0, [UR4], R4 ;  /* 0x00000004ff0015a7 */ /* 0x000e620008001104 */
[----:B------:R-:W-:Y:S01]  /*4de0*/  ULEA UR4, UR7, UR31, 0x6 ;  /* 0x0000001f07047291 */ /* 0x000fe2000f8e30ff */
[----:B------:R2:W-:Y:S01]  /*4df0*/  UTCCP.T.S.2CTA.4x32dp128bit tmem[UR18+0x1c0], gdesc[UR14] ;  /* 0x0001c00e120079e7 */ /* 0x0005e20009300000 */
[----:B------:R-:W-:Y:S01]  /*4e00*/  UMOV UR5, 0x4008 ;  /* 0x0000400800057882 */ /* 0x000fe20000000000 */
[----:B------:R-:W-:Y:S01]  /*4e10*/  UMOV UR11, 0x4008 ;  /* 0x00004008000b7882 */ /* 0x000fe20000000000 */
[----:B------:R-:W-:Y:S01]  /*4e20*/  UIADD3 UR10, UPT, UPT, UR4, 0x20, URZ ;  /* 0x00000020040a7890 */ /* 0x000fe2000fffe0ff */
[----:B------:R-:W-:Y:S01]  /*4e30*/  UMOV UR13, 0xc0004010 ;  /* 0xc0004010000d7882 */ /* 0x000fe20000000000 */
[----:B------:R-:W-:Y:S01]  /*4e40*/  UMOV UR9, 0xc0004010 ;  /* 0xc000401000097882 */ /* 0x000fe20000000000 */
[----:B------:R-:W-:Y:S02]  /*4e50*/  UMOV UR6, 0x1 ;  /* 0x0000000100067882 */ /* 0x000fe40000000000 */
[----:B------:R2:W-:Y:S01]  /*4e60*/  UTCCP.T.S.2CTA.4x32dp128bit tmem[UR18+0x1c4], gdesc[UR4] ;  /* 0x0001c404120079e7 */ /* 0x0005e20009300000 */
[----:B------:R-:W-:Y:S01]  /*4e70*/  UMOV UR21, 0x1 ;  /* 0x0000000100157882 */ /* 0x000fe20000000000 */
[----:B------:R-:W-:Y:S02]  /*4e80*/  UMOV UR7, UR17 ;  /* 0x0000001100077c82 */ /* 0x000fe40008000000 */
[----:B------:R2:W-:Y:S01]  /*4e90*/  UTCCP.T.S.2CTA.4x32dp128bit tmem[UR18+0x1c8], gdesc[UR10] ;  /* 0x0001c80a120079e7 */ /* 0x0005e20009300000 */
[----:B------:R2:W-:Y:S01]  /*4ea0*/  UTCOMMA.2CTA.4X gdesc[UR8], gdesc[UR12], tmem[UR23], tmem[UR24], idesc[UR25], tmem[UR26], UP0 ;  /* 0x801a180c080075ea */ /* 0x0005e20008200017 */
[----:B------:R-:W-:Y:S01]  /*4eb0*/  UISETP.GT.U32.AND UP0, UPT, UR16, 0x1, UPT ;  /* 0x000000011000788c */ /* 0x000fe2000bf04070 */
[----:B------:R2:W-:Y:S01]  /*4ec0*/  UTCBAR.2CTA.MULTICAST [UR19], URZ, UR20 ;  /* 0x000000ff130073e9 */ /* 0x0005e20008200814 */
[----:B------:R-:W-:Y:S01]  /*4ed0*/  UIADD3 UR16, UPT, UPT, UR16, -0x1, URZ ;  /* 0xffffffff10107890 */ /* 0x000fe2000fffe0ff */
[----:B-1----:R-:W-:Y:S01]  /*4ee0*/  @P1 VOTEU.ANY UP2, P0 ;  /* 0x0000000000ff1886 */ /* 0x002fe20000040100 */
[----:B------:R-:W-:Y:S05]  /*4ef0*/  @UP1 USEL UR6, URZ, 0x1, !UP2 ;  /* 0x00000001ff061887 */ /* 0x000fea000d000000 */
[----:B--2---:R-:W-:Y:S07]  /*4f00*/  BRA.U UP0, `(.L_x_93) ;  /* 0xfffffffd00507547 */ /* 0x004fee000b83ffff */
.L_x_90:
[----:B------:R2:W-:Y:S01]  /*4f10*/  UTCBAR.2CTA.MULTICAST [UR38], URZ, UR36 ;  /* 0x000000ff260073e9 */ /* 0x0005e20008200824 */
[----:B-1----:R-:W-:Y:S01]  /*4f20*/  UMOV UR4, UR17 ;  /* 0x0000001100047c82 */ /* 0x002fe20008000000 */
.L_x_85:
[----:B------:R-:W-:Y:S01]  /*4f30*/  ISETP.NE.AND P0, PT, R9, 0x2, PT ;  /* 0x000000020900780c */ /* 0x000fe20003f05270 */
[----:B------:R-:W-:-:S03]  /*4f40*/  ULOP3.LUT UR32, UR32, 0x1, URZ, 0x3c, !UPT ;  /* 0x0000000120207892 */ /* 0x000fc6000f8e3cff */
[----:B------:R-:W-:Y:S02]  /*4f50*/  SEL R5, RZ, 0x1, P0 ;  /* 0x00000001ff057807 */ /* 0x000fe40000000000 */
[----:B------:R-:W-:Y:S02]  /*4f60*/  SEL R9, R9, RZ, P0 ;  /* 0x000000ff09097207 */ /* 0x000fe40000000000 */
[----:B------:R-:W-:Y:S01]  /*4f70*/  LOP3.LUT R8, R8, R5, RZ, 0x3c, !PT ;  /* 0x0000000508087212 */ /* 0x000fe200078e3cff */
[----:B------:R-:W-:Y:S06]  /*4f80*/  @P2 BRA `(.L_x_94) ;  /* 0xfffffff800042947 */ /* 0x000fec000383ffff */
[----:B------:R-:W1:Y:S01]  /*4f90*/  S2UR UR6, SR_CgaCtaId ;  /* 0x00000000000679c3 */ /* 0x000e620000008800 */
[----:B------:R-:W-:Y:S01]  /*4fa0*/  ELECT P0, URZ, PT ;  /* 0x0000000000ff782f */ /* 0x000fe20003800000 */
[----:B------:R-:W-:Y:S01]  /*4fb0*/  IMAD.MOV.U32 R0, RZ, RZ, 0x1 ;  /* 0x00000001ff007424 */ /* 0x000fe200078e00ff */
[----:B------:R-:W-:Y:S01]  /*4fc0*/  UMOV UR4, 0x40 ;  /* 0x0000004000047882 */ /* 0x000fe20000000000 */
[----:B------:R-:W-:-:S04]  /*4fd0*/  SHF.L.U32 R3, RZ, 0x1f, RZ ;  /* 0x0000001fff037819 */ /* 0x000fc800000006ff */
[----:B------:R-:W-:Y:S01]  /*4fe0*/  UVIRTCOUNT.DEALLOC.SMPOOL 0x80 ;  /* 0x000000800000784c */ /* 0x000fe20000000000 */
[----:B-1----:R-:W-:-:S09]  /*4ff0*/  ULEA UR6, UR6, UR4, 0x18 ;  /* 0x0000000406067291 */ /* 0x002fd2000f8ec0ff */
[----:B------:R1:W-:Y:S01]  /*5000*/  @P0 STS.U8 [UR6+0x1c], R0 ;  /* 0x00001c00ff000988 */ /* 0x0003e20008000006 */
[----:B------:R-:W3:Y:S02]  /*5010*/  SYNCS.PHASECHK.TRANS64.TRYWAIT P0, [UR22+0x1a0], R3 ;  /* 0x0001a003ff0075a7 */ /* 0x000ee40008001116 */
[----:B-1-3--:R-:W-:Y:S05]  /*5020*/  @!P0 BRA `(.L_x_95) ;  /* 0x0000008400908947 */ /* 0x00afea0003800000 */
.L_x_212:
[----:B------:R-:W-:Y:S01]  /*5030*/  NOP ;  /* 0x0000000000007918 */ /* 0x000fe20000000000 */
[----:B-1----:R-:W1:Y:S01]  /*5040*/  LDS R0, [UR6+0x14] ;  /* 0x00001406ff007984 */ /* 0x002e620008000800 */
[----:B------:R-:W-:Y:S01]  /*5050*/  ULOP3.LUT UR4, UR18, 0xffff, URZ, 0xc0, !UPT ;  /* 0x0000ffff12047892 */ /* 0x000fe2000f8ec0ff */
[----:B------:R-:W-:Y:S01]  /*5060*/  UMOV UR5, 0xffff ;  /* 0x0000ffff00057882 */ /* 0x000fe20000000000 */
[----:B------:R-:W-:Y:S02]  /*5070*/  UMOV UR7, 0x1 ;  /* 0x0000000100077882 */ /* 0x000fe40000000000 */
[----:B------:R-:W-:-:S04]  /*5080*/  USHF.R.U32.HI UR4, URZ, 0x5, UR4 ;  /* 0x00000005ff047899 */ /* 0x000fc80008011604 */
[----:B------:R-:W-:Y:S02]  /*5090*/  USHF.L.U32 UR5, UR5, UR4, URZ ;  /* 0x0000000405057299 */ /* 0x000fe400080006ff */
[----:B------:R-:W-:-:S04]  /*50a0*/  USHF.L.U32 UR4, UR7, UR4, URZ ;  /* 0x0000000407047299 */ /* 0x000fc800080006ff */
[----:B-1----:R-:W-:-:S04]  /*50b0*/  LOP3.LUT R0, R0, UR5, RZ, 0xc0, !PT ;  /* 0x0000000500007c12 */ /* 0x002fc8000f8ec0ff */
[----:B------:R-:W-:-:S13]  /*50c0*/  ISETP.NE.AND P0, PT, R0, UR5, PT ;  /* 0x0000000500007c0c */ /* 0x000fda000bf05270 */
[----:B------:R-:W-:Y:S05]  /*50d0*/  @P0 BRA `(.L_x_96) ;  /* 0x0000000000580947 */ /* 0x000fea0003800000 */
[----:B------:R-:W1:Y:S02]  /*50e0*/  LDS R0, [UR6+0x18] ;  /* 0x00001806ff007984 */ /* 0x000e640008000800 */
[----:B-1----:R-:W-:-:S04]  /*50f0*/  LOP3.LUT R0, R0, UR4, RZ, 0xc0, !PT ;  /* 0x0000000400007c12 */ /* 0x002fc8000f8ec0ff */
[----:B------:R-:W-:-:S13]  /*5100*/  ISETP.NE.AND P0, PT, R0, UR4, PT ;  /* 0x0000000400007c0c */ /* 0x000fda000bf05270 */
[----:B------:R-:W-:Y:S05]  /*5110*/  @P0 BRA `(.L_x_97) ;  /* 0x00000000003c0947 */ /* 0x000fea0003800000 */
[----:B------:R-:W1:Y:S01]  /*5120*/  S2R R2, SR_LANEID ;  /* 0x0000000000027919 */ /* 0x000e620000000000 */
[----:B------:R-:W-:Y:S01]  /*5130*/  ULOP3.LUT UR5, URZ, UR5, URZ, 0x33, !UPT ;  /* 0x00000005ff057292 */ /* 0x000fe2000f8e33ff */
[----:B------:R-:W-:Y:S01]  /*5140*/  LOP3.LUT R4, RZ, UR4, RZ, 0x33, !PT ;  /* 0x00000004ff047c12 */ /* 0x000fe2000f8e33ff */
[----:B------:R-:W-:Y:S02]  /*5150*/  VOTEU.ANY UR4, UPT, PT ;  /* 0x0000000000047886 */ /* 0x000fe400038e0100 */
[----:B------:R-:W-:Y:S01]  /*5160*/  UFLO.U32 UR4, UR4 ;  /* 0x00000004000472bd */ /* 0x000fe200080e0000 */
[----:B------:R-:W3:Y:S01]  /*5170*/  REDUX UR7, R4 ;  /* 0x00000000040773c4 */ /* 0x000ee20000000000 */
[----:B------:R-:W-:-:S06]  /*5180*/  IMAD.U32 R0, RZ, RZ, UR5 ;  /* 0x00000005ff007e24 */ /* 0x000fcc000f8e00ff */
[----:B------:R4:W-:Y:S01]  /*5190*/  UTCATOMSWS.AND URZ, UR5 ;  /* 0x0000000500ff79e3 */ /* 0x0009e20008000000 */
[----:B------:R-:W2:Y:S01]  /*51a0*/  REDUX UR8, R0 ;  /* 0x00000000000873c4 */ /* 0x000ea20000000000 */
[----:B-1----:R-:W-:Y:S01]  /*51b0*/  ISETP.EQ.U32.AND P0, PT, R2, UR4, PT ;  /* 0x0000000402007c0c */ /* 0x002fe2000bf02070 */
[----:B---3--:R-:W-:Y:S01]  /*51c0*/  IMAD.U32 R2, RZ, RZ, UR7 ;  /* 0x00000007ff027e24 */ /* 0x008fe2000f8e00ff */
[----:B--2---:R-:W-:-:S11]  /*51d0*/  MOV R3, UR8 ;  /* 0x0000000800037c02 */ /* 0x004fd60008000f00 */
[----:B------:R4:W-:Y:S04]  /*51e0*/  @P0 ATOMS.AND RZ, [UR6+0x14], R3 ;  /* 0x00001403ffff098c */ /* 0x0009e8000a800006 */
[----:B------:R4:W-:Y:S01]  /*51f0*/  @P0 ATOMS.AND RZ, [UR6+0x18], R2 ;  /* 0x00001802ffff098c */ /* 0x0009e2000a800006 */
[----:B------:R-:W-:Y:S05]  /*5200*/  BRA `(.L_x_98) ;  /* 0x0000000000147947 */ /* 0x000fea0003800000 */
.L_x_97:
[----:B------:R-:W-:Y:S02]  /*5210*/  MOV R2, 0x5230 ;  /* 0x0000523000027802 */ /* 0x000fe40000000f00 */
[----:B--2--5:R-:W-:Y:S05]  /*5220*/  CALL.REL.NOINC `($__internal_0_$__cuda_sm10x_tcgen05_guardrail_trap_col_being_dealloced_not_returned_by_alloc) ;  /* 0x00000088007c7944 */ /* 0x024fea0003c00000 */
[----:B------:R-:W-:Y:S05]  /*5230*/  BRA `(.L_x_98) ;  /* 0x0000000000087947 */ /* 0x000fea0003800000 */
.L_x_96:
[----:B------:R-:W-:Y:S02]  /*5240*/  MOV R2, 0x5260 ;  /* 0x0000526000027802 */ /* 0x000fe40000000f00 */
[----:B--2--5:R-:W-:Y:S05]  /*5250*/  CALL.REL.NOINC `($__internal_2_$__cuda_sm10x_tcgen05_guardrail_trap_unallocated_columns_being_dealloced) ;  /* 0x0000008800887944 */ /* 0x024fea0003c00000 */
.L_x_98:
[----:B------:R-:W-:Y:S01]  /*5260*/  NOP ;  /* 0x0000000000007918 */ /* 0x000fe20000000000 */
[----:B----4-:R-:W-:Y:S05]  /*5270*/  EXIT ;  /* 0x000000000000794d */ /* 0x010fea0003800000 */
.L_x_72:
[----:B------:R-:W-:-:S09]  /*5280*/  UISETP.NE.OR UP0, UPT, UR17, 0x3, !UP3 ;  /* 0x000000031100788c */ /* 0x000fd2000df05670 */
[----:B------:R-:W-:Y:S05]  /*5290*/  BRA.U UP0, `(.L_x_99) ;  /* 0x0000001100907547 */ /* 0x000fea000b800000 */
[----:B------:R-:W1:Y:S01]  /*52a0*/  LDCU UR37, c[0x0][0x370] ;  /* 0x00006e00ff2577ac */ /* 0x000e620008000800 */
[----:B------:R-:W2:Y:S01]  /*52b0*/  LDC.64 R16, c[0x0][0x348] ;  /* 0x0000d200ff107b82 */ /* 0x000ea20000000a00 */
[----:B------:R-:W-:Y:S02]  /*52c0*/  HFMA2 R13, -RZ, RZ, 0, 0 ;  /* 0x00000000ff0d7431 */ /* 0x000fe400000001ff */
[----:B------:R-:W-:Y:S01]  /*52d0*/  IMAD.MOV.U32 R15, RZ, RZ, 0x1 ;  /* 0x00000001ff0f7424 */ /* 0x000fe200078e00ff */
[----:B------:R-:W1:Y:S01]  /*52e0*/  LDCU.128 UR40, c[0x0][0xf10] ;  /* 0x0001e200ff2877ac */ /* 0x000e620008000c00 */
[----:B------:R-:W-:Y:S01]  /*52f0*/  IMAD.MOV.U32 R14, RZ, RZ, RZ ;  /* 0x000000ffff0e7224 */ /* 0x000fe200078e00ff */
[----:B------:R-:W-:Y:S01]  /*5300*/  MOV R7, 0x4000 ;  /* 0x0000400000077802 */ /* 0x000fe20000000f00 */
[----:B------:R-:W3:Y:S01]  /*5310*/  LDCU UR31, c[0x0][0x374] ;  /* 0x00006e80ff1f77ac */ /* 0x000ee20008000800 */
[----:B------:R-:W4:Y:S01]  /*5320*/  LDC.64 R2, c[0x0][0xc88] ;  /* 0x00032200ff027b82 */ /* 0x000f220000000a00 */
[----:B------:R-:W2:Y:S01]  /*5330*/  LDCU UR15, c[0x0][0xf0c] ;  /* 0x0001e180ff0f77ac */ /* 0x000ea20008000800 */
[----:B------:R-:W2:Y:S06]  /*5340*/  LDCU UR49, c[0x0][0xf20] ;  /* 0x0001e400ff3177ac */ /* 0x000eac0008000800 */
[----:B------:R-:W4:Y:S01]  /*5350*/  LDC.64 R4, c[0x0][0xc90] ;  /* 0x00032400ff047b82 */ /* 0x000f220000000a00 */
[----:B------:R-:W2:Y:S01]  /*5360*/  LDCU UR4, c[0x0][0xf30] ;  /* 0x0001e600ff0477ac */ /* 0x000ea20008000800 */
[----:B------:R-:W-:Y:S01]  /*5370*/  UMOV UR21, 0x400 ;  /* 0x0000040000157882 */ /* 0x000fe20000000000 */
[----:B-1----:R-:W-:-:S02]  /*5380*/  UIMAD.WIDE.U32 UR6, UR37, UR40, URZ ;  /* 0x00000028250672a5 */ /* 0x002fc4000f8e00ff */
[----:B------:R-:W-:Y:S02]  /*5390*/  ULEA UR21, UR60, UR21, 0x18 ;  /* 0x000000153c157291 */ /* 0x000fe4000f8ec0ff */
[----:B---3--:R-:W-:Y:S02]  /*53a0*/  UIMAD.WIDE.U32 UR8, UR31, UR43, URZ ;  /* 0x0000002b1f0872a5 */ /* 0x008fe4000f8e00ff */
[----:B------:R-:W-:Y:S02]  /*53b0*/  UIADD3 UR39, UPT, UPT, UR21, 0x118, URZ ;  /* 0x0000011815277890 */ /* 0x000fe4000fffe0ff */
[----:B------:R-:W-:Y:S02]  /*53c0*/  UIADD3 UR33, UPT, UPT, UR21, 0x100, URZ ;  /* 0x0000010015217890 */ /* 0x000fe4000fffe0ff */
[----:B------:R-:W-:Y:S02]  /*53d0*/  UIADD3 UR25, UPT, UPT, UR21, 0x108, URZ ;  /* 0x0000010815197890 */ /* 0x000fe4000fffe0ff */
[----:B------:R-:W-:Y:S01]  /*53e0*/  UIADD3 UR17, UPT, UPT, UR21, 0x110, URZ ;  /* 0x0000011015117890 */ /* 0x000fe2000fffe0ff */
[----:B------:R-:W-:Y:S01]  /*53f0*/  UMOV UR6, UR7 ;  /* 0x0000000700067c82 */ /* 0x000fe20008000000 */
[----:B------:R-:W-:Y:S01]  /*5400*/  UMOV UR38, UR9 ;  /* 0x0000000900267c82 */ /* 0x000fe20008000000 */
[----:B------:R-:W-:-:S02]  /*5410*/  UPRMT UR39, UR60, 0x654, UR39 ;  /* 0x000006543c277896 */ /* 0x000fc40008000027 */
[----:B------:R-:W-:Y:S02]  /*5420*/  UPRMT UR47, UR60, 0x654, UR33 ;  /* 0x000006543c2f7896 */ /* 0x000fe40008000021 */
[----:B------:R-:W-:Y:S02]  /*5430*/  UPRMT UR46, UR60, 0x654, UR25 ;  /* 0x000006543c2e7896 */ /* 0x000fe40008000019 */
[----:B------:R-:W-:Y:S02]  /*5440*/  UPLOP3.LUT UP3, UPT, UPT, UPT, UPT, 0x40, 0x4 ;  /* 0x000000000004789c */ /* 0x000fe40003f6e870 */
[----:B------:R-:W-:Y:S02]  /*5450*/  UISETP.GE.AND UP0, UPT, UR45, 0x1, UPT ;  /* 0x000000012d00788c */ /* 0x000fe4000bf06270 */
[----:B------:R-:W-:Y:S01]  /*5460*/  UISETP.NE.AND UP4, UPT, UR45, 0x1, UPT ;  /* 0x000000012d00788c */ /* 0x000fe2000bf85270 */
[----:B------:R-:W1:Y:S01]  /*5470*/  LDCU.64 UR22, c[0x0][0xf28] ;  /* 0x0001e500ff1677ac */ /* 0x000e620008000a00 */
[----:B--2---:R-:W-:-:S02]  /*5480*/  UISETP.NE.AND UP6, UPT, UR15, 0x1, UPT ;  /* 0x000000010f00788c */ /* 0x004fc4000bfc5270 */
[----:B------:R-:W-:Y:S02]  /*5490*/  UISETP.NE.AND UP5, UPT, UR42, 0x1, UPT ;  /* 0x000000012a00788c */ /* 0x000fe4000bfa5270 */
[----:B------:R-:W-:Y:S02]  /*54a0*/  USHF.R.U32.HI UR48, URZ, UR41, UR6 ;  /* 0x00000029ff307299 */ /* 0x000fe40008011606 */
[----:B------:R-:W-:Y:S02]  /*54b0*/  UPRMT UR60, UR60, 0x654, UR17 ;  /* 0x000006543c3c7896 */ /* 0x000fe40008000011 */
[----:B------:R-:W-:Y:S02]  /*54c0*/  USHF.R.U32.HI UR38, URZ, UR49, UR38 ;  /* 0x00000031ff267299 */ /* 0x000fe40008011626 */
[----:B------:R-:W-:Y:S01]  /*54d0*/  UISETP.NE.AND UP2, UPT, UR4, 0x1, UPT ;  /* 0x000000010400788c */ /* 0x000fe2000bf45270 */
[----:B------:R-:W-:-:S10]  /*54e0*/  UMOV UR29, URZ ;  /* 0x000000ff001d7c82 */ /* 0x000fd40008000000 */
.L_x_110:
[C---:B------:R-:W-:Y:S02]  /*54f0*/  LEA R12, R14.reuse, UR21, 0x3 ;  /* 0x000000150e0c7c11 */ /* 0x040fe4000f8e18ff */
[----:B------:R-:W-:Y:S02]  /*5500*/  SHF.L.U32 R9, R13, 0x1f, RZ ;  /* 0x0000001f0d097819 */ /* 0x000fe400000006ff */
[----:B------:R-:W-:Y:S02]  /*5510*/  LEA R10, R14, UR21, 0x4 ;  /* 0x000000150e0a7c11 */ /* 0x000fe4000f8e20ff */
[----:B--2---:R-:W2:Y:S02]  /*5520*/  SYNCS.PHASECHK.TRANS64.TRYWAIT P0, [R12+URZ+0x150], R9 ;  /* 0x000150090c0075a7 */ /* 0x004ea400080011ff */
[----:B--2---:R-:W-:Y:S05]  /*5530*/  @!P0 BRA `(.L_x_100) ;  /* 0x0000008000648947 */ /* 0x004fea0003800000 */
.L_x_213:
[----:B--2---:R-:W2:Y:S01]  /*5540*/  LDS.128 R8, [R10+0x1b0] ;  /* 0x0001b0000a087984 */ /* 0x004ea20000000c00 */
[----:B------:R-:W-:Y:S01]  /*5550*/  UISETP.GE.AND UP0, UPT, UR45, 0x1, UPT ;  /* 0x000000012d00788c */ /* 0x000fe2000bf06270 */
[----:B------:R-:W-:Y:S01]  /*5560*/  @!PT LDS RZ, [RZ] ;  /* 0x00000000fffff984 */ /* 0x000fe20000000800 */
[----:B------:R-:W-:Y:S01]  /*5570*/  @!PT LDS RZ, [RZ] ;  /* 0x00000000fffff984 */ /* 0x000fe20000000800 */
[----:B------:R-:W-:Y:S01]  /*5580*/  @!PT LDS RZ, [RZ] ;  /* 0x00000000fffff984 */ /* 0x000fe20000000800 */
[----:B------:R-:W-:Y:S01]  /*5590*/  @!PT LDS RZ, [RZ] ;  /* 0x00000000fffff984 */ /* 0x000fe20000000800 */
[----:B------:R3:W-:Y:S06]  /*55a0*/  MEMBAR.ALL.CTA ;  /* 0x0000000000007992 */ /* 0x0007ec0000008000 */
[----:B---3--:R-:W3:Y:S01]  /*55b0*/  FENCE.VIEW.ASYNC.S ;  /* 0x00000000000073c6 */ /* 0x008ee20000000000 */
[----:B--2---:R-:W-:Y:S11]  /*55c0*/  LOP3.LUT P0, RZ, R10, 0x1, RZ, 0xc0, !PT ;  /* 0x000000010aff7812 */ /* 0x004ff6000780c0ff */
[----:B------:R-:W-:Y:S02]  /*55d0*/  @!UPT UIADD3 URZ, UPT, UPT, URZ, URZ, URZ ;  /* 0x000000fffffff290 */ /* 0x000fe4000fffe0ff */
[----:B---3--:R-:W-:Y:S01]  /*55e0*/  VOTEU.ANY UP1, P0 ;  /* 0x0000000000ff7886 */ /* 0x008fe20000020100 */
[----:B------:R-:W-:Y:S11]  /*55f0*/  PLOP3.LUT P0, PT, PT, PT, UP1, 0x80, 0x8 ;  /* 0x000000000008781c */ /* 0x000ff60003f0f018 */
[----:B------:R-:W-:Y:S02]  /*5600*/  @!UPT UIADD3 URZ, UPT, UPT, URZ, URZ, URZ ;  /* 0x000000fffffff290 */ /* 0x000fe4000fffe0ff */
[----:B------:R-:W-:Y:S02]  /*5610*/  @P0 SHF.R.U32.HI R0, RZ, 0x10, R9 ;  /* 0x00000010ff000819 */ /* 0x000fe40000011609 */
[----:B------:R-:W-:Y:S02]  /*5620*/  @P0 MOV R6, R8 ;  /* 0x0000000800060202 */ /* 0x000fe40000000f00 */
[----:B------:R-:W-:Y:S01]  /*5630*/  @P0 R2UR UR4, R0 ;  /* 0x00000000000402ca */ /* 0x000fe200000e0000 */
[----:B------:R-:W-:Y:S01]  /*5640*/  VIADD R0, R12, 0x160 ;  /* 0x000001600c007836 */ /* 0x000fe20000000000 */
[----:B------:R-:W-:Y:S02]  /*5650*/  @P0 LOP3.LUT R8, R9, 0xffff, RZ, 0xc0, !PT ;  /* 0x0000ffff09080812 */ /* 0x000fe400078ec0ff */
[----:B------:R-:W-:Y:S02]  /*5660*/  @P0 R2UR UR6, R6 ;  /* 0x00000000060602ca */ /* 0x000fe400000e0000 */
[----:B------:R-:W-:Y:S02]  /*5670*/  PRMT R0, RZ, 0x654, R0 ;  /* 0x00000654ff007816 */ /* 0x000fe40000000000 */
[----:B------:R-:W-:Y:S02]  /*5680*/  @P0 R2UR UR5, R8 ;  /* 0x00000000080502ca */ /* 0x000fe400000e0000 */
[----:B------:R2:W-:Y:S03]  /*5690*/  SYNCS.ARRIVE.TRANS64.RED.A1T0 RZ, [R0+URZ], RZ ;  /* 0x000000ff00ff79a7 */ /* 0x0005e600081004ff */
[----:B------:R-:W-:Y:S04]  /*56a0*/  @UP1 UMOV UR30, UR4 ;  /* 0x00000004001e1c82 */ /* 0x000fe80008000000 */
[----:B------:R-:W-:Y:S04]  /*56b0*/  @UP1 UMOV UR14, UR6 ;  /* 0x00000006000e1c82 */ /* 0x000fe80008000000 */
[----:B------:R-:W-:Y:S01]  /*56c0*/  @UP1 UMOV UR13, UR5 ;  /* 0x00000005000d1c82 */ /* 0x000fe20008000000 */
[----:B------:R-:W-:Y:S05]  /*56d0*/  BRA.U !UP0, `(.L_x_101) ;  /* 0x0000000108a47547 */ /* 0x000fea000b800000 */
[----:B------:R-:W-:Y:S02]  /*56e0*/  UIMAD.WIDE.U32 UR18, UR13, UR43, URZ ;  /* 0x0000002b0d1272a5 */ /* 0x000fe4000f8e00ff */
[----:B------:R-:W-:Y:S02]  /*56f0*/  UIMAD.WIDE.U32 UR26, UR14, UR40, URZ ;  /* 0x000000280e1a72a5 */ /* 0x000fe4000f8e00ff */
[----:B------:R-:W-:Y:S02]  /*5700*/  USEL UR4, UR31, UR38, !UP5 ;  /* 0x000000261f047287 */ /* 0x000fe4000e800000 */
[----:B------:R-:W-:Y:S02]  /*5710*/  USEL UR7, UR37, UR48, !UP6 ;  /* 0x0000003025077287 */ /* 0x000fe4000f000000 */
[----:B-1----:R-:W-:Y:S02]  /*5720*/  UIMAD.WIDE.U32 UR8, UR4, UR22, URZ ;  /* 0x00000016040872a5 */ /* 0x002fe4000f8e00ff */
[----:B------:R-:W-:Y:S01]  /*5730*/  UIMAD.WIDE.U32 UR10, UR7, UR22, URZ ;  /* 0x00000016070a72a5 */ /* 0x000fe2000f8e00ff */
[----:B------:R-:W-:Y:S02]  /*5740*/  UMOV UR5, UR19 ;  /* 0x0000001300057c82 */ /* 0x000fe40008000000 */
[----:B------:R-:W-:Y:S03]  /*5750*/  USHF.R.U32.HI UR6, URZ, UR49, UR5 ;  /* 0x00000031ff067299 */ /* 0x000fe60008011605 */
[----:B------:R-:W-:Y:S01]  /*5760*/  UMOV UR5, UR27 ;  /* 0x0000001b00057c82 */ /* 0x000fe20008000000 */
[----:B------:R-:W-:Y:S02]  /*5770*/  USEL UR6, UR13, UR6, !UP5 ;  /* 0x000000060d067287 */ /* 0x000fe4000e800000 */
[----:B------:R-:W-:Y:S03]  /*5780*/  USHF.R.U32.HI UR12, URZ, UR41, UR5 ;  /* 0x00000029ff0c7299 */ /* 0x000fe60008011605 */
[----:B------:R-:W-:Y:S02]  /*5790*/  UMOV UR5, UR9 ;  /* 0x0000000900057c82 */ /* 0x000fe40008000000 */
[----:B------:R-:W-:Y:S03]  /*57a0*/  @UP4 USHF.R.U32.HI UR4, URZ, UR23, UR5 ;  /* 0x00000017ff044299 */ /* 0x000fe60008011605 */
[----:B------:R-:W-:Y:S01]  /*57b0*/  UMOV UR5, UR11 ;  /* 0x0000000b00057c82 */ /* 0x000fe20008000000 */
[----:B------:R-:W-:Y:S02]  /*57c0*/  UIMAD UR4, UR45, UR4, URZ ;  /* 0x000000042d0472a4 */ /* 0x000fe4000f8e02ff */
[----:B------:R-:W-:Y:S02]  /*57d0*/  @UP4 USHF.R.U32.HI UR7, URZ, UR23, UR5 ;  /* 0x00000017ff074299 */ /* 0x000fe40008011605 */
[----:B------:R-:W-:Y:S02]  /*57e0*/  UIMAD.WIDE.U32 UR10, UR6, UR22, URZ ;  /* 0x00000016060a72a5 */ /* 0x000fe4000f8e00ff */
[----:B------:R-:W-:Y:S02]  /*57f0*/  USEL UR5, UR14, UR12, !UP6 ;  /* 0x0000000c0e057287 */ /* 0x000fe4000f000000 */
[----:B------:R-:W-:Y:S02]  /*5800*/  UIMAD UR8, UR45, UR7, URZ ;  /* 0x000000072d0872a4 */ /* 0x000fe4000f8e02ff */
[----:B------:R-:W-:Y:S03]  /*5810*/  UISETP.GE.AND UP0, UPT, UR6, UR4, UPT ;  /* 0x000000040600728c */ /* 0x000fe6000bf06270 */
[----:B------:R-:W-:Y:S01]  /*5820*/  UMOV UR4, UR11 ;  /* 0x0000000b00047c82 */ /* 0x000fe20008000000 */
[----:B------:R-:W-:Y:S02]  /*5830*/  UISETP.GE.OR UP0, UPT, UR5, UR8, UP0 ;  /* 0x000000080500728c */ /* 0x000fe40008706670 */
[----:B------:R-:W-:Y:S02]  /*5840*/  USHF.R.U32.HI UR4, URZ, UR23, UR4 ;  /* 0x00000017ff047299 */ /* 0x000fe40008011604 */
[----:B------:R-:W-:Y:S02]  /*5850*/  UIMAD.WIDE.U32 UR8, UR5, UR22, URZ ;  /* 0x00000016050872a5 */ /* 0x000fe4000f8e00ff */
[----:B------:R-:W-:Y:S04]  /*5860*/  USEL UR10, UR6, UR4, !UP4 ;  /* 0x00000004060a7287 */ /* 0x000fe8000e000000 */
[----:B------:R-:W-:Y:S01]  /*5870*/  UIADD3 UR11, UPT, UPT, -UR10, URZ, URZ ;  /* 0x000000ff0a0b7290 */ /* 0x000fe2000fffe1ff */
[----:B------:R-:W-:Y:S02]  /*5880*/  @!UP0 UMOV UR4, UR9 ;  /* 0x0000000900048c82 */ /* 0x000fe40008000000 */
[----:B------:R-:W-:Y:S02]  /*5890*/  @!UP0 USHF.R.U32.HI UR4, URZ, UR23, UR4 ;  /* 0x00000017ff048299 */ /* 0x000fe40008011604 */
[----:B------:R-:W-:Y:S02]  /*58a0*/  UIMAD UR8, UR45, UR11, UR6 ;  /* 0x0000000b2d0872a4 */ /* 0x000fe4000f8e0206 */
[----:B------:R-:W-:Y:S04]  /*58b0*/  @!UP0 USEL UR4, UR5, UR4, !UP4 ;  /* 0x0000000405048287 */ /* 0x000fe8000e000000 */
[----:B------:R-:W-:Y:S02]  /*58c0*/  @!UP0 UIMAD UR8, UR7, UR8, UR4 ;  /* 0x00000008070882a4 */ /* 0x000fe4000f8e0204 */
[----:B------:R-:W-:Y:S02]  /*58d0*/  @!UP0 UIADD3 UR9, UPT, UPT, UR10, -UR4, URZ ;  /* 0x800000040a098290 */ /* 0x000fe4000fffe0ff */
[----:B------:R-:W-:Y:S02]  /*58e0*/  UIADD3 UR4, UPT, UPT, -UR5, URZ, URZ ;  /* 0x000000ff05047290 */ /* 0x000fe4000fffe1ff */
[----:B------:R-:W-:Y:S02]  /*58f0*/  UIADD3 UR7, UPT, UPT, -UR6, URZ, URZ ;  /* 0x000000ff06077290 */ /* 0x000fe4000fffe1ff */
[----:B------:R-:W-:Y:S02]  /*5900*/  @!UP0 UIMAD UR6, UR9, UR45, UR5 ;  /* 0x0000002d090682a4 */ /* 0x000fe4000f8e0205 */
[----:B------:R-:W-:Y:S02]  /*5910*/  UIMAD UR14, UR15, UR4, UR14 ;  /* 0x000000040f0e72a4 */ /* 0x000fe4000f8e020e */
[----:B------:R-:W-:Y:S01]  /*5920*/  UIMAD UR13, UR42, UR7, UR13 ;  /* 0x000000072a0d72a4 */ /* 0x000fe2000f8e020d */
[----:B------:R-:W-:Y:S02]  /*5930*/  @!UP0 UMOV UR5, UR8 ;  /* 0x0000000800058c82 */ /* 0x000fe40008000000 */
[----:B------:R-:W-:Y:S02]  /*5940*/  UIMAD UR14, UR5, UR15, UR14 ;  /* 0x0000000f050e72a4 */ /* 0x000fe4000f8e020e */
[----:B------:R-:W-:Y:S11]  /*5950*/  UIMAD UR13, UR6, UR42, UR13 ;  /* 0x0000002a060d72a4 */ /* 0x000ff6000f8e020d */
[----:B------:R-:W-:Y:S01]  /*5960*/  @!UPT UIADD3 URZ, UPT, UPT, URZ, URZ, URZ ;  /* 0x000000fffffff290 */ /* 0x000fe2000fffe0ff */
.L_x_101:
[----:B------:R-:W3:Y:S01]  /*5970*/  @!UP2 LDCU.128 UR8, c[0x0][0xf10] ;  /* 0x0001e200ff08a7ac */ /* 0x000ee20008000c00 */
[C---:B----4-:R-:W-:Y:S02]  /*5980*/  ISETP.NE.U32.AND P1, PT, R4.reuse, RZ, PT ;  /* 0x000000ff0400720c */ /* 0x050fe40003f25070 */
[----:B------:R-:W-:Y:S02]  /*5990*/  ISETP.NE.U32.AND P0, PT, R4, RZ, PT ;  /* 0x000000ff0400720c */ /* 0x000fe40003f05070 */
[C---:B------:R-:W-:Y:S02]  /*59a0*/  ISETP.NE.AND.EX P1, PT, R5.reuse, RZ, PT, P1 ;  /* 0x000000ff0500720c */ /* 0x040fe40003f25310 */
[----:B------:R-:W-:Y:S01]  /*59b0*/  ISETP.NE.AND.EX P0, PT, R5, RZ, PT, P0 ;  /* 0x000000ff0500720c */ /* 0x000fe20003f05300 */
[----:B------:R-:W4:Y:S01]  /*59c0*/  @!UP2 LDCU UR5, c[0x0][0xf0c] ;  /* 0x0001e180ff05a7ac */ /* 0x000f220008000800 */
[----:B------:R-:W-:Y:S01]  /*59d0*/  SHF.L.U32 R9, R15, 0x1f, RZ ;  /* 0x0000001f0f097819 */ /* 0x000fe200000006ff */
[----:B------:R-:W-:Y:S02]  /*59e0*/  USHF.L.U32 UR35, UR20, 0x7, URZ ;  /* 0x0000000714237899 */ /* 0x000fe400080006ff */
[----:B---3--:R-:W-:Y:S07]  /*59f0*/  UIMAD.WIDE.U32 UR6, UR14, UR8, URZ ;  /* 0x000000080e0672a5 */ /* 0x008fee000f8e00ff */
[----:B------:R-:W-:Y:S01]  /*5a00*/  @!UP2 UMOV UR4, UR7 ;  /* 0x000000070004ac82 */ /* 0x000fe20008000000 */
[----:B----4-:R-:W-:Y:S02]  /*5a10*/  @!UP2 UISETP.NE.AND UP0, UPT, UR5, 0x1, UPT ;  /* 0x000000010500a88c */ /* 0x010fe4000bf05270 */
[----:B------:R-:W-:Y:S02]  /*5a20*/  @!UP2 USHF.R.U32.HI UR4, URZ, UR9, UR4 ;  /* 0x00000009ff04a299 */ /* 0x000fe40008011604 */
[----:B------:R-:W-:Y:S02]  /*5a30*/  UIMAD.WIDE.U32 UR6, UR13, UR11, URZ ;  /* 0x0000000b0d0672a5 */ /* 0x000fe4000f8e00ff */
[----:B------:R-:W-:Y:S02]  /*5a40*/  @!UP2 USEL UR8, UR14, UR4, !UP0 ;  /* 0x000000040e08a287 */ /* 0x000fe4000c000000 */
[----:B------:R-:W-:Y:S03]  /*5a50*/  @!UP2 UISETP.NE.AND UP0, UPT, UR10, 0x1, UPT ;  /* 0x000000010a00a88c */ /* 0x000fe6000bf05270 */
[----:B------:R-:W-:Y:S01]  /*5a60*/  @!UP2 UMOV UR6, UR7 ;  /* 0x000000070006ac82 */ /* 0x000fe20008000000 */
[----:B------:R-:W-:Y:S01]  /*5a70*/  USHF.L.U32 UR7, UR16, 0x8, URZ ;  /* 0x0000000810077899 */ /* 0x000fe200080006ff */
[----:B------:R-:W3:Y:S02]  /*5a80*/  @!UP2 LDCU UR4, c[0x0][0xf20] ;  /* 0x0001e400ff04a7ac */ /* 0x000ee40008000800 */
[----:B---3--:R-:W-:Y:S04]  /*5a90*/  @!UP2 USHF.R.U32.HI UR6, URZ, UR4, UR6 ;  /* 0x00000004ff06a299 */ /* 0x008fe80008011606 */
[----:B------:R-:W-:Y:S04]  /*5aa0*/  @!UP2 USEL UR6, UR13, UR6, !UP0 ;  /* 0x000000060d06a287 */ /* 0x000fe8000c000000 */
[----:B------:R-:W-:Y:S02]  /*5ab0*/  @!UP2 UIADD3 UR4, UPT, UPT, -UR8, UR6, URZ ;  /* 0x000000060804a290 */ /* 0x000fe4000fffe1ff */
[----:B------:R-:W-:Y:S02]  /*5ac0*/  @!UP2 UIADD3 UR6, UPT, UPT, UR8, -UR6, URZ ;  /* 0x800000060806a290 */ /* 0x000fe4000fffe0ff */
[----:B------:R-:W-:Y:S02]  /*5ad0*/  @!UP2 UIMAD UR14, UR4, UR5, UR14 ;  /* 0x00000005040ea2a4 */ /* 0x000fe4000f8e020e */
[----:B------:R-:W-:Y:S01]  /*5ae0*/  @!UP2 UIMAD UR13, UR6, UR10, UR13 ;  /* 0x0000000a060da2a4 */ /* 0x000fe2000f8e020d */
[----:B------:R-:W-:Y:S11]  /*5af0*/  BRA.U UP3, `(.L_x_102) ;  /* 0x0000000103107547 */ /* 0x000ff6000b800000 */
[----:B--2---:R-:W-:Y:S04]  /*5b00*/  MOV R0, UR50 ;  /* 0x0000003200007c02 */ /* 0x004fe80008000f00 */
[----:B------:R-:W-:Y:S04]  /*5b10*/  SHF.L.U32 R11, R0, 0x1f, RZ ;  /* 0x0000001f000b7819 */ /* 0x000fe800000006ff */
[----:B------:R-:W2:Y:S02]  /*5b20*/  SYNCS.PHASECHK.TRANS64.TRYWAIT P2, [UR21+0x148], R11 ;  /* 0x0001480bff0075a7 */ /* 0x000ea40008041115 */
[----:B--2---:R-:W-:Y:S05]  /*5b30*/  @!P2 BRA `(.L_x_103) ;  /* 0x0000007800f8a947 */ /* 0x004fea0003800000 */
.L_x_102:
[----:B------:R-:W-:Y:S05]  /*5b40*/  @!P1 BRA `(.L_x_104) ;  /* 0x0000000000309947 */ /* 0x000fea0003800000 */
[----:B------:R-:W-:Y:S01]  /*5b50*/  ISETP.NE.U32.AND P1, PT, R2, RZ, PT ;  /* 0x000000ff0200720c */ /* 0x000fe20003f25070 */
[----:B------:R-:W3:Y:S01]  /*5b60*/  LDCU.64 UR4, c[0x0][0x358] ;  /* 0x00006b00ff0477ac */ /* 0x000ee20008000a00 */
[----:B------:R-:W-:Y:S02]  /*5b70*/  IMAD.MOV.U32 R143, RZ, RZ, 0x1 ;  /* 0x00000001ff8f7424 */ /* 0x000fe400078e00ff */
[----:B------:R-:W-:Y:S11]  /*5b80*/  ISETP.NE.AND.EX P1, PT, R3, RZ, PT, P1 ;  /* 0x000000ff0300720c */ /* 0x000ff60003f25310 */
[----:B------:R-:W-:Y:S02]  /*5b90*/  @!UPT UIADD3 URZ, UPT, UPT, URZ, URZ, URZ ;  /* 0x000000fffffff290 */ /* 0x000fe4000fffe0ff */
[----:B--2---:R-:W2:Y:S01]  /*5ba0*/  @P1 LDC.64 R10, c[0x0][0xc88] ;  /* 0x00032200ff0a1b82 */ /* 0x004ea20000000a00 */
[----:B------:R-:W-:Y:S04]  /*5bb0*/  @P1 IMAD R0, R4, UR44, RZ ;  /* 0x0000002c04001c24 */ /* 0x000fe8000f8e02ff */
[----:B--2---:R-:W-:Y:S04]  /*5bc0*/  @P1 IMAD.WIDE R10, R0, 0x4, R10 ;  /* 0x00000004000a1825 */ /* 0x004fe800078e020a */
[----:B------:R-:W-:Y:S01]  /*5bd0*/  HFMA2 R0, -RZ, RZ, 0, 5.9604644775390625e-08 ;  /* 0x00000001ff007431 */ /* 0x000fe200000001ff */
[----:B---3-5:R3:W5:Y:S04]  /*5be0*/  @P1 LDG.E R71, desc[UR4][R10.64] ;  /* 0x000000040a471981 */ /* 0x028768000c1e1900 */
[----:B------:R-:W-:Y:S01]  /*5bf0*/  @!P1 PRMT R143, R0, 0x7610, R143 ;  /* 0x00007610008f9816 */ /* 0x000fe2000000008f */
[----:B---3--:R-:W4:Y:S06]  /*5c00*/  @!P1 LDC R71, c[0x0][0xc80] ;  /* 0x00032000ff479b82 */ /* 0x008f2c0000000800 */
.L_x_104:
[----:B----45:R-:W-:Y:S01]  /*5c10*/  @!P0 FSETP.EQ.AND P1, PT, R71, RZ, PT ;  /* 0x000000ff4700820b */ /* 0x030fe20003f22000 */
[----:B------:R-:W-:Y:S01]  /*5c20*/  @!UPT UIADD3 URZ, UPT, UPT, URZ, URZ, URZ ;  /* 0x000000fffffff290 */ /* 0x000fe2000fffe0ff */
[----:B------:R-:W-:Y:S11]  /*5c30*/  @!P0 BRA `(.L_x_105) ;  /* 0x0000000000188947 */ /* 0x000ff60003800000 */
[----:B------:R-:W-:Y:S02]  /*5c40*/  LOP3.LUT P0, RZ, R143, 0xff, RZ, 0xc0, !PT ;  /* 0x000000ff8fff7812 */ /* 0x000fe4000780c0ff */
[----:B------:R-:W-:Y:S04]  /*5c50*/  ISETP.NE.U32.AND P1, PT, R2, RZ, PT ;  /* 0x000000ff0200720c */ /* 0x000fe80003f25070 */
[----:B------:R-:W-:Y:S04]  /*5c60*/  ISETP.NE.AND.EX P1, PT, R3, RZ, PT, P1 ;  /* 0x000000ff0300720c */ /* 0x000fe80003f25310 */
[----:B------:R-:W-:Y:S03]  /*5c70*/  PLOP3.LUT P1, PT, P1, PT, PT, 0x8, 0x80 ;  /* 0x000000000080781c */ /* 0x000fe60000f2e170 */
[----:B------:R-:W-:Y:S11]  /*5c80*/  @P0 FSETP.EQ.AND P1, PT, R71, RZ, PT ;  /* 0x000000ff4700020b */ /* 0x000ff60003f22000 */
[----:B------:R-:W-:Y:S02]  /*5c90*/  @!UPT UIADD3 URZ, UPT, UPT, URZ, URZ, URZ ;  /* 0x000000fffffff290 */ /* 0x000fe4000fffe0ff */
.L_x_105:
[----:B------:R-:W3:Y:S01]  /*5ca0*/  SYNCS.PHASECHK.TRANS64.TRYWAIT P2, [UR21+0x120], R9 ;  /* 0x00012009ff0075a7 */ /* 0x000ee20008041115 */
[----:B------:R-:W-:Y:S01]  /*5cb0*/  ELECT P0, URZ, PT ;  /* 0x0000000000ff782f */ /* 0x000fe20003800000 */
[----:B------:R-:W-:Y:S03]  /*5cc0*/  ULOP3.LUT UR4, UR29, 0x1, URZ, 0xc0, !UPT ;  /* 0x000000011d047892 */ /* 0x000fe6000f8ec0ff */
[----:B------:R-:W-:Y:S11]  /*5cd0*/  PLOP3.LUT P1, PT, P1, P0, PT, 0xf2, 0x2f ;  /* 0x00000000002f781c */ /* 0x000ff60000f21e72 */
[----:B------:R-:W-:Y:S02]  /*5ce0*/  @!UPT UIADD3 URZ, UPT, UPT, URZ, URZ, URZ ;  /* 0x000000fffffff290 */ /* 0x000fe4000fffe0ff */
[----:B------:R-:W-:Y:S05]  /*5cf0*/  @!P1 IADD3 R8, P0, PT, R16, 0x980, RZ ;  /* 0x0000098010089810 */ /* 0x000fea0007f1e0ff */
[----:B------:R-:W-:Y:S01]  /*5d00*/  @!P1 IMAD.X R6, RZ, RZ, R17, P0 ;  /* 0x000000ffff069224 */ /* 0x000fe200000e0611 */
[----:B---3--:R-:W-:Y:S07]  /*5d10*/  @!P2 BRA `(.L_x_106) ;  /* 0x000000780098a947 */ /* 0x008fee0003800000 */
.L_x_216:
[----:B------:R-:W-:Y:S01]  /*5d20*/  @!P1 R2UR UR6, R8 ;  /* 0x00000000080692ca */ /* 0x000fe200000e0000 */
[----:B------:R-:W-:Y:S01]  /*5d30*/  VOTEU.ALL UP0, P1 ;  /* 0x0000000000ff7886 */ /* 0x000fe20000800000 */
[----:B------:R-:W-:Y:S01]  /*5d40*/  @!P1 R2UR UR5, R6 ;  /* 0x00000000060592ca */ /* 0x000fe200000e0000 */
[----:B------:R-:W-:Y:S01]  /*5d50*/  UMOV UR10, 0x0 ;  /* 0x00000000000a7882 */ /* 0x000fe20000000000 */
[----:B------:R-:W-:Y:S01]  /*5d60*/  ISETP.NE.AND P0, PT, RZ, UR4, !P1 ;  /* 0x00000004ff007c0c */ /* 0x000fe2000cf05270 */
[----:B------:R-:W-:Y:S01]  /*5d70*/  UMOV UR11, 0x10000000 ;  /* 0x10000000000b7882 */ /* 0x000fe20000000000 */
[----:B------:R-:W-:Y:S02]  /*5d80*/  @!UP0 UIADD3 UR8, UPT, UPT, UR7, 0xc0, URZ ;  /* 0x000000c007088890 */ /* 0x000fe4000fffe0ff */
[----:B------:R-:W-:Y:S01]  /*5d90*/  @!UP0 UIADD3 UR32, UPT, UPT, UR21, 0x400, URZ ;  /* 0x0000040015208890 */ /* 0x000fe2000fffe0ff */
[----:B------:R-:W-:Y:S01]  /*5da0*/  VOTEU.ALL UP0, P1 ;  /* 0x0000000000ff7886 */ /* 0x000fe20000800000 */
[----:B------:R-:W-:Y:S02]  /*5db0*/  UMOV UR36, UR44 ;  /* 0x0000002c00247c82 */ /* 0x000fe40008000000 */
[----:B--2---:R-:W-:Y:S02]  /*5dc0*/  @!P1 IMAD.U32 R0, RZ, RZ, UR8 ;  /* 0x00000008ff009e24 */ /* 0x004fe4000f8e00ff */
[----:B------:R-:W-:Y:S02]  /*5dd0*/  IMAD.U32 R10, RZ, RZ, UR6 ;  /* 0x00000006ff0a7e24 */ /* 0x000fe4000f8e00ff */
[----:B------:R-:W-:Y:S02]  /*5de0*/  IMAD.U32 R11, RZ, RZ, UR5 ;  /* 0x00000005ff0b7e24 */ /* 0x000fe4000f8e00ff */
[----:B------:R-:W-:Y:S01]  /*5df0*/  @P0 IMAD R0, RZ, RZ, UR7 ;  /* 0x00000007ff000e24 */ /* 0x000fe2000f8e02ff */
[----:B------:R-:W-:Y:S02]  /*5e00*/  @!P1 R2UR UR8, R10 ;  /* 0x000000000a0892ca */ /* 0x000fe400000e0000 */
[----:B------:R-:W-:Y:S02]  /*5e10*/  @!P1 R2UR UR9, R11 ;  /* 0x000000000b0992ca */ /* 0x000fe400000e0000 */
[----:B------:R-:W-:Y:S11]  /*5e20*/  PLOP3.LUT P0, PT, P1, PT, PT, 0x8, 0x80 ;  /* 0x000000000080781c */ /* 0x000ff60000f0e170 */
[----:B------:R-:W-:Y:S02]  /*5e30*/  @!UPT UIADD3 URZ, UPT, UPT, URZ, URZ, URZ ;  /* 0x000000fffffff290 */ /* 0x000fe4000fffe0ff */
[----:B------:R-:W-:Y:S01]  /*5e40*/  @P0 R2UR.BROADCAST UR34, R0 ;  /* 0x00000000002202ca */ /* 0x000fe200008e0000 */
[----:B------:R-:W-:Y:S01]  /*5e50*/  @!P1 IMAD.MOV.U32 R0, RZ, RZ, 0x4000 ;  /* 0x00004000ff009424 */ /* 0x000fe200078e00ff */
[----:B------:R-:W-:Y:S05]  /*5e60*/  @!P1 IADD3 R8, P0, PT, R16, 0x980, RZ ;  /* 0x0000098010089810 */ /* 0x000fea0007f1e0ff */
[----:B------:R-:W-:Y:S06]  /*5e70*/  @!P1 IMAD.X R6, RZ, RZ, R17, P0 ;  /* 0x000000ffff069224 */ /* 0x000fec00000e0611 */
[----:B------:R2:W-:Y:S01]  /*5e80*/  @!UP0 UTMALDG.3D [UR32], [UR8], desc[UR10] ;  /* 0x00000a20080085b4 */ /* 0x0005e20008011000 */
[----:B------:R2:W-:Y:S01]  /*5e90*/  @!P1 SYNCS.ARRIVE.TRANS64.RED.A0TR RZ, [UR21+0x100], R0 ;  /* 0x00010000ffff99a7 */ /* 0x0005e20008300415 */
[----:B------:R-:W-:Y:S01]  /*5ea0*/  SYNCS.ARRIVE.TRANS64.RED.A1T0 RZ, [UR47], RZ ;  /* 0x000000ffffff79a7 */ /* 0x000fe2000810042f */
[----:B------:R-:W3:Y:S02]  /*5eb0*/  SYNCS.PHASECHK.TRANS64.TRYWAIT P2, [UR21+0x128], R9 ;  /* 0x00012809ff0075a7 */ /* 0x000ee40008041115 */
[----:B--23--:R-:W-:Y:S05]  /*5ec0*/  @!P2 BRA `(.L_x_107) ;  /* 0x000000780044a947 */ /* 0x00cfea0003800000 */
.L_x_218:
[----:B------:R-:W-:Y:S01]  /*5ed0*/  @!P1 R2UR UR6, R8 ;  /* 0x00000000080692ca */ /* 0x000fe200000e0000 */
[----:B------:R-:W-:Y:S01]  /*5ee0*/  VOTEU.ALL UP0, P1 ;  /* 0x0000000000ff7886 */ /* 0x000fe20000800000 */
[----:B------:R-:W-:Y:S01]  /*5ef0*/  @!P1 R2UR UR5, R6 ;  /* 0x00000000060592ca */ /* 0x000fe200000e0000 */
[----:B--2---:R-:W-:Y:S01]  /*5f00*/  @!P1 IMAD.MOV.U32 R0, RZ, RZ, 0x4000 ;  /* 0x00004000ff009424 */ /* 0x004fe200078e00ff */
[----:B------:R-:W-:Y:S01]  /*5f10*/  UMOV UR10, 0x0 ;  /* 0x00000000000a7882 */ /* 0x000fe20000000000 */
[----:B------:R-:W-:Y:S01]  /*5f20*/  UMOV UR11, 0x10000000 ;  /* 0x10000000000b7882 */ /* 0x000fe20000000000 */
[----:B------:R-:W-:Y:S01]  /*5f30*/  @!UP0 UIADD3 UR24, UPT, UPT, UR21, 0x4400, URZ ;  /* 0x0000440015188890 */ /* 0x000fe2000fffe0ff */
[----:B------:R-:W-:Y:S01]  /*5f40*/  @!P1 IADD3 R8, P0, PT, R16, 0x980, RZ ;  /* 0x0000098010089810 */ /* 0x000fe20007f1e0ff */
[----:B------:R-:W-:Y:S01]  /*5f50*/  UMOV UR27, UR35 ;  /* 0x00000023001b7c82 */ /* 0x000fe20008000000 */
[----:B------:R-:W-:Y:S03]  /*5f60*/  UMOV UR28, UR44 ;  /* 0x0000002c001c7c82 */ /* 0x000fe60008000000 */
[----:B------:R-:W-:Y:S02]  /*5f70*/  @!P1 IMAD.X R6, RZ, RZ, R17, P0 ;  /* 0x000000ffff069224 */ /* 0x000fe400000e0611 */
[----:B------:R-:W-:Y:S02]  /*5f80*/  IMAD.U32 R10, RZ, RZ, UR6 ;  /* 0x00000006ff0a7e24 */ /* 0x000fe4000f8e00ff */
[----:B------:R-:W-:Y:S01]  /*5f90*/  IMAD.U32 R11, RZ, RZ, UR5 ;  /* 0x00000005ff0b7e24 */ /* 0x000fe2000f8e00ff */
[----:B------:R-:W-:Y:S02]  /*5fa0*/  @!UP0 UIMAD UR5, UR4, -0x40, UR7 ;  /* 0xffffffc0040588a4 */ /* 0x000fe4000f8e0207 */
[----:B------:R-:W-:Y:S02]  /*5fb0*/  @!P1 R2UR UR8, R10 ;  /* 0x000000000a0892ca */ /* 0x000fe400000e0000 */
[----:B------:R-:W-:Y:S01]  /*5fc0*/  @!P1 R2UR UR9, R11 ;  /* 0x000000000b0992ca */ /* 0x000fe200000e0000 */
[----:B------:R-:W-:Y:S01]  /*5fd0*/  @!UP0 UIADD3 UR26, UPT, UPT, UR5, 0x80, URZ ;  /* 0x00000080051a8890 */ /* 0x000fe2000fffe0ff */
[----:B------:R-:W-:Y:S11]  /*5fe0*/  VOTEU.ALL UP0, P1 ;  /* 0x0000000000ff7886 */ /* 0x000ff60000800000 */
[----:B------:R2:W-:Y:S01]  /*5ff0*/  @!UP0 UTMALDG.3D [UR24], [UR8], desc[UR10] ;  /* 0x00000a18080085b4 */ /* 0x0005e20008011000 */
[----:B------:R2:W-:Y:S01]  /*6000*/  @!P1 SYNCS.ARRIVE.TRANS64.RED.A0TR RZ, [UR21+0x108], R0 ;  /* 0x00010800ffff99a7 */ /* 0x0005e20008300415 */
[----:B------:R-:W-:Y:S01]  /*6010*/  SYNCS.ARRIVE.TRANS64.RED.A1T0 RZ, [UR46], RZ ;  /* 0x000000ffffff79a7 */ /* 0x000fe2000810042e */
[----:B------:R-:W3:Y:S02]  /*6020*/  SYNCS.PHASECHK.TRANS64.TRYWAIT P2, [UR21+0x130], R9 ;  /* 0x00013009ff0075a7 */ /* 0x000ee40008041115 */
[----:B--23--:R-:W-:Y:S05]  /*6030*/  @!P2 BRA `(.L_x_108) ;  /* 0x000000780000a947 */ /* 0x00cfea0003800000 */
.L_x_220:
        /* <DEDUP_REMOVED lines=13> */
[----:B------:R-:W-:Y:S02]  /*6110*/  @!UP0 ULEA UR5, UR4, UR7, 0x6 ;  /* 0x0000000704058291 */ /* 0x000fe4000f8e30ff */
        /* <DEDUP_REMOVED lines=9> */
.L_x_222:
[----:B------:R-:W-:Y:S01]  /*61b0*/  @!P1 R2UR UR6, R8 ;  /* 0x00000000080692ca */ /* 0x000fe200000e0000 */
[----:B------:R-:W-:Y:S01]  /*61c0*/  UMOV UR18, 0x0 ;  /* 0x0000000000127882 */ /* 0x000fe20000000000 */
[----:B------:R-:W-:Y:S01]  /*61d0*/  @!P1 R2UR UR5, R6 ;  /* 0x00000000060592ca */ /* 0x000fe200000e0000 */
[----:B------:R-:W-:Y:S01]  /*61e0*/  VOTEU.ALL UP0, P1 ;  /* 0x0000000000ff7886 */ /* 0x000fe20000800000 */
[----:B------:R-:W-:Y:S01]  /*61f0*/  ISETP.NE.OR P0, PT, RZ, UR4, P1 ;  /* 0x00000004ff007c0c */ /* 0x000fe20008f05670 */
[----:B------:R-:W-:Y:S01]  /*6200*/  UMOV UR19, 0x10000000 ;  /* 0x1000000000137882 */ /* 0x000fe20000000000 */
[----:B------:R-:W-:Y:S01]  /*6210*/  UMOV UR11, UR35 ;  /* 0x00000023000b7c82 */ /* 0x000fe20008000000 */
[----:B------:R-:W-:Y:S01]  /*6220*/  UMOV UR12, UR44 ;  /* 0x0000002c000c7c82 */ /* 0x000fe20008000000 */
[----:B------:R-:W-:Y:S01]  /*6230*/  @!UP0 UIADD3 UR4, UPT, UPT, UR7, 0xc0, URZ ;  /* 0x000000c007048890 */ /* 0x000fe2000fffe0ff */
[----:B------:R-:W-:Y:S01]  /*6240*/  VIADD R14, R14, 0x1 ;  /* 0x000000010e0e7836 */ /* 0x000fe20000000000 */
[----:B------:R-:W-:Y:S01]  /*6250*/  @!UP0 UIADD3 UR8, UPT, UPT, UR21, 0xc400, URZ ;  /* 0x0000c40015088890 */ /* 0x000fe2000fffe0ff */
[----:B------:R-:W-:Y:S01]  /*6260*/  R2UR UR16, R145 ;  /* 0x00000000911072ca */ /* 0x000fe200000e0000 */
[----:B------:R-:W-:Y:S01]  /*6270*/  @!UP0 UIADD3 UR9, UPT, UPT, UR21, 0x118, URZ ;  /* 0x0000011815098890 */ /* 0x000fe2000fffe0ff */
[----:B------:R-:W-:Y:S01]  /*6280*/  IMAD.U32 R8, RZ, RZ, UR6 ;  /* 0x00000006ff087e24 */ /* 0x000fe2000f8e00ff */
[----:B------:R-:W-:Y:S01]  /*6290*/  VOTEU.ALL UP0, P1 ;  /* 0x0000000000ff7886 */ /* 0x000fe20000800000 */
[----:B--2---:R-:W-:Y:S01]  /*62a0*/  @!P1 IMAD.U32 R0, RZ, RZ, UR4 ;  /* 0x00000004ff009e24 */ /* 0x004fe2000f8e00ff */
[----:B------:R-:W-:Y:S01]  /*62b0*/  R2UR UR20, R146 ;  /* 0x00000000921472ca */ /* 0x000fe200000e0000 */
[----:B------:R-:W-:Y:S01]  /*62c0*/  IMAD.U32 R9, RZ, RZ, UR5 ;  /* 0x00000005ff097e24 */ /* 0x000fe2000f8e00ff */
[----:B------:R-:W-:Y:S01]  /*62d0*/  @!P1 R2UR UR4, R8 ;  /* 0x00000000080492ca */ /* 0x000fe200000e0000 */
[----:B------:R-:W-:Y:S01]  /*62e0*/  @!P0 IMAD R0, RZ, RZ, UR7 ;  /* 0x00000007ff008e24 */ /* 0x000fe2000f8e02ff */
[----:B------:R-:W-:Y:S01]  /*62f0*/  PLOP3.LUT P0, PT, P1, PT, PT, 0x8, 0x80 ;  /* 0x000000000080781c */ /* 0x000fe20000f0e170 */
[----:B------:R-:W-:Y:S01]  /*6300*/  UIADD3 UR29, UPT, UPT, UR29, 0x1, URZ ;  /* 0x000000011d1d7890 */ /* 0x000fe2000fffe0ff */
[----:B------:R-:W-:Y:S01]  /*6310*/  @!P1 R2UR UR5, R9 ;  /* 0x00000000090592ca */ /* 0x000fe200000e0000 */
[----:B------:R-:W-:Y:S10]  /*6320*/  UPLOP3.LUT UP3, UPT, UPT, UPT, UPT, 0x80, 0x8 ;  /* 0x000000000008789c */ /* 0x000ff40003f6f070 */
[----:B------:R-:W-:Y:S01]  /*6330*/  @P0 R2UR.BROADCAST UR10, R0 ;  /* 0x00000000000a02ca */ /* 0x000fe200008e0000 */
[----:B------:R-:W-:Y:S01]  /*6340*/  UIADD3 UR16, UPT, UPT, UR13, UR16, URZ ;  /* 0x000000100d107290 */ /* 0x000fe2000fffe0ff */
[C---:B------:R-:W-:Y:S01]  /*6350*/  ISETP.NE.AND P0, PT, R14.reuse, 0x2, PT ;  /* 0x000000020e00780c */ /* 0x040fe20003f05270 */
[----:B------:R-:W-:Y:S01]  /*6360*/  UMOV UR44, UR30 ;  /* 0x0000001e002c7c82 */ /* 0x000fe20008000000 */
[----:B------:R-:W-:Y:S01]  /*6370*/  LOP3.LUT R15, R15, 0x1, RZ, 0x3c, !PT ;  /* 0x000000010f0f7812 */ /* 0x000fe200078e3cff */
[----:B------:R-:W-:Y:S01]  /*6380*/  UIADD3 UR20, UPT, UPT, UR14, UR20, URZ ;  /* 0x000000140e147290 */ /* 0x000fe2000fffe0ff */
[----:B------:R-:W-:Y:S02]  /*6390*/  SEL R0, RZ, 0x1, P0 ;  /* 0x00000001ff007807 */ /* 0x000fe40000000000 */
[----:B------:R-:W-:Y:S02]  /*63a0*/  SEL R14, R14, RZ, P0 ;  /* 0x000000ff0e0e7207 */ /* 0x000fe40000000000 */
[----:B------:R-:W-:Y:S03]  /*63b0*/  LOP3.LUT R13, R13, R0, RZ, 0x3c, !PT ;  /* 0x000000000d0d7212 */ /* 0x000fe600078e3cff */
[----:B------:R2:W-:Y:S01]  /*63c0*/  @!UP0 UTMALDG.3D [UR8], [UR4], desc[UR18] ;  /* 0x00001208040085b4 */ /* 0x0005e20008011000 */
[----:B------:R2:W-:Y:S01]  /*63d0*/  @!P1 SYNCS.ARRIVE.TRANS64.RED.A0TR RZ, [UR21+0x118], R7 ;  /* 0x00011807ffff99a7 */ /* 0x0005e20008300415 */
[----:B------:R-:W-:Y:S01]  /*63e0*/  SYNCS.ARRIVE.TRANS64.RED.A1T0 RZ, [UR39], RZ ;  /* 0x000000ffffff79a7 */ /* 0x000fe20008100427 */
[----:B------:R-:W-:Y:S05]  /*63f0*/  BRA.U UP1, `(.L_x_110) ;  /* 0xfffffff1013c7547 */ /* 0x000fea000b83ffff */
[----:B------:R-:W-:-:S04]  /*6400*/  SHF.L.U32 R3, R15, 0x1f, RZ ;  /* 0x0000001f0f037819 */ /* 0x000fc800000006ff */
[----:B------:R-:W3:Y:S02]  /*6410*/  SYNCS.PHASECHK.TRANS64.TRYWAIT P0, [UR21+0x120], R3 ;  /* 0x00012003ff0075a7 */ /* 0x000ee40008001115 */
[----:B---3--:R-:W-:Y:S05]  /*6420*/  @!P0 BRA `(.L_x_111) ;  /* 0x0000007400348947 */ /* 0x008fea0003800000 */
.L_x_224:
[----:B------:R-:W4:Y:S02]  /*6430*/  SYNCS.PHASECHK.TRANS64.TRYWAIT P0, [UR21+0x128], R3 ;  /* 0x00012803ff0075a7 */ /* 0x000f240008001115 */
[----:B----4-:R-:W-:Y:S05]  /*6440*/  @!P0 BRA `(.L_x_112) ;  /* 0x0000007400448947 */ /* 0x010fea0003800000 */
.L_x_226:
[----:B------:R-:W4:Y:S02]  /*6450*/  SYNCS.PHASECHK.TRANS64.TRYWAIT P0, [UR21+0x130], R3 ;  /* 0x00013003ff0075a7 */ /* 0x000f240008001115 */
[----:B----4-:R-:W-:Y:S05]  /*6460*/  @!P0 BRA `(.L_x_113) ;  /* 0x0000007400548947 */ /* 0x010fea0003800000 */
.L_x_228:
[----:B---3--:R-:W-:-:S07]  /*6470*/  MOV R0, UR21 ;  /* 0x0000001500007c02 */ /* 0x008fce0008000f00 */
.L_x_114:
[----:B---3--:R-:W-:-:S04]  /*6480*/  SHF.L.U32 R3, R15, 0x1f, RZ ;  /* 0x0000001f0f037819 */ /* 0x008fc800000006ff */
[----:B------:R3:W4:Y:S03]  /*6490*/  SYNCS.PHASECHK.TRANS64.TRYWAIT P0, [R0+URZ+0x138], R3 ;  /* 0x00013803000075a7 */ /* 0x00072600080011ff */
[----:B----4-:R-:W-:Y:S05]  /*64a0*/  @!P0 NANOSLEEP.SYNCS 0x989680 ;  /* 0x009896800000895d */ /* 0x010fea0003900000 */
[----:B------:R-:W4:Y:S02]  /*64b0*/  @!P0 SYNCS.PHASECHK.TRANS64 P0, [R0+URZ+0x138], R3 ;  /* 0x00013803000085a7 */ /* 0x000f2400080010ff */
[----:B-12-4-:R-:W-:Y:S05]  /*64c0*/  @P0 EXIT ;  /* 0x000000000000094d */ /* 0x016fea0003800000 */
[----:B------:R-:W-:Y:S05]  /*64d0*/  BRA `(.L_x_114) ;  /* 0xfffffffc00e87947 */ /* 0x000fea000383ffff */
.L_x_99:
[----:B------:R-:W-:-:S06]  /*64e0*/  UISETP.GE.AND UP0, UPT, UR17, 0x4, UPT ;  /* 0x000000041100788c */ /* 0x000fcc000bf06270 */
[----:B------:R-:W-:-:S13]  /*64f0*/  PLOP3.LUT P0, PT, PT, PT, UP0, 0x80, 0x8 ;  /* 0x000000000008781c */ /* 0x000fda0003f0f008 */
[----:B------:R-:W-:Y:S05]  /*6500*/  @!P0 EXIT ;  /* 0x000000000000894d */ /* 0x000fea0003800000 */
[----:B------:R-:W-:Y:S01]  /*6510*/  BAR.SYNC.DEFER_BLOCKING 0x6, 0xa0 ;  /* 0x0182800000007b1d */ /* 0x000fe20000010000 */
[C---:B------:R-:W-:Y:S01]  /*6520*/  IMAD.SHL.U32 R4, R155.reuse, 0x40, RZ ;  /* 0x000000409b047824 */ /* 0x040fe200078e00ff */
[C---:B------:R-:W-:Y:S01]  /*6530*/  LOP3.LUT R142, R155.reuse, 0x1, RZ, 0xc0, !PT ;  /* 0x000000019b8e7812 */ /* 0x040fe200078ec0ff */
[C---:B------:R-:W-:Y:S02]  /*6540*/  IMAD.SHL.U32 R133, R155.reuse, 0x8, RZ ;  /* 0x000000089b857824 */ /* 0x040fe400078e00ff */
[C---:B------:R-:W-:Y:S01]  /*6550*/  IMAD.U32 R2, R155.reuse, 0x10000, RZ ;  /* 0x000100009b027824 */ /* 0x040fe200078e00ff */
[----:B------:R-:W-:Y:S02]  /*6560*/  UMOV UR46, 0x400 ;  /* 0x00000400002e7882 */ /* 0x000fe40000000000 */
[----:B------:R-:W1:Y:S01]  /*6570*/  LDC.64 R138, c[0x0][0xc88] ;  /* 0x00032200ff8a7b82 */ /* 0x000e620000000a00 */
[----:B------:R-:W-:Y:S01]  /*6580*/  ULEA UR46, UR60, UR46, 0x18 ;  /* 0x0000002e3c2e7291 */ /* 0x000fe2000f8ec0ff */
[----:B------:R-:W-:Y:S01]  /*6590*/  LOP3.LUT R6, R4, 0x1c0, RZ, 0xc0, !PT ;  /* 0x000001c004067812 */ /* 0x000fe200078ec0ff */
[----:B------:R-:W-:Y:S01]  /*65a0*/  IMAD.MOV.U32 R154, RZ, RZ, 0x2 ;  /* 0x00000002ff9a7424 */ /* 0x000fe200078e00ff */
[----:B------:R-:W-:Y:S01]  /*65b0*/  ISETP.NE.U32.AND P0, PT, R142, 0x1, PT ;  /* 0x000000018e00780c */ /* 0x000fe20003f05070 */
[----:B------:R-:W-:Y:S01]  /*65c0*/  UIADD3 UR5, UPT, UPT, UR46, 0x178, URZ ;  /* 0x000001782e057890 */ /* 0x000fe2000fffe0ff */
[----:B------:R-:W-:Y:S01]  /*65d0*/  LOP3.LUT R133, R6, 0x38, R133, 0xf8, !PT ;  /* 0x0000003806857812 */ /* 0x000fe200078ef885 */
[----:B------:R-:W-:Y:S01]  /*65e0*/  UIADD3 UR4, UPT, UPT, UR46, 0x400, URZ ;  /* 0x000004002e047890 */ /* 0x000fe2000fffe0ff */
[----:B------:R-:W2:Y:S01]  /*65f0*/  LDC.64 R140, c[0x0][0xc90] ;  /* 0x00032400ff8c7b82 */ /* 0x000ea20000000a00 */
[----:B------:R-:W-:Y:S01]  /*6600*/  ULOP3.LUT UR5, UR5, 0xfefffff8, URZ, 0xc0, !UPT ;  /* 0xfefffff805057892 */ /* 0x000fe2000f8ec0ff */
[----:B------:R-:W-:Y:S01]  /*6610*/  LOP3.LUT R2, R2, 0x600000, RZ, 0xc0, !PT ;  /* 0x0060000002027812 */ /* 0x000fe200078ec0ff */
[----:B------:R-:W-:Y:S01]  /*6620*/  IMAD.MOV.U32 R153, RZ, RZ, 0x4 ;  /* 0x00000004ff997424 */ /* 0x000fe200078e00ff */
[----:B------:R-:W-:Y:S01]  /*6630*/  R2P PR, R155, 0x6 ;  /* 0x000000069b007804 */ /* 0x000fe20000000000 */
[----:B------:R-:W-:Y:S01]  /*6640*/  IMAD.MOV.U32 R152, RZ, RZ, 0x1 ;  /* 0x00000001ff987424 */ /* 0x000fe200078e00ff */
[----:B------:R-:W-:Y:S01]  /*6650*/  LOP3.LUT R133, R133, 0x1e00, R4, 0xf8, !PT ;  /* 0x00001e0085857812 */ /* 0x000fe200078ef804 */
[----:B------:R-:W-:Y:S01]  /*6660*/  IMAD.MOV.U32 R149, RZ, RZ, RZ ;  /* 0x000000ffff957224 */ /* 0x000fe200078e00ff */
[----:B------:R-:W3:Y:S01]  /*6670*/  LDC.64 R136, c[0x0][0xcb0] ;  /* 0x00032c00ff887b82 */ /* 0x000ee20000000a00 */
[----:B------:R-:W4:Y:S01]  /*6680*/  LDS R3, [UR46+0x1d0] ;  /* 0x0001d02eff037984 */ /* 0x000f220008000800 */
[----:B------:R-:W-:Y:S01]  /*6690*/  P2R R4, PR, RZ, 0x1 ;  /* 0x00000001ff047803 */ /* 0x000fe20000000000 */
[----:B------:R-:W-:Y:S01]  /*66a0*/  IMAD.MOV.U32 R151, RZ, RZ, RZ ;  /* 0x000000ffff977224 */ /* 0x000fe200078e00ff */
[----:B------:R-:W-:Y:S01]  /*66b0*/  LOP3.LUT R155, R155, 0x60, RZ, 0xc0, !PT ;  /* 0x000000609b9b7812 */ /* 0x000fe200078ec0ff */
[----:B------:R-:W-:Y:S01]  /*66c0*/  IMAD.U32 R157, RZ, RZ, UR5 ;  /* 0x00000005ff9d7e24 */ /* 0x000fe2000f8e00ff */
[----:B------:R-:W-:Y:S01]  /*66d0*/  SEL R154, R154, 0xfffffffe, !P1 ;  /* 0xfffffffe9a9a7807 */ /* 0x000fe20004800000 */
[----:B------:R-:W-:Y:S01]  /*66e0*/  IMAD.U32 R147, RZ, RZ, UR4 ;  /* 0x00000004ff937e24 */ /* 0x000fe2000f8e00ff */
[----:B------:R-:W1:Y:S01]  /*66f0*/  LDC.64 R134, c[0x0][0xca8] ;  /* 0x00032a00ff867b82 */ /* 0x000e620000000a00 */
[----:B------:R-:W-:Y:S01]  /*6700*/  SEL R153, R153, 0xfffffffc, !P2 ;  /* 0xfffffffc99997807 */ /* 0x000fe20005000000 */
[----:B------:R-:W1:Y:S01]  /*6710*/  LDCU UR61, c[0x0][0x370] ;  /* 0x00006e00ff3d77ac */ /* 0x000e620008000800 */
[----:B------:R-:W-:Y:S01]  /*6720*/  UMOV UR38, URZ ;  /* 0x000000ff00267c82 */ /* 0x000fe20008000000 */
[----:B------:R-:W1:Y:S01]  /*6730*/  LDCU UR41, c[0x0][0xf0c] ;  /* 0x0001e180ff2977ac */ /* 0x000e620008000800 */
[----:B------:R-:W1:Y:S01]  /*6740*/  LDCU UR40, c[0x0][0xf30] ;  /* 0x0001e600ff2877ac */ /* 0x000e620008000800 */
[----:B------:R-:W1:Y:S01]  /*6750*/  LDCU.64 UR62, c[0x0][0xc88] ;  /* 0x00019100ff3e77ac */ /* 0x000e620008000a00 */
[----:B------:R-:W1:Y:S01]  /*6760*/  LDCU.64 UR42, c[0x0][0xf28] ;  /* 0x0001e500ff2a77ac */ /* 0x000e620008000a00 */
[----:B------:R-:W1:Y:S01]  /*6770*/  LDCU.128 UR56, c[0x0][0xf10] ;  /* 0x0001e200ff3877ac */ /* 0x000e620008000c00 */
[----:B------:R-:W1:Y:S01]  /*6780*/  LDCU UR55, c[0x0][0x374] ;  /* 0x00006e80ff3777ac */ /* 0x000e620008000800 */
[----:B------:R-:W-:Y:S01]  /*6790*/  UMOV UR54, URZ ;  /* 0x000000ff00367c82 */ /* 0x000fe20008000000 */
[----:B------:R-:W-:Y:S01]  /*67a0*/  UMOV UR52, URZ ;  /* 0x000000ff00347c82 */ /* 0x000fe20008000000 */
[----:B--2-4-:R-:W-:-:S07]  /*67b0*/  IMAD.IADD R2, R3, 0x1, R2 ;  /* 0x0000000103027824 */ /* 0x014fce00078e0202 */
.L_x_159:
[----:B------:R-:W-:Y:S02]  /*67c0*/  LEA R0, R149, UR46, 0x3 ;  /* 0x0000002e95007c11 */ /* 0x000fe4000f8e18ff */
[----:B------:R-:W-:Y:S02]  /*67d0*/  SHF.L.U32 R3, R151, 0x1f, RZ ;  /* 0x0000001f97037819 */ /* 0x000fe400000006ff */
[----:B-1----:R-:W-:Y:S02]  /*67e0*/  LEA R5, R149, UR46, 0x4 ;  /* 0x0000002e95057c11 */ /* 0x002fe4000f8e20ff */
[----:B------:R-:W2:Y:S02]  /*67f0*/  SYNCS.PHASECHK.TRANS64.TRYWAIT P0, [R0+URZ+0x150], R3 ;  /* 0x00015003000075a7 */ /* 0x000ea400080011ff */
[----:B--2---:R-:W-:Y:S05]  /*6800*/  @!P0 BRA `(.L_x_115) ;  /* 0x0000007000848947 */ /* 0x004fea0003800000 */
.L_x_229:
[----:B------:R-:W-:Y:S01]  /*6810*/  R2UR UR7, R156 ;  /* 0x000000009c0772ca */ /* 0x000fe200000e0000 */
[----:B------:R-:W4:Y:S01]  /*6820*/  LDS.128 R4, [R5+0x1b0] ;  /* 0x0001b00005047984 */ /* 0x000f220000000c00 */
[----:B--2---:R-:W-:Y:S01]  /*6830*/  VIADD R0, R0, 0x160 ;  /* 0x0000016000007836 */ /* 0x004fe20000000000 */
[----:B------:R-:W-:Y:S04]  /*6840*/  UISETP.GE.AND UP0, UPT, UR45, 0x1, UPT ;  /* 0x000000012d00788c */ /* 0x000fe8000bf06270 */
[----:B------:R-:W-:Y:S01]  /*6850*/  PRMT R0, RZ, 0x654, R0 ;  /* 0x00000654ff007816 */ /* 0x000fe20000000000 */
[----:B------:R-:W-:Y:S01]  /*6860*/  @!PT LDS RZ, [RZ] ;  /* 0x00000000fffff984 */ /* 0x000fe20000000800 */
[----:B------:R-:W-:Y:S01]  /*6870*/  @!PT LDS RZ, [RZ] ;  /* 0x00000000fffff984 */ /* 0x000fe20000000800 */
[----:B------:R-:W-:Y:S01]  /*6880*/  @!PT LDS RZ, [RZ] ;  /* 0x00000000fffff984 */ /* 0x000fe20000000800 */
[----:B------:R-:W-:Y:S01]  /*6890*/  @!PT LDS RZ, [RZ] ;  /* 0x00000000fffff984 */ /* 0x000fe20000000800 */
[----:B------:R2:W-:Y:S06]  /*68a0*/  MEMBAR.ALL.CTA ;  /* 0x0000000000007992 */ /* 0x0005ec0000008000 */
[----:B--2---:R-:W2:Y:S02]  /*68b0*/  FENCE.VIEW.ASYNC.S ;  /* 0x00000000000073c6 */ /* 0x004ea40000000000 */
[----:B--2---:R2:W-:Y:S01]  /*68c0*/  SYNCS.ARRIVE.TRANS64.RED.A1T0 RZ, [R0+URZ], RZ ;  /* 0x000000ff00ff79a7 */ /* 0x0045e200081004ff */
[----:B----4-:R-:W-:Y:S11]  /*68d0*/  LOP3.LUT P0, RZ, R6, 0x1, RZ, 0xc0, !PT ;  /* 0x0000000106ff7812 */ /* 0x010ff6000780c0ff */
[----:B------:R-:W-:Y:S02]  /*68e0*/  @!UPT UIADD3 URZ, UPT, UPT, URZ, URZ, URZ ;  /* 0x000000fffffff290 */ /* 0x000fe4000fffe0ff */
[----:B------:R-:W-:Y:S01]  /*68f0*/  VOTEU.ANY UP1, P0 ;  /* 0x0000000000ff7886 */ /* 0x000fe20000020100 */
[----:B------:R-:W-:Y:S01]  /*6900*/  PLOP3.LUT P0, PT, PT, PT, UP1, 0x80, 0x8 ;  /* 0x000000000008781c */ /* 0x000fe20003f0f018 */
[----:B------:R-:W-:Y:S06]  /*6910*/  UP2UR UR4, UPR, URZ, 0x2 ;  /* 0x00000002ff047883 */ /* 0x000fec0008000000 */
[----:B------:R-:W-:Y:S06]  /*6920*/  IMAD.U32 R158, RZ, RZ, UR4 ;  /* 0x00000004ff9e7e24 */ /* 0x000fec000f8e00ff */
[----:B------:R-:W-:Y:S02]  /*6930*/  @P0 SHF.R.U32.HI R3, RZ, 0x10, R5 ;  /* 0x00000010ff030819 */ /* 0x000fe40000011605 */
[----:B------:R-:W-:Y:S02]  /*6940*/  @P0 MOV R8, R4 ;  /* 0x0000000400080202 */ /* 0x000fe40000000f00 */
[----:B------:R-:W-:Y:S02]  /*6950*/  @P0 R2UR UR4, R3 ;  /* 0x00000000030402ca */ /* 0x000fe400000e0000 */
[----:B------:R-:W-:Y:S02]  /*6960*/  @P0 LOP3.LUT R4, R5, 0xffff, RZ, 0xc0, !PT ;  /* 0x0000ffff05040812 */ /* 0x000fe400078ec0ff */
[----:B------:R-:W-:Y:S02]  /*6970*/  @P0 R2UR UR6, R8 ;  /* 0x00000000080602ca */ /* 0x000fe400000e0000 */
[----:B------:R-:W-:Y:S07]  /*6980*/  @P0 R2UR UR5, R4 ;  /* 0x00000000040502ca */ /* 0x000fee00000e0000 */
[----:B------:R-:W-:Y:S02]  /*6990*/  @UP1 UMOV UR7, UR4 ;  /* 0x0000000400071c82 */ /* 0x000fe40008000000 */
[----:B------:R-:W-:Y:S02]  /*69a0*/  IMAD.U32 R156, RZ, RZ, UR7 ;  /* 0x00000007ff9c7e24 */ /* 0x000fe4000f8e00ff */
[----:B------:R-:W-:Y:S02]  /*69b0*/  @UP1 UMOV UR37, UR6 ;  /* 0x0000000600251c82 */ /* 0x000fe40008000000 */
[----:B------:R-:W-:Y:S01]  /*69c0*/  @UP1 UMOV UR36, UR5 ;  /* 0x0000000500241c82 */ /* 0x000fe20008000000 */
[----:B--2---:R-:W-:Y:S05]  /*69d0*/  BRA.U !UP0, `(.L_x_116) ;  /* 0x0000000108cc7547 */ /* 0x004fea000b800000 */
[----:B------:R-:W2:Y:S01]  /*69e0*/  LDCU UR12, c[0x0][0xf20] ;  /* 0x0001e400ff0c77ac */ /* 0x000ea20008000800 */
[----:B-1----:R-:W-:Y:S02]  /*69f0*/  UIMAD.WIDE.U32 UR4, UR55, UR59, URZ ;  /* 0x0000003b370472a5 */ /* 0x002fe4000f8e00ff */
[----:B------:R-:W-:Y:S02]  /*6a00*/  UIMAD.WIDE.U32 UR6, UR61, UR56, URZ ;  /* 0x000000383d0672a5 */ /* 0x000fe4000f8e00ff */
[----:B------:R-:W-:Y:S02]  /*6a10*/  UISETP.NE.AND UP0, UPT, UR58, 0x1, UPT ;  /* 0x000000013a00788c */ /* 0x000fe4000bf05270 */
[----:B------:R-:W-:Y:S02]  /*6a20*/  UIMAD.WIDE.U32 UR8, UR36, UR59, URZ ;  /* 0x0000003b240872a5 */ /* 0x000fe4000f8e00ff */
[----:B------:R-:W-:Y:S02]  /*6a30*/  UISETP.NE.AND UP1, UPT, UR41, 0x1, UPT ;  /* 0x000000012900788c */ /* 0x000fe4000bf25270 */
[----:B------:R-:W-:Y:S02]  /*6a40*/  UIMAD.WIDE.U32 UR10, UR37, UR56, URZ ;  /* 0x00000038250a72a5 */ /* 0x000fe4000f8e00ff */
[----:B------:R-:W-:Y:S01]  /*6a50*/  UISETP.NE.AND UP2, UPT, UR45, 0x1, UPT ;  /* 0x000000012d00788c */ /* 0x000fe2000bf45270 */
[----:B------:R-:W-:Y:S02]  /*6a60*/  UMOV UR4, UR5 ;  /* 0x0000000500047c82 */ /* 0x000fe40008000000 */
[----:B--2---:R-:W-:Y:S03]  /*6a70*/  USHF.R.U32.HI UR5, URZ, UR12, UR4 ;  /* 0x0000000cff057299 */ /* 0x004fe60008011604 */
[----:B------:R-:W-:Y:S02]  /*6a80*/  UMOV UR4, UR7 ;  /* 0x0000000700047c82 */ /* 0x000fe40008000000 */
[----:B------:R-:W-:Y:S02]  /*6a90*/  USHF.R.U32.HI UR7, URZ, UR57, UR4 ;  /* 0x00000039ff077299 */ /* 0x000fe40008011604 */
[----:B------:R-:W-:Y:S02]  /*6aa0*/  USEL UR4, UR55, UR5, !UP0 ;  /* 0x0000000537047287 */ /* 0x000fe4000c000000 */
[----:B------:R-:W-:Y:S01]  /*6ab0*/  USEL UR7, UR61, UR7, !UP1 ;  /* 0x000000073d077287 */ /* 0x000fe2000c800000 */
[----:B------:R-:W-:Y:S01]  /*6ac0*/  UMOV UR5, UR9 ;  /* 0x0000000900057c82 */ /* 0x000fe20008000000 */
[----:B------:R-:W-:Y:S02]  /*6ad0*/  UIMAD.WIDE.U32 UR8, UR4, UR42, URZ ;  /* 0x0000002a040872a5 */ /* 0x000fe4000f8e00ff */
[----:B------:R-:W-:Y:S03]  /*6ae0*/  USHF.R.U32.HI UR6, URZ, UR12, UR5 ;  /* 0x0000000cff067299 */ /* 0x000fe60008011605 */
[----:B------:R-:W-:Y:S01]  /*6af0*/  UMOV UR5, UR11 ;  /* 0x0000000b00057c82 */ /* 0x000fe20008000000 */
[----:B------:R-:W-:Y:S02]  /*6b00*/  UIMAD.WIDE.U32 UR10, UR7, UR42, URZ ;  /* 0x0000002a070a72a5 */ /* 0x000fe4000f8e00ff */
[----:B------:R-:W-:Y:S02]  /*6b10*/  USEL UR6, UR36, UR6, !UP0 ;  /* 0x0000000624067287 */ /* 0x000fe4000c000000 */
[----:B------:R-:W-:Y:S01]  /*6b20*/  USHF.R.U32.HI UR5, URZ, UR57, UR5 ;  /* 0x00000039ff057299 */ /* 0x000fe20008011605 */
[----:B------:R-:W-:Y:S02]  /*6b30*/  UMOV UR8, UR9 ;  /* 0x0000000900087c82 */ /* 0x000fe40008000000 */
[----:B------:R-:W-:Y:S01]  /*6b40*/  UMOV UR10, UR11 ;  /* 0x0000000b000a7c82 */ /* 0x000fe20008000000 */
[----:B------:R-:W-:Y:S02]  /*6b50*/  @UP2 USHF.R.U32.HI UR4, URZ, UR43, UR8 ;  /* 0x0000002bff042299 */ /* 0x000fe40008011608 */
[----:B------:R-:W-:Y:S02]  /*6b60*/  @UP2 USHF.R.U32.HI UR7, URZ, UR43, UR10 ;  /* 0x0000002bff072299 */ /* 0x000fe4000801160a */
[----:B------:R-:W-:Y:S02]  /*6b70*/  UIMAD UR4, UR45, UR4, URZ ;  /* 0x000000042d0472a4 */ /* 0x000fe4000f8e02ff */
        /* <DEDUP_REMOVED lines=8> */
[----:B------:R-:W-:Y:S02]  /*6c00*/  USEL UR11, UR6, UR4, !UP2 ;  /* 0x00000004060b7287 */ /* 0x000fe4000d000000 */
[----:B------:R-:W-:Y:S02]  /*6c10*/  UIADD3 UR8, UPT, UPT, -UR5, URZ, URZ ;  /* 0x000000ff05087290 */ /* 0x000fe4000fffe1ff */
[----:B------:R-:W-:Y:S01]  /*6c20*/  UIADD3 UR10, UPT, UPT, -UR11, URZ, URZ ;  /* 0x000000ff0b0a7290 */ /* 0x000fe2000fffe1ff */
[----:B------:R-:W-:Y:S01]  /*6c30*/  @!UP0 UMOV UR4, UR9 ;  /* 0x0000000900048c82 */ /* 0x000fe20008000000 */
[----:B------:R-:W-:Y:S02]  /*6c40*/  UIADD3 UR9, UPT, UPT, -UR6, URZ, URZ ;  /* 0x000000ff06097290 */ /* 0x000fe4000fffe1ff */
[----:B------:R-:W-:Y:S02]  /*6c50*/  @!UP0 USHF.R.U32.HI UR4, URZ, UR43, UR4 ;  /* 0x0000002bff048299 */ /* 0x000fe40008011604 */
[----:B------:R-:W-:Y:S02]  /*6c60*/  UIMAD UR10, UR45, UR10, UR6 ;  /* 0x0000000a2d0a72a4 */ /* 0x000fe4000f8e0206 */
[----:B------:R-:W-:Y:S04]  /*6c70*/  @!UP0 USEL UR4, UR5, UR4, !UP2 ;  /* 0x0000000405048287 */ /* 0x000fe8000d000000 */
[----:B------:R-:W-:Y:S02]  /*6c80*/  @!UP0 UIMAD UR10, UR7, UR10, UR4 ;  /* 0x0000000a070a82a4 */ /* 0x000fe4000f8e0204 */
[----:B------:R-:W-:Y:S02]  /*6c90*/  @!UP0 UIADD3 UR11, UPT, UPT, UR11, -UR4, URZ ;  /* 0x800000040b0b8290 */ /* 0x000fe4000fffe0ff */
[----:B------:R-:W-:Y:S02]  /*6ca0*/  UIMAD UR7, UR41, UR8, UR37 ;  /* 0x00000008290772a4 */ /* 0x000fe4000f8e0225 */
[----:B------:R-:W-:Y:S02]  /*6cb0*/  @!UP0 UIMAD UR6, UR11, UR45, UR5 ;  /* 0x0000002d0b0682a4 */ /* 0x000fe4000f8e0205 */
[----:B------:R-:W-:Y:S01]  /*6cc0*/  UIMAD UR4, UR58, UR9, UR36 ;  /* 0x000000093a0472a4 */ /* 0x000fe2000f8e0224 */
[----:B------:R-:W-:Y:S02]  /*6cd0*/  @!UP0 UMOV UR5, UR10 ;  /* 0x0000000a00058c82 */ /* 0x000fe40008000000 */
[----:B------:R-:W-:Y:S02]  /*6ce0*/  UIMAD UR37, UR5, UR41, UR7 ;  /* 0x00000029052572a4 */ /* 0x000fe4000f8e0207 */
[----:B------:R-:W-:Y:S11]  /*6cf0*/  UIMAD UR36, UR6, UR58, UR4 ;  /* 0x0000003a062472a4 */ /* 0x000ff6000f8e0204 */
[----:B------:R-:W-:Y:S01]  /*6d00*/  @!UPT UIADD3 URZ, UPT, UPT, URZ, URZ, URZ ;  /* 0x000000fffffff290 */ /* 0x000fe2000fffe0ff */
.L_x_116:
[----:B-1----:R-:W-:Y:S01]  /*6d10*/  UISETP.NE.AND UP0, UPT, UR40, 0x1, UPT ;  /* 0x000000012800788c */ /* 0x002fe2000bf05270 */
[----:B------:R-:W-:Y:S01]  /*6d20*/  LOP3.LUT P0, RZ, R147, 0x3f0, RZ, 0xc0, !PT ;  /* 0x000003f093ff7812 */ /* 0x000fe2000780c0ff */
[----:B------:R-:W-:Y:S01]  /*6d30*/  USHF.L.U32 UR53, UR16, 0x8, URZ ;  /* 0x0000000810357899 */ /* 0x000fe200080006ff */
[----:B------:R-:W-:Y:S01]  /*6d40*/  BSSY.RECONVERGENT B6, `(.L_x_117) ;  /* 0x0000034000067945 */ /* 0x000fe20003800200 */
[----:B------:R-:W-:Y:S01]  /*6d50*/  USHF.L.U32 UR50, UR20, 0x7, URZ ;  /* 0x0000000714327899 */ /* 0x000fe200080006ff */
[----:B------:R-:W-:Y:S06]  /*6d60*/  IADD3 R149, PT, PT, R149, 0x1, RZ ;  /* 0x0000000195957810 */ /* 0x000fec0007ffe0ff */
[----:B------:R-:W1:Y:S01]  /*6d70*/  @!UP0 LDCU.128 UR12, c[0x0][0xf10] ;  /* 0x0001e200ff0c87ac */ /* 0x000e620008000c00 */
[----:B------:R-:W2:Y:S01]  /*6d80*/  @!UP0 LDCU UR5, c[0x0][0xf0c] ;  /* 0x0001e180ff0587ac */ /* 0x000ea20008000800 */
[----:B------:R-:W4:Y:S01]  /*6d90*/  @!UP0 LDCU UR10, c[0x0][0xf20] ;  /* 0x0001e400ff0a87ac */ /* 0x000f220008000800 */
[----:B-1----:R-:W-:Y:S02]  /*6da0*/  UIMAD.WIDE.U32 UR8, UR37, UR12, URZ ;  /* 0x0000000c250872a5 */ /* 0x002fe4000f8e00ff */
[----:B------:R-:W-:Y:S02]  /*6db0*/  UIMAD.WIDE.U32 UR6, UR36, UR15, URZ ;  /* 0x0000000f240672a5 */ /* 0x000fe4000f8e00ff */
[----:B------:R-:W-:Y:S03]  /*6dc0*/  @!UP0 UISETP.NE.AND UP1, UPT, UR14, 0x1, UPT ;  /* 0x000000010e00888c */ /* 0x000fe6000bf25270 */
[----:B------:R-:W-:Y:S01]  /*6dd0*/  @!UP0 UMOV UR4, UR9 ;  /* 0x0000000900048c82 */ /* 0x000fe20008000000 */
[----:B--2---:R-:W-:Y:S02]  /*6de0*/  @!UP0 UISETP.NE.AND UP2, UPT, UR5, 0x1, UPT ;  /* 0x000000010500888c */ /* 0x004fe4000bf45270 */
[----:B------:R-:W-:Y:S01]  /*6df0*/  @!UP0 USHF.R.U32.HI UR4, URZ, UR13, UR4 ;  /* 0x0000000dff048299 */ /* 0x000fe20008011604 */
[----:B------:R-:W-:Y:S02]  /*6e00*/  @!UP0 UMOV UR6, UR7 ;  /* 0x0000000700068c82 */ /* 0x000fe40008000000 */
[----:B----4-:R-:W-:Y:S02]  /*6e10*/  @!UP0 USHF.R.U32.HI UR6, URZ, UR10, UR6 ;  /* 0x0000000aff068299 */ /* 0x010fe40008011606 */
[----:B------:R-:W-:Y:S02]  /*6e20*/  @!UP0 USEL UR7, UR37, UR4, !UP2 ;  /* 0x0000000425078287 */ /* 0x000fe4000d000000 */
[----:B------:R-:W-:Y:S04]  /*6e30*/  @!UP0 USEL UR6, UR36, UR6, !UP1 ;  /* 0x0000000624068287 */ /* 0x000fe8000c800000 */
[----:B------:R-:W-:Y:S02]  /*6e40*/  @!UP0 UIADD3 UR4, UPT, UPT, -UR7, UR6, URZ ;  /* 0x0000000607048290 */ /* 0x000fe4000fffe1ff */
[----:B------:R-:W-:Y:S02]  /*6e50*/  @!UP0 UIADD3 UR6, UPT, UPT, UR7, -UR6, URZ ;  /* 0x8000000607068290 */ /* 0x000fe4000fffe0ff */
[----:B------:R-:W-:Y:S02]  /*6e60*/  @!UP0 UIMAD UR37, UR4, UR5, UR37 ;  /* 0x00000005042582a4 */ /* 0x000fe4000f8e0225 */
[----:B------:R-:W-:Y:S01]  /*6e70*/  @!UP0 UIMAD UR36, UR6, UR14, UR36 ;  /* 0x0000000e062482a4 */ /* 0x000fe2000f8e0224 */
[----:B------:R-:W-:Y:S11]  /*6e80*/  @!P0 BRA `(.L_x_118) ;  /* 0x00000000007c8947 */ /* 0x000ff60003800000 */
[----:B------:R-:W1:Y:S01]  /*6e90*/  LDCU.64 UR8, c[0x4][0x80] ;  /* 0x01001000ff0877ac */ /* 0x000e620008000a00 */
[----:B------:R-:W-:Y:S01]  /*6ea0*/  MOV R16, 0x0 ;  /* 0x0000000000107802 */ /* 0x000fe20000000f00 */
[----:B------:R-:W-:Y:S02]  /*6eb0*/  HFMA2 R12, -RZ, RZ, 0, 5.9604644775390625e-08 ;  /* 0x00000001ff0c7431 */ /* 0x000fe400000001ff */
[----:B------:R-:W-:Y:S01]  /*6ec0*/  IMAD.MOV.U32 R8, RZ, RZ, 0x70 ;  /* 0x00000070ff087424 */ /* 0x000fe200078e00ff */
[----:B------:R2:W4:Y:S01]  /*6ed0*/  LDC.64 R14, c[0x4][R16] ;  /* 0x01000000100e7b82 */ /* 0x0005220000000a00 */
[----:B------:R-:W3:Y:S01]  /*6ee0*/  LDCU.64 UR6, c[0x4][0x88] ;  /* 0x01001100ff0677ac */ /* 0x000ee20008000a00 */
[----:B------:R-:W-:Y:S01]  /*6ef0*/  IMAD.MOV.U32 R13, RZ, RZ, RZ ;  /* 0x000000ffff0d7224 */ /* 0x000fe200078e00ff */
[----:B------:R-:W2:Y:S01]  /*6f00*/  LDCU.64 UR4, c[0x4][0x8] ;  /* 0x01000100ff0477ac */ /* 0x000ea20008000a00 */
[----:B-1----:R-:W-:Y:S01]  /*6f10*/  MOV R5, UR9 ;  /* 0x0000000900057c02 */ /* 0x002fe20008000f00 */
[----:B------:R-:W-:Y:S01]  /*6f20*/  IMAD.U32 R4, RZ, RZ, UR8 ;  /* 0x00000008ff047e24 */ /* 0x000fe2000f8e00ff */
[----:B---3--:R-:W-:Y:S01]  /*6f30*/  MOV R7, UR7 ;  /* 0x0000000700077c02 */ /* 0x008fe20008000f00 */
[----:B------:R-:W-:Y:S01]  /*6f40*/  IMAD.U32 R6, RZ, RZ, UR6 ;  /* 0x00000006ff067e24 */ /* 0x000fe2000f8e00ff */
[----:B--2---:R-:W-:Y:S01]  /*6f50*/  MOV R11, UR5 ;  /* 0x00000005000b7c02 */ /* 0x004fe20008000f00 */
[----:B------:R-:W-:Y:S02]  /*6f60*/  IMAD.U32 R10, RZ, RZ, UR4 ;  /* 0x00000004ff0a7e24 */ /* 0x000fe4000f8e00ff */
[----:B------:R-:W-:Y:S07]  /*6f70*/  LEPC R20, `(.L_x_119) ;  /* 0x000000001014794e */ /* 0x000fee0000000000 */
[----:B----45:R-:W-:Y:S05]  /*6f80*/  CALL.ABS.NOINC R14 ;  /* 0x000000000e007343 */ /* 0x030fea0003c00000 */
.L_x_119:
[----:B------:R-:W1:Y:S01]  /*6f90*/  LDCU.64 UR8, c[0x4][0x80] ;  /* 0x01001000ff0877ac */ /* 0x000e620008000a00 */
[----:B------:R-:W2:Y:S01]  /*6fa0*/  LDC.64 R16, c[0x4][R16] ;  /* 0x0100000010107b82 */ /* 0x000ea20000000a00 */
[----:B------:R-:W-:Y:S02]  /*6fb0*/  HFMA2 R12, -RZ, RZ, 0, 5.9604644775390625e-08 ;  /* 0x00000001ff0c7431 */ /* 0x000fe400000001ff */
[----:B------:R-:W-:Y:S02]  /*6fc0*/  IMAD.MOV.U32 R8, RZ, RZ, 0x70 ;  /* 0x00000070ff087424 */ /* 0x000fe400078e00ff */
[----:B------:R-:W-:Y:S01]  /*6fd0*/  IMAD.MOV.U32 R13, RZ, RZ, RZ ;  /* 0x000000ffff0d7224 */ /* 0x000fe200078e00ff */
[----:B------:R-:W3:Y:S01]  /*6fe0*/  LDCU.64 UR6, c[0x4][0x88] ;  /* 0x01001100ff0677ac */ /* 0x000ee20008000a00 */
[----:B------:R-:W4:Y:S01]  /*6ff0*/  LDCU.64 UR4, c[0x4][0x8] ;  /* 0x01000100ff0477ac */ /* 0x000f220008000a00 */
[----:B-1----:R-:W-:Y:S02]  /*7000*/  MOV R4, UR8 ;  /* 0x0000000800047c02 */ /* 0x002fe40008000f00 */
[----:B------:R-:W-:Y:S02]  /*7010*/  MOV R5, UR9 ;  /* 0x0000000900057c02 */ /* 0x000fe40008000f00 */
[----:B---3--:R-:W-:Y:S01]  /*7020*/  MOV R7, UR7 ;  /* 0x0000000700077c02 */ /* 0x008fe20008000f00 */
[----:B------:R-:W-:Y:S01]  /*7030*/  IMAD.U32 R6, RZ, RZ, UR6 ;  /* 0x00000006ff067e24 */ /* 0x000fe2000f8e00ff */
[----:B----4-:R-:W-:Y:S01]  /*7040*/  MOV R11, UR5 ;  /* 0x00000005000b7c02 */ /* 0x010fe20008000f00 */
[----:B------:R-:W-:Y:S02]  /*7050*/  IMAD.U32 R10, RZ, RZ, UR4 ;  /* 0x00000004ff0a7e24 */ /* 0x000fe4000f8e00ff */
[----:B------:R-:W-:Y:S07]  /*7060*/  LEPC R20, `(.L_x_118) ;  /* 0x000000001014794e */ /* 0x000fee0000000000 */
[----:B--2---:R-:W-:Y:S05]  /*7070*/  CALL.ABS.NOINC R16 ;  /* 0x0000000010007343 */ /* 0x004fea0003c00000 */
.L_x_118:
[----:B------:R-:W-:Y:S05]  /*7080*/  BSYNC.RECONVERGENT B6 ;  /* 0x0000000000067941 */ /* 0x000fea0003800200 */
.L_x_117:
[----:B------:R-:W-:Y:S02]  /*7090*/  ISETP.NE.U32.AND P0, PT, RZ, UR62, PT ;  /* 0x0000003eff007c0c */ /* 0x000fe4000bf05070 */
[C---:B------:R-:W-:Y:S02]  /*70a0*/  ISETP.NE.U32.AND P3, PT, R140.reuse, RZ, PT ;  /* 0x000000ff8c00720c */ /* 0x040fe40003f65070 */
[----:B------:R-:W-:Y:S02]  /*70b0*/  ISETP.NE.U32.AND P4, PT, R140, RZ, PT ;  /* 0x000000ff8c00720c */ /* 0x000fe40003f85070 */
[----:B------:R-:W-:Y:S02]  /*70c0*/  ISETP.NE.AND.EX P0, PT, RZ, UR63, PT, P0 ;  /* 0x0000003fff007c0c */ /* 0x000fe4000bf05300 */
[C---:B------:R-:W-:Y:S02]  /*70d0*/  ISETP.NE.AND.EX P3, PT, R141.reuse, RZ, PT, P3 ;  /* 0x000000ff8d00720c */ /* 0x040fe40003f65330 */
[----:B------:R-:W-:Y:S02]  /*70e0*/  ISETP.NE.AND.EX P4, PT, R141, RZ, P0, P4 ;  /* 0x000000ff8d00720c */ /* 0x000fe40000785340 */
[----:B---3--:R-:W-:Y:S02]  /*70f0*/  ISETP.NE.U32.AND P5, PT, R136, RZ, PT ;  /* 0x000000ff8800720c */ /* 0x008fe40003fa5070 */
[----:B------:R-:W-:Y:S02]  /*7100*/  ISETP.NE.U32.AND P2, PT, RZ, UR62, PT ;  /* 0x0000003eff007c0c */ /* 0x000fe4000bf45070 */
[----:B------:R-:W-:Y:S02]  /*7110*/  PLOP3.LUT P1, PT, PT, PT, PT, 0x8, 0x80 ;  /* 0x000000000080781c */ /* 0x000fe40003f2e170 */
[----:B------:R-:W-:Y:S02]  /*7120*/  ISETP.NE.AND.EX P5, PT, R137, RZ, PT, P5 ;  /* 0x000000ff8900720c */ /* 0x000fe40003fa5350 */
[----:B------:R-:W-:Y:S03]  /*7130*/  ISETP.NE.AND.EX P2, PT, RZ, UR63, PT, P2 ;  /* 0x0000003fff007c0c */ /* 0x000fe6000bf45320 */
[----:B------:R-:W-:Y:S01]  /*7140*/  @!P4 PLOP3.LUT P1, PT, P3, PT, PT, 0x80, 0x8 ;  /* 0x000000000008c81c */ /* 0x000fe20001f2f070 */
[----:B------:R-:W-:Y:S01]  /*7150*/  @!UPT UIADD3 URZ, UPT, UPT, URZ, URZ, URZ ;  /* 0x000000fffffff290 */ /* 0x000fe2000fffe0ff */
[----:B------:R-:W-:Y:S11]  /*7160*/  @!P3 BRA `(.L_x_120) ;  /* 0x000000000030b947 */ /* 0x000ff60003800000 */
[----:B------:R-:W-:Y:S01]  /*7170*/  ISETP.NE.U32.AND P0, PT, R138, RZ, PT ;  /* 0x000000ff8a00720c */ /* 0x000fe20003f05070 */
[----:B------:R-:W1:Y:S01]  /*7180*/  LDCU.64 UR4, c[0x0][0x358] ;  /* 0x00006b00ff0477ac */ /* 0x000e620008000a00 */
[----:B------:R-:W-:Y:S02]  /*7190*/  IMAD.MOV.U32 R143, RZ, RZ, 0x1 ;  /* 0x00000001ff8f7424 */ /* 0x000fe400078e00ff */
[----:B------:R-:W-:Y:S11]  /*71a0*/  ISETP.NE.AND.EX P0, PT, R139, RZ, PT, P0 ;  /* 0x000000ff8b00720c */ /* 0x000ff60003f05300 */
[----:B------:R-:W-:Y:S02]  /*71b0*/  @!UPT UIADD3 URZ, UPT, UPT, URZ, URZ, URZ ;  /* 0x000000fffffff290 */ /* 0x000fe4000fffe0ff */
[----:B------:R-:W2:Y:S01]  /*71c0*/  @P0 LDC.64 R4, c[0x0][0xc88] ;  /* 0x00032200ff040b82 */ /* 0x000ea20000000a00 */
[----:B------:R-:W-:Y:S04]  /*71d0*/  @P0 IMAD R0, R140, UR44, RZ ;  /* 0x0000002c8c000c24 */ /* 0x000fe8000f8e02ff */
[----:B--2---:R-:W-:Y:S04]  /*71e0*/  @P0 IMAD.WIDE R4, R0, 0x4, R4 ;  /* 0x0000000400040825 */ /* 0x004fe800078e0204 */
[----:B------:R-:W-:Y:S01]  /*71f0*/  HFMA2 R0, -RZ, RZ, 0, 5.9604644775390625e-08 ;  /* 0x00000001ff007431 */ /* 0x000fe200000001ff */
[----:B-1---5:R1:W5:Y:S04]  /*7200*/  @P0 LDG.E R71, desc[UR4][R4.64] ;  /* 0x0000000404470981 */ /* 0x022368000c1e1900 */
[----:B------:R-:W-:Y:S01]  /*7210*/  @!P0 PRMT R143, R0, 0x7610, R143 ;  /* 0x00007610008f8816 */ /* 0x000fe2000000008f */
[----:B-1----:R-:W2:Y:S06]  /*7220*/  @!P0 LDC R71, c[0x0][0xc80] ;  /* 0x00032000ff478b82 */ /* 0x002eac0000000800 */
.L_x_120:
[----:B------:R-:W-:Y:S05]  /*7230*/  @!P5 BRA `(.L_x_121) ;  /* 0x000000000024d947 */ /* 0x000fea0003800000 */
[----:B------:R-:W-:Y:S01]  /*7240*/  ISETP.NE.U32.AND P0, PT, R134, RZ, PT ;  /* 0x000000ff8600720c */ /* 0x000fe20003f05070 */
[----:B------:R-:W1:Y:S03]  /*7250*/  LDCU.64 UR4, c[0x0][0x358] ;  /* 0x00006b00ff0477ac */ /* 0x000e660008000a00 */
[----:B------:R-:W-:Y:S11]  /*7260*/  ISETP.NE.AND.EX P0, PT, R135, RZ, PT, P0 ;  /* 0x000000ff8700720c */ /* 0x000ff60003f05300 */
[----:B------:R-:W-:Y:S02]  /*7270*/  @!UPT UIADD3 URZ, UPT, UPT, URZ, URZ, URZ ;  /* 0x000000fffffff290 */ /* 0x000fe4000fffe0ff */
[----:B------:R-:W3:Y:S01]  /*7280*/  @P0 LDC.64 R4, c[0x0][0xca8] ;  /* 0x00032a00ff040b82 */ /* 0x000ee20000000a00 */
[----:B------:R-:W-:Y:S04]  /*7290*/  @P0 IMAD R0, R136, UR44, RZ ;  /* 0x0000002c88000c24 */ /* 0x000fe8000f8e02ff */
[----:B---3--:R-:W-:Y:S05]  /*72a0*/  @P0 IMAD.WIDE R4, R0, 0x4, R4 ;  /* 0x0000000400040825 */ /* 0x008fea00078e0204 */
[----:B-1---5:R1:W5:Y:S02]  /*72b0*/  @P0 LDG.E R68, desc[UR4][R4.64] ;  /* 0x0000000404440981 */ /* 0x022364000c1e1900 */
[----:B-1----:R-:W3:Y:S02]  /*72c0*/  @!P0 LDC R68, c[0x0][0xca0] ;  /* 0x00032800ff448b82 */ /* 0x002ee40000000800 */
.L_x_121:
[----:B--2--5:R-:W-:Y:S01]  /*72d0*/  FSETP.NEU.AND P0, PT, R71, RZ, PT ;  /* 0x000000ff4700720b */ /* 0x024fe20003f0d000 */
[----:B------:R-:W-:Y:S01]  /*72e0*/  IMAD.SHL.U32 R166, R133, 0x2, RZ ;  /* 0x0000000285a67824 */ /* 0x000fe200078e00ff */
[----:B------:R-:W-:Y:S01]  /*72f0*/  SEL R5, RZ, 0xffffffff, P2 ;  /* 0xffffffffff057807 */ /* 0x000fe20001000000 */
[----:B------:R-:W-:Y:S01]  /*7300*/  IMAD.SHL.U32 R78, R153, 0x10, RZ ;  /* 0x00000010994e7824 */ /* 0x000fe200078e00ff */
[----:B------:R-:W-:Y:S01]  /*7310*/  @!P4 LOP3.LUT P2, RZ, R143, 0xff, RZ, 0xc0, !PT ;  /* 0x000000ff8fffc812 */ /* 0x000fe2000784c0ff */
[----:B------:R-:W-:Y:S01]  /*7320*/  IMAD.MOV.U32 R101, RZ, RZ, -0x10 ;  /* 0xfffffff0ff657424 */ /* 0x000fe200078e00ff */
[----:B------:R-:W-:Y:S01]  /*7330*/  @!P4 SEL R4, RZ, 0xffffffff, P0 ;  /* 0xffffffffff04c807 */ /* 0x000fe20000000000 */
[----:B------:R-:W-:Y:S01]  /*7340*/  IMAD.SHL.U32 R79, R154, 0x10, RZ ;  /* 0x000000109a4f7824 */ /* 0x000fe200078e00ff */
[----:B------:R-:W-:Y:S01]  /*7350*/  LOP3.LUT R152, R152, 0x1, RZ, 0x3c, !PT ;  /* 0x0000000198987812 */ /* 0x000fe200078e3cff */
[----:B------:R-:W-:Y:S01]  /*7360*/  IMAD.U32 R3, RZ, RZ, UR38 ;  /* 0x00000026ff037e24 */ /* 0x000fe2000f8e00ff */
[----:B------:R-:W-:Y:S01]  /*7370*/  @P1 SEL R4, R5, R4, !P2 ;  /* 0x0000000405041207 */ /* 0x000fe20005000000 */
[----:B------:R-:W-:Y:S01]  /*7380*/  BSSY B1, `(.L_x_122) ;  /* 0x0000052000017945 */ /* 0x000fe20003800000 */
[----:B------:R-:W-:Y:S01]  /*7390*/  IMAD.MOV.U32 R100, RZ, RZ, 0x1 ;  /* 0x00000001ff647424 */ /* 0x000fe200078e00ff */
[----:B------:R-:W-:Y:S02]  /*73a0*/  CS2R R130, SRZ ;  /* 0x0000000000827805 */ /* 0x000fe4000001ff00 */
[----:B------:R-:W-:Y:S01]  /*73b0*/  @!P4 LOP3.LUT R4, R4, 0x1, RZ, 0xc0, !PT ;  /* 0x000000010404c812 */ /* 0x000fe200078ec0ff */
[----:B------:R-:W-:Y:S01]  /*73c0*/  IMAD.MOV.U32 R77, RZ, RZ, RZ ;  /* 0x000000ffff4d7224 */ /* 0x000fe200078e00ff */
[----:B------:R-:W-:Y:S02]  /*73d0*/  CS2R R128, SRZ ;  /* 0x0000000000807805 */ /* 0x000fe4000001ff00 */
[----:B------:R-:W-:Y:S02]  /*73e0*/  CS2R R122, SRZ ;  /* 0x00000000007a7805 */ /* 0x000fe4000001ff00 */
[----:B------:R-:W-:Y:S01]  /*73f0*/  ISETP.NE.U32.OR P5, PT, R4, 0x1, P4 ;  /* 0x000000010400780c */ /* 0x000fe200027a5470 */
[----:B------:R-:W-:Y:S01]  /*7400*/  IMAD.U32 R4, RZ, RZ, UR38 ;  /* 0x00000026ff047e24 */ /* 0x000fe2000f8e00ff */
[----:B------:R-:W-:Y:S02]  /*7410*/  LOP3.LUT P4, R148, R143, 0xff, RZ, 0xc0, !PT ;  /* 0x000000ff8f947812 */ /* 0x000fe4000788c0ff */
[----:B------:R-:W-:Y:S02]  /*7420*/  CS2R R120, SRZ ;  /* 0x0000000000787805 */ /* 0x000fe4000001ff00 */
[----:B------:R-:W-:Y:S02]  /*7430*/  P2R R159, PR, RZ, 0x20 ;  /* 0x00000020ff9f7803 */ /* 0x000fe40000000000 */
[----:B------:R-:W-:Y:S02]  /*7440*/  CS2R R114, SRZ ;  /* 0x0000000000727805 */ /* 0x000fe4000001ff00 */
[----:B------:R-:W-:Y:S02]  /*7450*/  SHF.L.U32 R0, R4, 0x1f, RZ ;  /* 0x0000001f04007819 */ /* 0x000fe400000006ff */
[----:B------:R-:W-:Y:S02]  /*7460*/  CS2R R112, SRZ ;  /* 0x0000000000707805 */ /* 0x000fe4000001ff00 */
[----:B------:R-:W-:Y:S02]  /*7470*/  SEL R4, RZ, 0xffffffff, P0 ;  /* 0xffffffffff047807 */ /* 0x000fe40000000000 */
[----:B------:R-:W-:Y:S02]  /*7480*/  CS2R R106, SRZ ;  /* 0x00000000006a7805 */ /* 0x000fe4000001ff00 */
[----:B------:R-:W-:Y:S02]  /*7490*/  ISETP.NE.AND P0, PT, RZ, UR38, PT ;  /* 0x00000026ff007c0c */ /* 0x000fe4000bf05270 */
[----:B------:R-:W-:Y:S02]  /*74a0*/  CS2R R104, SRZ ;  /* 0x0000000000687805 */ /* 0x000fe4000001ff00 */
[----:B------:R-:W-:Y:S02]  /*74b0*/  @P3 SEL R4, R5, R4, !P4 ;  /* 0x0000000405043207 */ /* 0x000fe40006000000 */
[----:B------:R-:W-:Y:S02]  /*74c0*/  CS2R R98, SRZ ;  /* 0x0000000000627805 */ /* 0x000fe4000001ff00 */
[----:B------:R-:W-:Y:S02]  /*74d0*/  @P5 SHF.L.U32 R6, R152, 0x1f, RZ ;  /* 0x0000001f98065819 */ /* 0x000fe400000006ff */
[----:B------:R-:W-:Y:S02]  /*74e0*/  CS2R R96, SRZ ;  /* 0x0000000000607805 */ /* 0x000fe4000001ff00 */
[----:B------:R-:W-:Y:S02]  /*74f0*/  LOP3.LUT R4, R4, 0x1, RZ, 0xc0, !PT ;  /* 0x0000000104047812 */ /* 0x000fe400078ec0ff */
[----:B------:R-:W-:Y:S01]  /*7500*/  CS2R R90, SRZ ;  /* 0x00000000005a7805 */ /* 0x000fe2000001ff00 */
[----:B------:R-:W1:Y:S01]  /*7510*/  @P5 SYNCS.PHASECHK.TRANS64.TRYWAIT P2, [UR46+0x100], R6 ;  /* 0x00010006ff0055a7 */ /* 0x000e62000804112e */
[----:B------:R-:W-:Y:S01]  /*7520*/  IMAD R69, R3, 0xc0, R2 ;  /* 0x000000c003457824 */ /* 0x000fe200078e0202 */
[----:B------:R-:W-:Y:S01]  /*7530*/  ISETP.NE.U32.AND P3, PT, R4, 0x1, PT ;  /* 0x000000010400780c */ /* 0x000fe20003f65070 */
[----:B------:R-:W-:Y:S01]  /*7540*/  VIADD R4, R166, UR46 ;  /* 0x0000002ea6047c36 */ /* 0x000fe20008000000 */
[----:B------:R-:W-:Y:S02]  /*7550*/  CS2R R88, SRZ ;  /* 0x0000000000587805 */ /* 0x000fe4000001ff00 */
[----:B------:R-:W-:Y:S02]  /*7560*/  CS2R R82, SRZ ;  /* 0x0000000000527805 */ /* 0x000fe4000001ff00 */
[----:B------:R-:W-:Y:S01]  /*7570*/  P2R R102, PR, RZ, 0x8 ;  /* 0x00000008ff667803 */ /* 0x000fe20000000000 */
[----:B------:R-:W-:Y:S01]  /*7580*/  IMAD.IADD R150, R4, 0x1, R78 ;  /* 0x0000000104967824 */ /* 0x000fe200078e024e */
[----:B------:R-:W-:Y:S01]  /*7590*/  ISETP.NE.U32.AND P3, PT, R142, 0x1, PT ;  /* 0x000000018e00780c */ /* 0x000fe20003f65070 */
[C---:B------:R-:W-:Y:S01]  /*75a0*/  IMAD.IADD R164, R4.reuse, 0x1, R79 ;  /* 0x0000000104a47824 */ /* 0x040fe200078e024f */
[----:B------:R-:W-:Y:S01]  /*75b0*/  CS2R R80, SRZ ;  /* 0x0000000000507805 */ /* 0x000fe2000001ff00 */
[----:B------:R-:W-:Y:S01]  /*75c0*/  IMAD.IADD R161, R79, 0x1, R150 ;  /* 0x000000014fa17824 */ /* 0x000fe200078e0296 */
[----:B------:R-:W-:Y:S02]  /*75d0*/  SEL R101, R101, 0x10, !P3 ;  /* 0x0000001065657807 */ /* 0x000fe40005800000 */
[----:B------:R-:W-:Y:S02]  /*75e0*/  CS2R R86, SRZ ;  /* 0x0000000000567805 */ /* 0x000fe4000001ff00 */
[----:B------:R-:W-:Y:S02]  /*75f0*/  CS2R R84, SRZ ;  /* 0x0000000000547805 */ /* 0x000fe4000001ff00 */
[----:B------:R-:W-:Y:S01]  /*7600*/  SEL R70, RZ, 0xc0, P0 ;  /* 0x000000c0ff467807 */ /* 0x000fe20000000000 */
[----:B------:R2:W4:Y:S01]  /*7610*/  SYNCS.PHASECHK.TRANS64.TRYWAIT P1, [UR46+0x170], R0 ;  /* 0x00017000ff0075a7 */ /* 0x000522000802112e */
[----:B------:R-:W-:Y:S02]  /*7620*/  IMAD.IADD R165, R4, 0x1, R101 ;  /* 0x0000000104a57824 */ /* 0x000fe400078e0265 */
[C---:B------:R-:W-:Y:S02]  /*7630*/  IMAD.IADD R163, R101.reuse, 0x1, R164 ;  /* 0x0000000165a37824 */ /* 0x040fe400078e02a4 */
[C---:B------:R-:W-:Y:S02]  /*7640*/  IMAD.IADD R162, R101.reuse, 0x1, R150 ;  /* 0x0000000165a27824 */ /* 0x040fe400078e0296 */
[----:B------:R-:W-:Y:S01]  /*7650*/  IMAD.IADD R160, R101, 0x1, R161 ;  /* 0x0000000165a07824 */ /* 0x000fe200078e02a1 */
[----:B-1----:R-:W-:Y:S01]  /*7660*/  @P5 SEL R100, RZ, 0x1, !P2 ;  /* 0x00000001ff645807 */ /* 0x002fe20005000000 */
[----:B--2---:R-:W-:Y:S06]  /*7670*/  @!P5 BRA `(.L_x_123) ;  /* 0x000000000088d947 */ /* 0x004fec0003800000 */
[----:B------:R-:W-:Y:S01]  /*7680*/  IMAD.MOV.U32 R131, RZ, RZ, RZ ;  /* 0x000000ffff837224 */ /* 0x000fe200078e00ff */
[----:B------:R-:W-:Y:S01]  /*7690*/  ISETP.NE.AND P0, PT, R100, RZ, PT ;  /* 0x000000ff6400720c */ /* 0x000fe20003f05270 */
[----:B------:R-:W-:Y:S01]  /*76a0*/  BSSY B0, `(.L_x_124) ;  /* 0x0000014000007945 */ /* 0x000fe20003800000 */
[----:B------:R-:W-:Y:S02]  /*76b0*/  CS2R R86, SRZ ;  /* 0x0000000000567805 */ /* 0x000fe4000001ff00 */
        /* <DEDUP_REMOVED lines=13> */
[----:B------:R-:W-:Y:S01]  /*7790*/  CS2R R128, SRZ ;  /* 0x0000000000807805 */ /* 0x000fe2000001ff00 */
[----:B------:R-:W-:Y:S06]  /*77a0*/  @P0 BRA `(.L_x_125) ;  /* 0x00000000000c0947 */ /* 0x000fec0003800000 */
[----:B------:R-:W-:Y:S04]  /*77b0*/  SHF.L.U32 R4, R152, 0x1f, RZ ;  /* 0x0000001f98047819 */ /* 0x000fe800000006ff */
[----:B------:R-:W1:Y:S02]  /*77c0*/  SYNCS.PHASECHK.TRANS64.TRYWAIT P0, [UR46+0x100], R4 ;  /* 0x00010004ff0075a7 */ /* 0x000e64000800112e */
[----:B-1----:R-:W-:Y:S05]  /*77d0*/  @!P0 BRA `(.L_x_126) ;  /* 0x0000006000a48947 */ /* 0x002fea0003800000 */
.L_x_125:
[----:B------:R-:W-:Y:S05]  /*77e0*/  BSYNC B0 ;  /* 0x0000000000007941 */ /* 0x000fea0003800000 */
.L_x_124:
[----:B------:R-:W-:Y:S01]  /*77f0*/  ISETP.NE.AND P0, PT, R102, RZ, PT ;  /* 0x000000ff6600720c */ /* 0x000fe20003f05270 */
[----:B------:R-:W-:Y:S11]  /*7800*/  HFMA2 R77, -RZ, RZ, 0, 5.9604644775390625e-08 ;  /* 0x00000001ff4d7431 */ /* 0x000ff600000001ff */
[----:B------:R-:W-:Y:S01]  /*7810*/  @!UPT UIADD3 URZ, UPT, UPT, URZ, URZ, URZ ;  /* 0x000000fffffff290 */ /* 0x000fe2000fffe0ff */
[----:B------:R2:W1:Y:S04]  /*7820*/  @P0 LDS.128 R84, [R166+UR46+0x400] ;  /* 0x0004002ea6540984 */ /* 0x0004680008000c00 */
[----:B------:R2:W1:Y:S04]  /*7830*/  @P0 LDS.128 R80, [R165+0x400] ;  /* 0x00040000a5500984 */ /* 0x0004680000000c00 */
[----:B------:R2:W1:Y:S04]  /*7840*/  @P0 LDS.128 R88, [R164+0x400] ;  /* 0x00040000a4580984 */ /* 0x0004680000000c00 */
[----:B------:R2:W1:Y:S04]  /*7850*/  @P0 LDS.128 R96, [R163+0x400] ;  /* 0x00040000a3600984 */ /* 0x0004680000000c00 */
[----:B------:R2:W1:Y:S04]  /*7860*/  @P0 LDS.128 R104, [R150+0x400] ;  /* 0x0004000096680984 */ /* 0x0004680000000c00 */
[----:B------:R2:W1:Y:S04]  /*7870*/  @P0 LDS.128 R112, [R162+0x400] ;  /* 0x00040000a2700984 */ /* 0x0004680000000c00 */
[----:B------:R2:W1:Y:S04]  /*7880*/  @P0 LDS.128 R120, [R161+0x400] ;  /* 0x00040000a1780984 */ /* 0x0004680000000c00 */
[----:B------:R2:W1:Y:S02]  /*7890*/  @P0 LDS.128 R128, [R160+0x400] ;  /* 0x00040000a0800984 */ /* 0x0004640000000c00 */
.L_x_123:
[----:B------:R-:W-:Y:S05]  /*78a0*/  BSYNC B1 ;  /* 0x0000000000017941 */ /* 0x000fea0003800000 */
.L_x_122:
[----:B------:R-:W-:Y:S05]  /*78b0*/  IMAD.IADD R64, R69, 0x1, R70 ;  /* 0x0000000145407824 */ /* 0x000fea00078e0246 */
[----:B-1----:R-:W-:Y:S04]  /*78c0*/  SHF.R.U32.HI R3, RZ, 0x15, R64 ;  /* 0x00000015ff037819 */ /* 0x002fe80000011640 */
[----:B------:R-:W-:Y:S01]  /*78d0*/  LOP3.LUT P0, RZ, R3, 0x3, R144, 0x48, !PT ;  /* 0x0000000303ff7812 */ /* 0x000fe20007804890 */
[----:B------:R-:W-:Y:S01]  /*78e0*/  @!UPT UIADD3 URZ, UPT, UPT, URZ, URZ, URZ ;  /* 0x000000fffffff290 */ /* 0x000fe2000fffe0ff */
[----:B----4-:R-:W-:Y:S11]  /*78f0*/  @P1 BRA `(.L_x_127) ;  /* 0x0000000000081947 */ /* 0x010ff60003800000 */
[----:B------:R-:W1:Y:S02]  /*7900*/  SYNCS.PHASECHK.TRANS64.TRYWAIT P1, [UR46+0x170], R0 ;  /* 0x00017000ff0075a7 */ /* 0x000e64000802112e */
[----:B-1----:R-:W-:Y:S05]  /*7910*/  @!P1 BRA `(.L_x_128) ;  /* 0x00000060006c9947 */ /* 0x002fea0003800000 */
.L_x_127:
[----:B------:R-:W-:Y:S05]  /*7920*/  @!P0 BRA `(.L_x_129) ;  /* 0x0000000000408947 */ /* 0x000fea0003800000 */
[----:B------:R-:W4:Y:S01]  /*7930*/  LDCU.64 UR8, c[0x4][0x70] ;  /* 0x01000e00ff0877ac */ /* 0x000f220008000a00 */
[----:B------:R-:W-:Y:S01]  /*7940*/  MOV R15, 0x0 ;  /* 0x00000000000f7802 */ /* 0x000fe20000000f00 */
[----:B------:R-:W-:Y:S02]  /*7950*/  HFMA2 R12, -RZ, RZ, 0, 5.9604644775390625e-08 ;  /* 0x00000001ff0c7431 */ /* 0x000fe400000001ff */
[----:B------:R-:W-:Y:S02]  /*7960*/  IMAD.MOV.U32 R8, RZ, RZ, 0x192 ;  /* 0x00000192ff087424 */ /* 0x000fe400078e00ff */
[----:B------:R-:W-:Y:S01]  /*7970*/  IMAD.MOV.U32 R13, RZ, RZ, RZ ;  /* 0x000000ffff0d7224 */ /* 0x000fe200078e00ff */
[----:B------:R-:W5:Y:S01]  /*7980*/  LDCU.64 UR6, c[0x4][0x78] ;  /* 0x01000f00ff0677ac */ /* 0x000f620008000a00 */
[----:B------:R-:W1:Y:S01]  /*7990*/  LDC.64 R14, c[0x4][R15] ;  /* 0x010000000f0e7b82 */ /* 0x000e620000000a00 */
[----:B------:R-:W2:Y:S01]  /*79a0*/  LDCU.64 UR4, c[0x4][0x10] ;  /* 0x01000200ff0477ac */ /* 0x000ea20008000a00 */
[----:B----4-:R-:W-:Y:S01]  /*79b0*/  MOV R5, UR9 ;  /* 0x0000000900057c02 */ /* 0x010fe20008000f00 */
[----:B------:R-:W-:Y:S01]  /*79c0*/  IMAD.U32 R4, RZ, RZ, UR8 ;  /* 0x00000008ff047e24 */ /* 0x000fe2000f8e00ff */
[----:B-----5:R-:W-:Y:S01]  /*79d0*/  MOV R7, UR7 ;  /* 0x0000000700077c02 */ /* 0x020fe20008000f00 */
[----:B------:R-:W-:Y:S01]  /*79e0*/  IMAD.U32 R6, RZ, RZ, UR6 ;  /* 0x00000006ff067e24 */ /* 0x000fe2000f8e00ff */
[----:B--2---:R-:W-:Y:S01]  /*79f0*/  MOV R11, UR5 ;  /* 0x00000005000b7c02 */ /* 0x004fe20008000f00 */
[----:B------:R-:W-:Y:S02]  /*7a00*/  IMAD.U32 R10, RZ, RZ, UR4 ;  /* 0x00000004ff0a7e24 */ /* 0x000fe4000f8e00ff */
[----:B------:R-:W-:Y:S07]  /*7a10*/  LEPC R20, `(.L_x_129) ;  /* 0x000000001014794e */ /* 0x000fee0000000000 */
[----:B-1-3--:R-:W-:Y:S05]  /*7a20*/  CALL.ABS.NOINC R14 ;  /* 0x000000000e007343 */ /* 0x00afea0003c00000 */
.L_x_129:
[----:B------:R-:W-:Y:S01]  /*7a30*/  SHF.L.U32 R72, R84, 0x10, RZ ;  /* 0x0000001054487819 */ /* 0x000fe200000006ff */
[----:B------:R-:W-:Y:S05]  /*7a40*/  WARPSYNC.ALL ;  /* 0x0000000000007948 */ /* 0x000fea0003800000 */
[----:B------:R-:W-:Y:S01]  /*7a50*/  R2UR UR4, R64 ;  /* 0x00000000400472ca */ /* 0x000fe200000e0000 */
[----:B------:R-:W-:Y:S01]  /*7a60*/  BSSY.RECONVERGENT B0, `(.L_x_130) ;  /* 0x0000101000007945 */ /* 0x000fe20003800200 */
[----:B------:R-:W-:Y:S02]  /*7a70*/  LOP3.LUT R74, R84, 0xffff0000, RZ, 0xc0, !PT ;  /* 0xffff0000544a7812 */ /* 0x000fe400078ec0ff */
[----:B------:R-:W-:Y:S02]  /*7a80*/  LOP3.LUT R76, R85, 0xffff0000, RZ, 0xc0, !PT ;  /* 0xffff0000554c7812 */ /* 0x000fe400078ec0ff */
[----:B------:R-:W-:Y:S02]  /*7a90*/  SHF.L.U32 R73, R86, 0x10, RZ ;  /* 0x0000001056497819 */ /* 0x000fe400000006ff */
[----:B------:R-:W-:Y:S02]  /*7aa0*/  SHF.L.U32 R75, R80, 0x10, RZ ;  /* 0x00000010504b7819 */ /* 0x000fe400000006ff */
[----:B------:R-:W-:Y:S02]  /*7ab0*/  R2UR UR5, R157 ;  /* 0x000000009d0572ca */ /* 0x000fe400000e0000 */
[----:B------:R-:W-:Y:S01]  /*7ac0*/  ISETP.NE.AND P0, PT, R155, RZ, PT ;  /* 0x000000ff9b00720c */ /* 0x000fe20003f05270 */
[----:B------:R-:W4:Y:S01]  /*7ad0*/  LDTM.x64 R4, tmem[UR4] ;  /* 0x00000004000479ee */ /* 0x000f220008340000 */
[----:B------:R-:W-:Y:S09]  /*7ae0*/  NOP ;  /* 0x0000000000007918 */ /* 0x000ff20000000000 */
[----:B----4-:R-:W-:Y:S01]  /*7af0*/  SYNCS.ARRIVE.TRANS64.RED.A1T0 RZ, [UR5], RZ ;  /* 0x000000ffffff79a7 */ /* 0x010fe20008100405 */
[C---:B-1-3--:R-:W-:Y:S01]  /*7b00*/  FMUL R0, R68.reuse, R4 ;  /* 0x0000000444007220 */ /* 0x04afe20000400000 */
[C---:B------:R-:W-:Y:S01]  /*7b10*/  FMUL R3, R68.reuse, R5 ;  /* 0x0000000544037220 */ /* 0x040fe20000400000 */
[C---:B------:R-:W-:Y:S01]  /*7b20*/  FMUL R6, R68.reuse, R6 ;  /* 0x0000000644067220 */ /* 0x040fe20000400000 */
[C---:B------:R-:W-:Y:S01]  /*7b30*/  FMUL R7, R68.reuse, R7 ;  /* 0x0000000744077220 */ /* 0x040fe20000400000 */
[----:B------:R-:W-:Y:S01]  /*7b40*/  FFMA R0, R71, R72, R0 ;  /* 0x0000004847007223 */ /* 0x000fe20000000000 */
[----:B------:R-:W-:Y:S01]  /*7b50*/  SHF.L.U32 R72, R85, 0x10, RZ ;  /* 0x0000001055487819 */ /* 0x000fe200000006ff */
[C---:B------:R-:W-:Y:S01]  /*7b60*/  FMUL R4, R68.reuse, R8 ;  /* 0x0000000844047220 */ /* 0x040fe20000400000 */
[----:B------:R-:W-:Y:S01]  /*7b70*/  FFMA R3, R71, R74, R3 ;  /* 0x0000004a47037223 */ /* 0x000fe20000000003 */
[----:B------:R-:W-:Y:S01]  /*7b80*/  LOP3.LUT R74, R87, 0xffff0000, RZ, 0xc0, !PT ;  /* 0xffff0000574a7812 */ /* 0x000fe200078ec0ff */
[----:B------:R-:W-:Y:S01]  /*7b90*/  FMUL R5, R68, R9 ;  /* 0x0000000944057220 */ /* 0x000fe20000400000 */
[C---:B------:R-:W-:Y:S01]  /*7ba0*/  FFMA R6, R71.reuse, R72, R6 ;  /* 0x0000004847067223 */ /* 0x040fe20000000006 */
[----:B------:R-:W-:Y:S01]  /*7bb0*/  LOP3.LUT R72, R86, 0xffff0000, RZ, 0xc0, !PT ;  /* 0xffff000056487812 */ /* 0x000fe200078ec0ff */
[----:B------:R-:W-:Y:S01]  /*7bc0*/  FFMA R7, R71, R76, R7 ;  /* 0x0000004c47077223 */ /* 0x000fe20000000007 */
[----:B------:R-:W-:Y:S01]  /*7bd0*/  LOP3.LUT R76, R83, 0xffff0000, RZ, 0xc0, !PT ;  /* 0xffff0000534c7812 */ /* 0x000fe200078ec0ff */
[----:B------:R-:W-:Y:S01]  /*7be0*/  FFMA R4, R71, R73, R4 ;  /* 0x0000004947047223 */ /* 0x000fe20000000004 */
[----:B------:R-:W-:Y:S01]  /*7bf0*/  SHF.L.U32 R73, R87, 0x10, RZ ;  /* 0x0000001057497819 */ /* 0x000fe200000006ff */
[----:B------:R-:W-:Y:S01]  /*7c00*/  FMUL R10, R68, R10 ;  /* 0x0000000a440a7220 */ /* 0x000fe20000400000 */
[----:B------:R-:W-:Y:S01]  /*7c10*/  F2FP.BF16.F32.PACK_AB R92, R3, R0 ;  /* 0x00000000035c723e */ /* 0x000fe200000010ff */
[----:B------:R-:W-:Y:S01]  /*7c20*/  FFMA R5, R71, R72, R5 ;  /* 0x0000004847057223 */ /* 0x000fe20000000005 */
[----:B------:R-:W-:Y:S01]  /*7c30*/  LOP3.LUT R72, R80, 0xffff0000, RZ, 0xc0, !PT ;  /* 0xffff000050487812 */ /* 0x000fe200078ec0ff */
[C---:B------:R-:W-:Y:S01]  /*7c40*/  FMUL R11, R68.reuse, R11 ;  /* 0x0000000b440b7220 */ /* 0x040fe20000400000 */
[----:B------:R-:W-:Y:S01]  /*7c50*/  F2FP.BF16.F32.PACK_AB R93, R7, R6 ;  /* 0x00000006075d723e */ /* 0x000fe200000010ff */
[C---:B------:R-:W-:Y:S01]  /*7c60*/  FMUL R8, R68.reuse, R12 ;  /* 0x0000000c44087220 */ /* 0x040fe20000400000 */
[----:B------:R-:W-:Y:S01]  /*7c70*/  F2FP.BF16.F32.PACK_AB R94, R5, R4 ;  /* 0x00000004055e723e */ /* 0x000fe200000010ff */
[----:B------:R-:W-:Y:S01]  /*7c80*/  FFMA R10, R71, R73, R10 ;  /* 0x00000049470a7223 */ /* 0x000fe2000000000a */
[----:B------:R-:W-:Y:S01]  /*7c90*/  SHF.L.U32 R73, R81, 0x10, RZ ;  /* 0x0000001051497819 */ /* 0x000fe200000006ff */
[----:B------:R-:W-:Y:S01]  /*7ca0*/  FMUL R9, R68, R13 ;  /* 0x0000000d44097220 */ /* 0x000fe20000400000 */
[C---:B------:R-:W-:Y:S01]  /*7cb0*/  FFMA R11, R71.reuse, R74, R11 ;  /* 0x0000004a470b7223 */ /* 0x040fe2000000000b */
[----:B------:R-:W-:Y:S01]  /*7cc0*/  LOP3.LUT R74, R82, 0xffff0000, RZ, 0xc0, !PT ;  /* 0xffff0000524a7812 */ /* 0x000fe200078ec0ff */
[----:B------:R-:W-:Y:S01]  /*7cd0*/  FMUL R14, R68, R14 ;  /* 0x0000000e440e7220 */ /* 0x000fe20000400000 */
[----:B------:R-:W-:Y:S01]  /*7ce0*/  FFMA R8, R71, R75, R8 ;  /* 0x0000004b47087223 */ /* 0x000fe20000000008 */
[----:B------:R-:W-:Y:S01]  /*7cf0*/  SHF.L.U32 R75, R83, 0x10, RZ ;  /* 0x00000010534b7819 */ /* 0x000fe200000006ff */
[----:B------:R-:W-:Y:S01]  /*7d00*/  FFMA R9, R71, R72, R9 ;  /* 0x0000004847097223 */ /* 0x000fe20000000009 */
[----:B------:R-:W-:Y:S01]  /*7d10*/  LOP3.LUT R72, R81, 0xffff0000, RZ, 0xc0, !PT ;  /* 0xffff000051487812 */ /* 0x000fe200078ec0ff */
[----:B------:R-:W-:Y:S01]  /*7d20*/  FFMA R14, R71, R73, R14 ;  /* 0x00000049470e7223 */ /* 0x000fe2000000000e */
[----:B------:R-:W-:Y:S01]  /*7d30*/  SHF.L.U32 R73, R82, 0x10, RZ ;  /* 0x0000001052497819 */ /* 0x000fe200000006ff */
[C---:B------:R-:W-:Y:S01]  /*7d40*/  FMUL R15, R68.reuse, R15 ;  /* 0x0000000f440f7220 */ /* 0x040fe20000400000 */
[----:B------:R-:W-:Y:S01]  /*7d50*/  F2FP.BF16.F32.PACK_AB R95, R11, R10 ;  /* 0x0000000a0b5f723e */ /* 0x000fe200000010ff */
[C---:B------:R-:W-:Y:S01]  /*7d60*/  FMUL R12, R68.reuse, R16 ;  /* 0x00000010440c7220 */ /* 0x040fe20000400000 */
[----:B------:R-:W-:Y:S01]  /*7d70*/  F2FP.BF16.F32.PACK_AB R108, R9, R8 ;  /* 0x00000008096c723e */ /* 0x000fe200000010ff */
[----:B------:R-:W-:Y:S01]  /*7d80*/  FMUL R13, R68, R17 ;  /* 0x00000011440d7220 */ /* 0x000fe20000400000 */
[C---:B------:R-:W-:Y:S01]  /*7d90*/  FFMA R15, R71.reuse, R72, R15 ;  /* 0x00000048470f7223 */ /* 0x040fe2000000000f */
[----:B------:R-:W-:Y:S01]  /*7da0*/  SHF.L.U32 R72, R88, 0x10, RZ ;  /* 0x0000001058487819 */ /* 0x000fe200000006ff */
[C---:B------:R-:W-:Y:S01]  /*7db0*/  FMUL R18, R68.reuse, R18 ;  /* 0x0000001244127220 */ /* 0x040fe20000400000 */
[----:B------:R-:W-:Y:S01]  /*7dc0*/  FMUL R19, R68, R19 ;  /* 0x0000001344137220 */ /* 0x000fe20000400000 */
[----:B------:R-:W-:Y:S01]  /*7dd0*/  FFMA R12, R71, R73, R12 ;  /* 0x00000049470c7223 */ /* 0x000fe2000000000c */
[----:B------:R-:W-:Y:S01]  /*7de0*/  SHF.L.U32 R73, R90, 0x10, RZ ;  /* 0x000000105a497819 */ /* 0x000fe200000006ff */
[----:B------:R-:W-:Y:S01]  /*7df0*/  FMUL R16, R68, R20 ;  /* 0x0000001444107220 */ /* 0x000fe20000400000 */
[----:B------:R-:W-:Y:S01]  /*7e00*/  F2FP.BF16.F32.PACK_AB R109, R15, R14 ;  /* 0x0000000e0f6d723e */ /* 0x000fe200000010ff */
[C---:B------:R-:W-:Y:S01]  /*7e10*/  FFMA R13, R71.reuse, R74, R13 ;  /* 0x0000004a470d7223 */ /* 0x040fe2000000000d */
[----:B------:R-:W-:Y:S01]  /*7e20*/  LOP3.LUT R74, R88, 0xffff0000, RZ, 0xc0, !PT ;  /* 0xffff0000584a7812 */ /* 0x000fe200078ec0ff */
        /* <DEDUP_REMOVED lines=8> */
[----:B------:R-:W-:Y:S01]  /*7eb0*/  FMUL R22, R68, R22 ;  /* 0x0000001644167220 */ /* 0x000fe20000400000 */
[----:B------:R-:W-:Y:S01]  /*7ec0*/  F2FP.BF16.F32.PACK_AB R111, R19, R18 ;  /* 0x00000012136f723e */ /* 0x000fe200000010ff */
[C---:B------:R-:W-:Y:S01]  /*7ed0*/  FFMA R17, R71.reuse, R74, R17 ;  /* 0x0000004a47117223 */ /* 0x040fe20000000011 */
[----:B------:R-:W-:Y:S01]  /*7ee0*/  LOP3.LUT R74, R90, 0xffff0000, RZ, 0xc0, !PT ;  /* 0xffff00005a4a7812 */ /* 0x000fe200078ec0ff */
[----:B------:R-:W-:Y:S01]  /*7ef0*/  FFMA R22, R71, R72, R22 ;  /* 0x0000004847167223 */ /* 0x000fe20000000016 */
[----:B------:R-:W-:Y:S01]  /*7f00*/  LOP3.LUT R72, R89, 0xffff0000, RZ, 0xc0, !PT ;  /* 0xffff000059487812 */ /* 0x000fe200078ec0ff */
[C---:B------:R-:W-:Y:S01]  /*7f10*/  FMUL R23, R68.reuse, R23 ;  /* 0x0000001744177220 */ /* 0x040fe20000400000 */
[----:B------:R-:W-:Y:S01]  /*7f20*/  F2FP.BF16.F32.PACK_AB R116, R17, R16 ;  /* 0x000000101174723e */ /* 0x000fe200000010ff */
[C---:B------:R-:W-:Y:S01]  /*7f30*/  FMUL R20, R68.reuse, R24 ;  /* 0x0000001844147220 */ /* 0x040fe20000400000 */
[----:B------:R-:W-:Y:S01]  /*7f40*/  FMUL R21, R68, R25 ;  /* 0x0000001944157220 */ /* 0x000fe20000400000 */
[C---:B------:R-:W-:Y:S01]  /*7f50*/  FFMA R23, R71.reuse, R72, R23 ;  /* 0x0000004847177223 */ /* 0x040fe20000000017 */
[----:B------:R-:W-:Y:S01]  /*7f60*/  SHF.L.U32 R72, R96, 0x10, RZ ;  /* 0x0000001060487819 */ /* 0x000fe200000006ff */
[C---:B------:R-:W-:Y:S01]  /*7f70*/  FMUL R26, R68.reuse, R26 ;  /* 0x0000001a441a7220 */ /* 0x040fe20000400000 */
[C---:B------:R-:W-:Y:S01]  /*7f80*/  FMUL R27, R68.reuse, R27 ;  /* 0x0000001b441b7220 */ /* 0x040fe20000400000 */
        /* <DEDUP_REMOVED lines=9> */
[----:B------:R-:W-:Y:S01]  /*8020*/  F2FP.BF16.F32.PACK_AB R118, R21, R20 ;  /* 0x000000141576723e */ /* 0x000fe200000010ff */
[----:B------:R-:W-:Y:S01]  /*8030*/  FFMA R24, R71, R72, R24 ;  /* 0x0000004847187223 */ /* 0x000fe20000000018 */
[----:B------:R-:W-:Y:S01]  /*8040*/  LOP3.LUT R72, R97, 0xffff0000, RZ, 0xc0, !PT ;  /* 0xffff000061487812 */ /* 0x000fe200078ec0ff */
[C---:B------:R-:W-:Y:S01]  /*8050*/  FMUL R25, R68.reuse, R29 ;  /* 0x0000001d44197220 */ /* 0x040fe20000400000 */
[----:B------:R-:W-:Y:S01]  /*8060*/  F2FP.BF16.F32.PACK_AB R119, R27, R26 ;  /* 0x0000001a1b77723e */ /* 0x000fe200000010ff */
[C---:B------:R-:W-:Y:S01]  /*8070*/  FMUL R30, R68.reuse, R30 ;  /* 0x0000001e441e7220 */ /* 0x040fe20000400000 */
[----:B------:R-:W-:Y:S01]  /*8080*/  LOP3.LUT R76, R131, 0xffff0000, RZ, 0xc0, !PT ;  /* 0xffff0000834c7812 */ /* 0x000fe200078ec0ff */
[----:B------:R-:W-:Y:S01]  /*8090*/  FMUL R31, R68, R31 ;  /* 0x0000001f441f7220 */ /* 0x000fe20000400000 */
[----:B------:R-:W-:Y:S01]  /*80a0*/  FFMA R25, R71, R74, R25 ;  /* 0x0000004a47197223 */ /* 0x000fe20000000019 */
[----:B------:R-:W-:Y:S01]  /*80b0*/  LOP3.LUT R74, R99, 0xffff0000, RZ, 0xc0, !PT ;  /* 0xffff0000634a7812 */ /* 0x000fe200078ec0ff */
[C---:B------:R-:W-:Y:S01]  /*80c0*/  FFMA R30, R71.reuse, R73, R30 ;  /* 0x00000049471e7223 */ /* 0x040fe2000000001e */
[C---:B------:R-:W-:Y:S01]  /*80d0*/  SHF.L.U32 R73, R98.reuse, 0x10, RZ ;  /* 0x0000001062497819 */ /* 0x040fe200000006ff */
[C---:B------:R-:W-:Y:S01]  /*80e0*/  FFMA R31, R71.reuse, R72, R31 ;  /* 0x00000048471f7223 */ /* 0x040fe2000000001f */
[----:B------:R-:W-:Y:S01]  /*80f0*/  LOP3.LUT R72, R98, 0xffff0000, RZ, 0xc0, !PT ;  /* 0xffff000062487812 */ /* 0x000fe200078ec0ff */
[C---:B------:R-:W-:Y:S01]  /*8100*/  FMUL R28, R68.reuse, R32 ;  /* 0x00000020441c7220 */ /* 0x040fe20000400000 */
[C---:B------:R-:W-:Y:S01]  /*8110*/  FMUL R29, R68.reuse, R33 ;  /* 0x00000021441d7220 */ /* 0x040fe20000400000 */
[C---:B------:R-:W-:Y:S01]  /*8120*/  FMUL R34, R68.reuse, R34 ;  /* 0x0000002244227220 */ /* 0x040fe20000400000 */
[----:B------:R-:W-:Y:S01]  /*8130*/  FMUL R35, R68, R35 ;  /* 0x0000002344237220 */ /* 0x000fe20000400000 */
[----:B------:R-:W-:Y:S01]  /*8140*/  FFMA R28, R71, R73, R28 ;  /* 0x00000049471c7223 */ /* 0x000fe2000000001c */
[----:B------:R-:W-:Y:S01]  /*8150*/  SHF.L.U32 R73, R105, 0x10, RZ ;  /* 0x0000001069497819 */ /* 0x000fe200000006ff */
[C---:B------:R-:W-:Y:S01]  /*8160*/  FFMA R29, R71.reuse, R72, R29 ;  /* 0x00000048471d7223 */ /* 0x040fe2000000001d */
[C---:B------:R-:W-:Y:S01]  /*8170*/  SHF.L.U32 R72, R104.reuse, 0x10, RZ ;  /* 0x0000001068487819 */ /* 0x040fe200000006ff */
[----:B------:R-:W-:Y:S01]  /*8180*/  FFMA R34, R71, R75, R34 ;  /* 0x0000004b47227223 */ /* 0x000fe20000000022 */
[----:B------:R-:W-:Y:S01]  /*8190*/  SHF.L.U32 R75, R107, 0x10, RZ ;  /* 0x000000106b4b7819 */ /* 0x000fe200000006ff */
[C---:B------:R-:W-:Y:S01]  /*81a0*/  FFMA R35, R71.reuse, R74, R35 ;  /* 0x0000004a47237223 */ /* 0x040fe20000000023 */
[----:B------:R-:W-:Y:S01]  /*81b0*/  LOP3.LUT R74, R104, 0xffff0000, RZ, 0xc0, !PT ;  /* 0xffff0000684a7812 */ /* 0x000fe200078ec0ff */
[C---:B------:R-:W-:Y:S01]  /*81c0*/  FMUL R32, R68.reuse, R36 ;  /* 0x0000002444207220 */ /* 0x040fe20000400000 */
[C---:B------:R-:W-:Y:S01]  /*81d0*/  FMUL R33, R68.reuse, R37 ;  /* 0x0000002544217220 */ /* 0x040fe20000400000 */
[----:B------:R-:W-:Y:S01]  /*81e0*/  FMUL R38, R68, R38 ;  /* 0x0000002644267220 */ /* 0x000fe20000400000 */
[----:B------:R1:W-:Y:S01]  /*81f0*/  STS.128 [R166+UR46+0x400], R92 ;  /* 0x0004005ca6007988 */ /* 0x0003e20008000c2e */
[----:B------:R-:W-:Y:S01]  /*8200*/  FFMA R32, R71, R72, R32 ;  /* 0x0000004847207223 */ /* 0x000fe20000000020 */
[----:B------:R-:W-:Y:S01]  /*8210*/  LOP3.LUT R72, R105, 0xffff0000, RZ, 0xc0, !PT ;  /* 0xffff000069487812 */ /* 0x000fe200078ec0ff */
[C---:B------:R-:W-:Y:S01]  /*8220*/  FFMA R33, R71.reuse, R74, R33 ;  /* 0x0000004a47217223 */ /* 0x040fe20000000021 */
[----:B------:R-:W-:Y:S01]  /*8230*/  LOP3.LUT R74, R106, 0xffff0000, RZ, 0xc0, !PT ;  /* 0xffff00006a4a7812 */ /* 0x000fe200078ec0ff */
[----:B------:R-:W-:Y:S01]  /*8240*/  FMUL R39, R68, R39 ;  /* 0x0000002744277220 */ /* 0x000fe20000400000 */
[C---:B------:R-:W-:Y:S01]  /*8250*/  FFMA R38, R71.reuse, R73, R38 ;  /* 0x0000004947267223 */ /* 0x040fe20000000026 */
[----:B------:R-:W-:Y:S01]  /*8260*/  SHF.L.U32 R73, R106, 0x10, RZ ;  /* 0x000000106a497819 */ /* 0x000fe200000006ff */
[C---:B------:R-:W-:Y:S01]  /*8270*/  FMUL R36, R68.reuse, R40 ;  /* 0x0000002844247220 */ /* 0x040fe20000400000 */
[----:B------:R-:W-:Y:S01]  /*8280*/  FFMA R39, R71, R72, R39 ;  /* 0x0000004847277223 */ /* 0x000fe20000000027 */
[----:B------:R-:W-:Y:S01]  /*8290*/  LOP3.LUT R72, R107, 0xffff0000, RZ, 0xc0, !PT ;  /* 0xffff00006b487812 */ /* 0x000fe200078ec0ff */
[C---:B------:R-:W-:Y:S01]  /*82a0*/  FMUL R37, R68.reuse, R41 ;  /* 0x0000002944257220 */ /* 0x040fe20000400000 */
[C---:B------:R-:W-:Y:S01]  /*82b0*/  FMUL R42, R68.reuse, R42 ;  /* 0x0000002a442a7220 */ /* 0x040fe20000400000 */
[----:B------:R-:W-:Y:S01]  /*82c0*/  FMUL R43, R68, R43 ;  /* 0x0000002b442b7220 */ /* 0x000fe20000400000 */
[C---:B------:R-:W-:Y:S01]  /*82d0*/  FFMA R36, R71.reuse, R73, R36 ;  /* 0x0000004947247223 */ /* 0x040fe20000000024 */
[C---:B------:R-:W-:Y:S01]  /*82e0*/  SHF.L.U32 R73, R112.reuse, 0x10, RZ ;  /* 0x0000001070497819 */ /* 0x040fe200000006ff */
[----:B------:R3:W-:Y:S01]  /*82f0*/  STS.128 [R165+0x400], R108 ;  /* 0x0004006ca5007388 */ /* 0x0007e20000000c00 */
[----:B------:R-:W-:Y:S01]  /*8300*/  FFMA R37, R71, R74, R37 ;  /* 0x0000004a47257223 */ /* 0x000fe20000000025 */
[----:B------:R-:W-:Y:S01]  /*8310*/  LOP3.LUT R74, R113, 0xffff0000, RZ, 0xc0, !PT ;  /* 0xffff0000714a7812 */ /* 0x000fe200078ec0ff */
[----:B------:R-:W-:Y:S01]  /*8320*/  FFMA R42, R71, R75, R42 ;  /* 0x0000004b472a7223 */ /* 0x000fe2000000002a */
[----:B------:R-:W-:Y:S01]  /*8330*/  SHF.L.U32 R75, R113, 0x10, RZ ;  /* 0x00000010714b7819 */ /* 0x000fe200000006ff */
        /* <DEDUP_REMOVED lines=8> */
[----:B------:R4:W-:Y:S01]  /*83c0*/  STS.128 [R164+0x400], R116 ;  /* 0x00040074a4007388 */ /* 0x0009e20000000c00 */
[C---:B------:R-:W-:Y:S01]  /*83d0*/  FFMA R41, R71.reuse, R72, R41 ;  /* 0x0000004847297223 */ /* 0x040fe20000000029 */
[C---:B------:R-:W-:Y:S01]  /*83e0*/  SHF.L.U32 R72, R114.reuse, 0x10, RZ ;  /* 0x0000001072487819 */ /* 0x040fe200000006ff */
[----:B------:R-:W-:Y:S01]  /*83f0*/  FFMA R46, R71, R75, R46 ;  /* 0x0000004b472e7223 */ /* 0x000fe2000000002e */
[----:B------:R-:W-:Y:S01]  /*8400*/  SHF.L.U32 R75, R121, 0x10, RZ ;  /* 0x00000010794b7819 */ /* 0x000fe200000006ff */
[----:B------:R-:W-:Y:S01]  /*8410*/  FFMA R47, R71, R74, R47 ;  /* 0x0000004a472f7223 */ /* 0x000fe2000000002f */
[----:B------:R-:W-:Y:S01]  /*8420*/  LOP3.LUT R74, R114, 0xffff0000, RZ, 0xc0, !PT ;  /* 0xffff0000724a7812 */ /* 0x000fe200078ec0ff */
[C---:B------:R-:W-:Y:S01]  /*8430*/  FMUL R44, R68.reuse, R48 ;  /* 0x00000030442c7220 */ /* 0x040fe20000400000 */
[----:B-1----:R-:W-:Y:S01]  /*8440*/  F2FP.BF16.F32.PACK_AB R92, R25, R24 ;  /* 0x00000018195c723e */ /* 0x002fe200000010ff */
[C---:B------:R-:W-:Y:S01]  /*8450*/  FMUL R45, R68.reuse, R49 ;  /* 0x00000031442d7220 */ /* 0x040fe20000400000 */
[----:B------:R-:W-:Y:S01]  /*8460*/  F2FP.BF16.F32.PACK_AB R93, R31, R30 ;  /* 0x0000001e1f5d723e */ /* 0x000fe200000010ff */
[----:B------:R-:W-:Y:S01]  /*8470*/  FMUL R50, R68, R50 ;  /* 0x0000003244327220 */ /* 0x000fe20000400000 */
[----:B------:R-:W-:Y:S01]  /*8480*/  F2FP.BF16.F32.PACK_AB R94, R29, R28 ;  /* 0x0000001c1d5e723e */ /* 0x000fe200000010ff */
[----:B------:R-:W-:Y:S01]  /*8490*/  FFMA R44, R71, R72, R44 ;  /* 0x00000048472c7223 */ /* 0x000fe2000000002c */
[----:B------:R-:W-:Y:S01]  /*84a0*/  LOP3.LUT R72, R115, 0xffff0000, RZ, 0xc0, !PT ;  /* 0xffff000073487812 */ /* 0x000fe200078ec0ff */
[----:B------:R-:W-:Y:S01]  /*84b0*/  FFMA R45, R71, R74, R45 ;  /* 0x0000004a472d7223 */ /* 0x000fe2000000002d */
[----:B------:R-:W-:Y:S01]  /*84c0*/  LOP3.LUT R74, R120, 0xffff0000, RZ, 0xc0, !PT ;  /* 0xffff0000784a7812 */ /* 0x000fe200078ec0ff */
[----:B------:R-:W-:Y:S01]  /*84d0*/  FMUL R51, R68, R51 ;  /* 0x0000003344337220 */ /* 0x000fe20000400000 */
[----:B------:R-:W-:Y:S01]  /*84e0*/  F2FP.BF16.F32.PACK_AB R95, R35, R34 ;  /* 0x00000022235f723e */ /* 0x000fe200000010ff */
[----:B------:R-:W-:Y:S01]  /*84f0*/  FFMA R50, R71, R73, R50 ;  /* 0x0000004947327223 */ /* 0x000fe20000000032 */
[----:B------:R-:W-:Y:S01]  /*8500*/  SHF.L.U32 R73, R120, 0x10, RZ ;  /* 0x0000001078497819 */ /* 0x000fe200000006ff */
[C---:B------:R-:W-:Y:S01]  /*8510*/  FMUL R48, R68.reuse, R52 ;  /* 0x0000003444307220 */ /* 0x040fe20000400000 */
[----:B---3--:R-:W-:Y:S01]  /*8520*/  F2FP.BF16.F32.PACK_AB R108, R33, R32 ;  /* 0x00000020216c723e */ /* 0x008fe200000010ff */
[----:B------:R-:W-:Y:S01]  /*8530*/  FFMA R51, R71, R72, R51 ;  /* 0x0000004847337223 */ /* 0x000fe20000000033 */
[----:B------:R-:W-:Y:S01]  /*8540*/  LOP3.LUT R72, R121, 0xffff0000, RZ, 0xc0, !PT ;  /* 0xffff000079487812 */ /* 0x000fe200078ec0ff */
[----:B------:R1:W-:Y:S01]  /*8550*/  STS.128 [R163+0x400], R92 ;  /* 0x0004005ca3007388 */ /* 0x0003e20000000c00 */
[----:B------:R-:W-:Y:S01]  /*8560*/  F2FP.BF16.F32.PACK_AB R109, R39, R38 ;  /* 0x00000026276d723e */ /* 0x000fe200000010ff */
[C---:B------:R-:W-:Y:S01]  /*8570*/  FMUL R49, R68.reuse, R53 ;  /* 0x0000003544317220 */ /* 0x040fe20000400000 */
[----:B------:R-:W-:Y:S01]  /*8580*/  F2FP.BF16.F32.PACK_AB R110, R37, R36 ;  /* 0x00000024256e723e */ /* 0x000fe200000010ff */
[C---:B------:R-:W-:Y:S01]  /*8590*/  FMUL R54, R68.reuse, R54 ;  /* 0x0000003644367220 */ /* 0x040fe20000400000 */
[----:B------:R-:W-:Y:S01]  /*85a0*/  F2FP.BF16.F32.PACK_AB R111, R43, R42 ;  /* 0x0000002a2b6f723e */ /* 0x000fe200000010ff */
[----:B------:R-:W-:Y:S01]  /*85b0*/  FMUL R55, R68, R55 ;  /* 0x0000003744377220 */ /* 0x000fe20000400000 */
[----:B----4-:R-:W-:Y:S01]  /*85c0*/  F2FP.BF16.F32.PACK_AB R116, R41, R40 ;  /* 0x000000282974723e */ /* 0x010fe200000010ff */
[C---:B------:R-:W-:Y:S01]  /*85d0*/  FFMA R48, R71.reuse, R73, R48 ;  /* 0x0000004947307223 */ /* 0x040fe20000000030 */
[C---:B------:R-:W-:Y:S01]  /*85e0*/  FFMA R49, R71.reuse, R74, R49 ;  /* 0x0000004a47317223 */ /* 0x040fe20000000031 */
[----:B------:R1:W-:Y:S01]  /*85f0*/  STS.128 [R150+0x400], R108 ;  /* 0x0004006c96007388 */ /* 0x0003e20000000c00 */
[C---:B------:R-:W-:Y:S01]  /*8600*/  SHF.L.U32 R73, R122.reuse, 0x10, RZ ;  /* 0x000000107a497819 */ /* 0x040fe200000006ff */
[----:B------:R-:W-:Y:S01]  /*8610*/  FFMA R54, R71, R75, R54 ;  /* 0x0000004b47367223 */ /* 0x000fe20000000036 */
[----:B------:R-:W-:Y:S01]  /*8620*/  SHF.L.U32 R75, R123, 0x10, RZ ;  /* 0x000000107b4b7819 */ /* 0x000fe200000006ff */
[----:B------:R-:W-:Y:S01]  /*8630*/  FFMA R55, R71, R72, R55 ;  /* 0x0000004847377223 */ /* 0x000fe20000000037 */
[----:B------:R-:W-:Y:S01]  /*8640*/  LOP3.LUT R72, R122, 0xffff0000, RZ, 0xc0, !PT ;  /* 0xffff00007a487812 */ /* 0x000fe200078ec0ff */
[C---:B------:R-:W-:Y:S01]  /*8650*/  FMUL R52, R68.reuse, R56 ;  /* 0x0000003844347220 */ /* 0x040fe20000400000 */
[----:B------:R-:W-:Y:S01]  /*8660*/  LOP3.LUT R74, R123, 0xffff0000, RZ, 0xc0, !PT ;  /* 0xffff00007b4a7812 */ /* 0x000fe200078ec0ff */
[C---:B------:R-:W-:Y:S01]  /*8670*/  FMUL R53, R68.reuse, R57 ;  /* 0x0000003944357220 */ /* 0x040fe20000400000 */
[C---:B------:R-:W-:Y:S01]  /*8680*/  FMUL R58, R68.reuse, R58 ;  /* 0x0000003a443a7220 */ /* 0x040fe20000400000 */
[----:B------:R-:W-:Y:S01]  /*8690*/  FMUL R59, R68, R59 ;  /* 0x0000003b443b7220 */ /* 0x000fe20000400000 */
[C---:B------:R-:W-:Y:S01]  /*86a0*/  FFMA R52, R71.reuse, R73, R52 ;  /* 0x0000004947347223 */ /* 0x040fe20000000034 */
[C---:B------:R-:W-:Y:S01]  /*86b0*/  FFMA R53, R71.reuse, R72, R53 ;  /* 0x0000004847357223 */ /* 0x040fe20000000035 */
[C---:B------:R-:W-:Y:S01]  /*86c0*/  FFMA R58, R71.reuse, R75, R58 ;  /* 0x0000004b473a7223 */ /* 0x040fe2000000003a */
[----:B------:R-:W-:Y:S01]  /*86d0*/  FFMA R59, R71, R74, R59 ;  /* 0x0000004a473b7223 */ /* 0x000fe2000000003b */
[----:B------:R-:W-:Y:S01]  /*86e0*/  SHF.L.U32 R72, R128, 0x10, RZ ;  /* 0x0000001080487819 */ /* 0x000fe200000006ff */
[----:B------:R-:W-:Y:S01]  /*86f0*/  FMUL R56, R68, R60 ;  /* 0x0000003c44387220 */ /* 0x000fe20000400000 */
[----:B------:R-:W-:Y:S01]  /*8700*/  LOP3.LUT R74, R128, 0xffff0000, RZ, 0xc0, !PT ;  /* 0xffff0000804a7812 */ /* 0x000fe200078ec0ff */
[C---:B------:R-:W-:Y:S01]  /*8710*/  FMUL R57, R68.reuse, R61 ;  /* 0x0000003d44397220 */ /* 0x040fe20000400000 */
[----:B------:R-:W-:Y:S01]  /*8720*/  SHF.L.U32 R73, R129, 0x10, RZ ;  /* 0x0000001081497819 */ /* 0x000fe200000006ff */
[C---:B------:R-:W-:Y:S01]  /*8730*/  FMUL R62, R68.reuse, R62 ;  /* 0x0000003e443e7220 */ /* 0x040fe20000400000 */
[----:B------:R-:W-:Y:S01]  /*8740*/  F2FP.BF16.F32.PACK_AB R117, R47, R46 ;  /* 0x0000002e2f75723e */ /* 0x000fe200000010ff */
[----:B------:R-:W-:Y:S01]  /*8750*/  FFMA R56, R71, R72, R56 ;  /* 0x0000004847387223 */ /* 0x000fe20000000038 */
[----:B------:R-:W-:Y:S01]  /*8760*/  F2FP.BF16.F32.PACK_AB R118, R45, R44 ;  /* 0x0000002c2d76723e */ /* 0x000fe200000010ff */
[----:B------:R-:W-:Y:S01]  /*8770*/  FFMA R57, R71, R74, R57 ;  /* 0x0000004a47397223 */ /* 0x000fe20000000039 */
[----:B------:R-:W-:Y:S01]  /*8780*/  F2FP.BF16.F32.PACK_AB R119, R51, R50 ;  /* 0x000000323377723e */ /* 0x000fe200000010ff */
[----:B------:R-:W-:Y:S01]  /*8790*/  FFMA R62, R71, R73, R62 ;  /* 0x00000049473e7223 */ /* 0x000fe2000000003e */
[----:B------:R-:W-:Y:S01]  /*87a0*/  LOP3.LUT R72, R129, 0xffff0000, RZ, 0xc0, !PT ;  /* 0xffff000081487812 */ /* 0x000fe200078ec0ff */
[----:B------:R-:W-:Y:S01]  /*87b0*/  FMUL R63, R68, R63 ;  /* 0x0000003f443f7220 */ /* 0x000fe20000400000 */
[----:B------:R-:W-:Y:S01]  /*87c0*/  SHF.L.U32 R73, R130, 0x10, RZ ;  /* 0x0000001082497819 */ /* 0x000fe200000006ff */
[----:B------:R1:W-:Y:S01]  /*87d0*/  STS.128 [R162+0x400], R116 ;  /* 0x00040074a2007388 */ /* 0x0003e20000000c00 */
[----:B------:R-:W-:Y:S01]  /*87e0*/  FMUL R60, R68, R64 ;  /* 0x00000040443c7220 */ /* 0x000fe20000400000 */
[----:B------:R-:W-:Y:S01]  /*87f0*/  LOP3.LUT R74, R130, 0xffff0000, RZ, 0xc0, !PT ;  /* 0xffff0000824a7812 */ /* 0x000fe200078ec0ff */
[C---:B------:R-:W-:Y:S01]  /*8800*/  FMUL R61, R68.reuse, R65 ;  /* 0x00000041443d7220 */ /* 0x040fe20000400000 */
[----:B------:R-:W-:Y:S01]  /*8810*/  SHF.L.U32 R75, R131, 0x10, RZ ;  /* 0x00000010834b7819 */ /* 0x000fe200000006ff */
[C---:B------:R-:W-:Y:S01]  /*8820*/  FMUL R66, R68.reuse, R66 ;  /* 0x0000004244427220 */ /* 0x040fe20000400000 */
[----:B------:R-:W-:Y:S01]  /*8830*/  FFMA R63, R71, R72, R63 ;  /* 0x00000048473f7223 */ /* 0x000fe2000000003f */
[----:B------:R-:W-:Y:S01]  /*8840*/  FMUL R67, R68, R67 ;  /* 0x0000004344437220 */ /* 0x000fe20000400000 */
[----:B------:R-:W-:Y:S01]  /*8850*/  F2FP.BF16.F32.PACK_AB R124, R49, R48 ;  /* 0x00000030317c723e */ /* 0x000fe200000010ff */
[----:B------:R-:W-:Y:S01]  /*8860*/  FFMA R60, R71, R73, R60 ;  /* 0x00000049473c7223 */ /* 0x000fe2000000003c */
[----:B------:R-:W-:Y:S01]  /*8870*/  F2FP.BF16.F32.PACK_AB R125, R55, R54 ;  /* 0x00000036377d723e */ /* 0x000fe200000010ff */
[----:B------:R-:W-:Y:S01]  /*8880*/  FFMA R61, R71, R74, R61 ;  /* 0x0000004a473d7223 */ /* 0x000fe2000000003d */
[----:B------:R-:W-:Y:S01]  /*8890*/  F2FP.BF16.F32.PACK_AB R126, R53, R52 ;  /* 0x00000034357e723e */ /* 0x000fe200000010ff */
[----:B------:R-:W-:Y:S01]  /*88a0*/  FFMA R66, R71, R75, R66 ;  /* 0x0000004b47427223 */ /* 0x000fe20000000042 */
[----:B------:R-:W-:Y:S01]  /*88b0*/  F2FP.BF16.F32.PACK_AB R127, R59, R58 ;  /* 0x0000003a3b7f723e */ /* 0x000fe200000010ff */
[----:B------:R-:W-:Y:S01]  /*88c0*/  FFMA R67, R71, R76, R67 ;  /* 0x0000004c47437223 */ /* 0x000fe20000000043 */
[----:B------:R-:W-:Y:S02]  /*88d0*/  F2FP.BF16.F32.PACK_AB R168, R57, R56 ;  /* 0x0000003839a8723e */ /* 0x000fe400000010ff */
[----:B------:R-:W-:Y:S01]  /*88e0*/  F2FP.BF16.F32.PACK_AB R169, R63, R62 ;  /* 0x0000003e3fa9723e */ /* 0x000fe200000010ff */
[----:B------:R1:W-:Y:S01]  /*88f0*/  STS.128 [R161+0x400], R124 ;  /* 0x0004007ca1007388 */ /* 0x0003e20000000c00 */
[----:B------:R-:W-:Y:S02]  /*8900*/  F2FP.BF16.F32.PACK_AB R170, R61, R60 ;  /* 0x0000003c3daa723e */ /* 0x000fe400000010ff */
[----:B------:R-:W-:Y:S05]  /*8910*/  F2FP.BF16.F32.PACK_AB R171, R67, R66 ;  /* 0x0000004243ab723e */ /* 0x000fea00000010ff */
[----:B------:R1:W-:Y:S01]  /*8920*/  STS.128 [R160+0x400], R168 ;  /* 0x000400a8a0007388 */ /* 0x0003e20000000c00 */
[----:B------:R-:W-:Y:S01]  /*8930*/  @!PT LDS RZ, [RZ] ;  /* 0x00000000fffff984 */ /* 0x000fe20000000800 */
[----:B------:R-:W-:Y:S01]  /*8940*/  @!PT LDS RZ, [RZ] ;  /* 0x00000000fffff984 */ /* 0x000fe20000000800 */
[----:B------:R-:W-:Y:S01]  /*8950*/  @!PT LDS RZ, [RZ] ;  /* 0x00000000fffff984 */ /* 0x000fe20000000800 */
[----:B------:R-:W-:Y:S01]  /*8960*/  @!PT LDS RZ, [RZ] ;  /* 0x00000000fffff984 */ /* 0x000fe20000000800 */
[----:B------:R3:W-:Y:S07]  /*8970*/  MEMBAR.ALL.CTA ;  /* 0x0000000000007992 */ /* 0x0007ee0000008000 */
[----:B---3--:R-:W3:Y:S02]  /*8980*/  FENCE.VIEW.ASYNC.S ;  /* 0x00000000000073c6 */ /* 0x008ee40000000000 */
[----:B---3--:R-:W-:Y:S06]  /*8990*/  BAR.SYNC.DEFER_BLOCKING 0x1, 0x80 ;  /* 0x0042000000007b1d */ /* 0x008fec0000010000 */
[----:B------:R-:W-:Y:S05]  /*89a0*/  @P0 BRA `(.L_x_131) ;  /* 0x0000000000300947 */ /* 0x000fea0003800000 */
[----:B------:R-:W3:Y:S01]  /*89b0*/  LDCU.64 UR6, c[0x0][0x348] ;  /* 0x00006900ff0677ac */ /* 0x000ee20008000a00 */
[----:B------:R-:W-:Y:S01]  /*89c0*/  R2UR UR5, R70 ;  /* 0x00000000460572ca */ /* 0x000fe200000e0000 */
[----:B------:R-:W-:Y:S01]  /*89d0*/  UIADD3 UR4, UPT, UPT, UR46, 0x400, URZ ;  /* 0x000004002e047890 */ /* 0x000fe2000fffe0ff */
[----:B------:R-:W-:Y:S05]  /*89e0*/  UMOV UR51, UR44 ;  /* 0x0000002c00337c82 */ /* 0x000fea0008000000 */
[----:B------:R-:W-:Y:S06]  /*89f0*/  IMAD.U32 R147, RZ, RZ, UR4 ;  /* 0x00000004ff937e24 */ /* 0x000fec000f8e00ff */
[----:B------:R-:W-:Y:S01]  /*8a00*/  UIADD3 UR49, UPT, UPT, UR53, UR5, URZ ;  /* 0x0000000535317290 */ /* 0x000fe2000fffe0ff */
[----:B------:R-:W-:Y:S01]  /*8a10*/  R2UR UR48, R147 ;  /* 0x00000000933072ca */ /* 0x000fe200000e0000 */
[----:B---3--:R-:W-:Y:S04]  /*8a20*/  UIADD3 UR4, UP0, UPT, UR6, 0xa80, URZ ;  /* 0x00000a8006047890 */ /* 0x008fe8000ff1e0ff */
[----:B------:R-:W-:Y:S09]  /*8a30*/  UIADD3.X UR5, UPT, UPT, URZ, UR7, URZ, UP0, !UPT ;  /* 0x00000007ff057290 */ /* 0x000ff200087fe4ff */
[----:B------:R3:W-:Y:S01]  /*8a40*/  UTMASTG.3D [UR48], [UR4] ;  /* 0x00000030040073b5 */ /* 0x0007e20008010000 */
[----:B------:R0:W-:Y:S01]  /*8a50*/  UTMACMDFLUSH ;  /* 0x00000000000079b7 */ /* 0x0001e20000000000 */
[----:B---3--:R-:W-:Y:S04]  /*8a60*/  DEPBAR.LE SB0, 0x1 ;  /* 0x000080400000791a */ /* 0x008fe80000000000 */
.L_x_131:
[----:B------:R-:W-:Y:S05]  /*8a70*/  BSYNC.RECONVERGENT B0 ;  /* 0x0000000000007941 */ /* 0x000fea0003800200 */
.L_x_130:
[----:B------:R-:W-:Y:S01]  /*8a80*/  BAR.SYNC.DEFER_BLOCKING 0x1, 0x80 ;  /* 0x0042000000007b1d */ /* 0x000fe20000010000 */
[----:B------:R-:W-:Y:S01]  /*8a90*/  ISETP.NE.AND P1, PT, R159, RZ, PT ;  /* 0x000000ff9f00720c */ /* 0x000fe20003f25270 */
[----:B------:R-:W-:Y:S01]  /*8aa0*/  UISETP.NE.AND UP0, UPT, UR54, URZ, UPT ;  /* 0x000000ff3600728c */ /* 0x000fe2000bf05270 */
[----:B------:R-:W-:Y:S11]  /*8ab0*/  LEA R3, R77, UR46, 0x3 ;  /* 0x0000002e4d037c11 */ /* 0x000ff6000f8e18ff */
[----:B------:R-:W-:Y:S01]  /*8ac0*/  @P1 SHF.L.U32 R6, R152, 0x1f, RZ ;  /* 0x0000001f98061819 */ /* 0x000fe200000006ff */
[----:B------:R-:W-:Y:S06]  /*8ad0*/  BRA.U !UP0, `(.L_x_132) ;  /* 0x0000000108247547 */ /* 0x000fec000b800000 */
[----:B------:R-:W3:Y:S01]  /*8ae0*/  S2R R0, SR_CgaCtaId ;  /* 0x0000000000007919 */ /* 0x000ee20000008800 */
[----:B------:R-:W-:Y:S01]  /*8af0*/  IMAD.U32 R4, RZ, RZ, UR52 ;  /* 0x00000034ff047e24 */ /* 0x000fe2000f8e00ff */
[----:B------:R-:W-:Y:S04]  /*8b00*/  UIADD3 UR4, UPT, UPT, UR52, 0x1, URZ ;  /* 0x0000000134047890 */ /* 0x000fe8000fffe0ff */
[----:B------:R-:W-:Y:S01]  /*8b10*/  @P1 LEA R4, R4, UR46, 0x3 ;  /* 0x0000002e04041c11 */ /* 0x000fe2000f8e18ff */
[----:B------:R-:W-:Y:S04]  /*8b20*/  UISETP.NE.AND UP0, UPT, UR4, 0x4, UPT ;  /* 0x000000040400788c */ /* 0x000fe8000bf05270 */
[----:B------:R-:W-:Y:S01]  /*8b30*/  @P1 VIADD R5, R4, 0x120 ;  /* 0x0000012004051836 */ /* 0x000fe20000000000 */
[----:B------:R-:W-:Y:S04]  /*8b40*/  USEL UR52, UR4, URZ, UP0 ;  /* 0x000000ff04347287 */ /* 0x000fe80008000000 */
[----:B---3--:R-:W-:Y:S04]  /*8b50*/  @P1 PRMT R0, R0, 0x654, R5 ;  /* 0x0000065400001816 */ /* 0x008fe80000000005 */
[----:B------:R3:W-:Y:S04]  /*8b60*/  @P1 SYNCS.ARRIVE.TRANS64.RED.A1T0 RZ, [R0+URZ], RZ ;  /* 0x000000ff00ff19a7 */ /* 0x0007e800081004ff */
.L_x_132:
[----:B------:R-:W4:Y:S01]  /*8b70*/  @P1 SYNCS.PHASECHK.TRANS64.TRYWAIT P0, [R3+URZ+0x100], R6 ;  /* 0x00010006030015a7 */ /* 0x000f2200080011ff */
[----:B------:R-:W-:Y:S01]  /*8b80*/  UISETP.NE.AND UP0, UPT, UR38, URZ, UPT ;  /* 0x000000ff2600728c */ /* 0x000fe2000bf05270 */
[----:B------:R-:W-:Y:S01]  /*8b90*/  BSSY B1, `(.L_x_133) ;  /* 0x0000021000017945 */ /* 0x000fe20003800000 */
[----:B------:R-:W-:Y:S02]  /*8ba0*/  UMOV UR4, 0x80 ;  /* 0x0000008000047882 */ /* 0x000fe40000000000 */
[----:B------:R-:W-:Y:S01]  /*8bb0*/  USEL UR39, UR4, 0x40, !UP0 ;  /* 0x0000004004277887 */ /* 0x000fe2000c000000 */
[----:B----4-:R-:W-:Y:S01]  /*8bc0*/  @P1 SEL R100, RZ, 0x1, !P0 ;  /* 0x00000001ff641807 */ /* 0x010fe20004000000 */
[----:B------:R-:W-:Y:S10]  /*8bd0*/  @!P1 BRA `(.L_x_134) ;  /* 0x0000000000709947 */ /* 0x000ff40003800000 */
[----:B------:R-:W-:Y:S01]  /*8be0*/  ISETP.NE.AND P1, PT, R102, RZ, PT ;  /* 0x000000ff6600720c */ /* 0x000fe20003f25270 */
[----:B------:R-:W-:Y:S01]  /*8bf0*/  BSSY B0, `(.L_x_135) ;  /* 0x000000b000007945 */ /* 0x000fe20003800000 */
[----:B------:R-:W-:Y:S11]  /*8c00*/  ISETP.NE.AND P0, PT, R100, RZ, PT ;  /* 0x000000ff6400720c */ /* 0x000ff60003f05270 */
[----:B------:R-:W-:Y:S05]  /*8c10*/  @P1 IMAD R7, R77, 0x4000, R166 ;  /* 0x000040004d071824 */ /* 0x000fea00078e02a6 */
[----:B---3--:R-:W-:Y:S04]  /*8c20*/  @P1 IADD3 R0, PT, PT, R7, UR46, RZ ;  /* 0x0000002e07001c10 */ /* 0x008fe8000fffe0ff */
[----:B------:R-:W-:Y:S01]  /*8c30*/  @P1 IADD3 R6, PT, PT, R79, R0, RZ ;  /* 0x000000004f061210 */ /* 0x000fe20007ffe0ff */
[--C-:B------:R-:W-:Y:S02]  /*8c40*/  @P1 IMAD.IADD R4, R78, 0x1, R0.reuse ;  /* 0x000000014e041824 */ /* 0x100fe400078e0200 */
[----:B------:R-:W-:Y:S01]  /*8c50*/  @P1 IMAD.IADD R5, R101, 0x1, R0 ;  /* 0x0000000165051824 */ /* 0x000fe200078e0200 */
[----:B------:R-:W-:Y:S06]  /*8c60*/  @P0 BRA `(.L_x_136) ;  /* 0x00000000000c0947 */ /* 0x000fec0003800000 */
[----:B------:R-:W-:Y:S04]  /*8c70*/  SHF.L.U32 R0, R152, 0x1f, RZ ;  /* 0x0000001f98007819 */ /* 0x000fe800000006ff */
[----:B------:R-:W3:Y:S02]  /*8c80*/  SYNCS.PHASECHK.TRANS64.TRYWAIT P0, [R3+URZ+0x100], R0 ;  /* 0x00010000030075a7 */ /* 0x000ee400080011ff */
[----:B---3--:R-:W-:Y:S05]  /*8c90*/  @!P0 BRA `(.L_x_137) ;  /* 0x0000004c00a48947 */ /* 0x008fea0003800000 */
.L_x_136:
[----:B------:R-:W-:Y:S05]  /*8ca0*/  BSYNC B0 ;  /* 0x0000000000007941 */ /* 0x000fea0003800000 */
.L_x_135:
[----:B------:R-:W-:Y:S01]  /*8cb0*/  ISETP.NE.AND P0, PT, R102, RZ, PT ;  /* 0x000000ff6600720c */ /* 0x000fe20003f05270 */
[----:B------:R-:W-:Y:S11]  /*8cc0*/  VIADD R77, R77, 0x1 ;  /* 0x000000014d4d7836 */ /* 0x000ff60000000000 */
[----:B------:R-:W-:Y:S01]  /*8cd0*/  @!UPT UIADD3 URZ, UPT, UPT, URZ, URZ, URZ ;  /* 0x000000fffffff290 */ /* 0x000fe2000fffe0ff */
[----:B------:R4:W1:Y:S01]  /*8ce0*/  @P0 LDS.128 R84, [R7+UR46+0x400] ;  /* 0x0004002e07540984 */ /* 0x0008620008000c00 */
[--C-:B---3--:R-:W-:Y:S01]  /*8cf0*/  @P0 IMAD.IADD R0, R79, 0x1, R4.reuse ;  /* 0x000000014f000824 */ /* 0x108fe200078e0204 */
[C---:B------:R-:W-:Y:S01]  /*8d00*/  @P0 IADD3 R3, PT, PT, R101.reuse, R6, RZ ;  /* 0x0000000665030210 */ /* 0x040fe20007ffe0ff */
[C---:B------:R-:W-:Y:S01]  /*8d10*/  @P0 IMAD.IADD R8, R101.reuse, 0x1, R4 ;  /* 0x0000000165080824 */ /* 0x040fe200078e0204 */
[----:B------:R4:W3:Y:S02]  /*8d20*/  @P0 LDS.128 R80, [R5+0x400] ;  /* 0x0004000005500984 */ /* 0x0008e40000000c00 */
[----:B------:R-:W-:Y:S02]  /*8d30*/  @P0 IADD3 R9, PT, PT, R101, R0, RZ ;  /* 0x0000000065090210 */ /* 0x000fe40007ffe0ff */
[----:B------:R4:W1:Y:S04]  /*8d40*/  @P0 LDS.128 R88, [R6+0x400] ;  /* 0x0004000006580984 */ /* 0x0008680000000c00 */
[----:B------:R4:W1:Y:S04]  /*8d50*/  @P0 LDS.128 R96, [R3+0x400] ;  /* 0x0004000003600984 */ /* 0x0008680000000c00 */
[----:B------:R4:W1:Y:S04]  /*8d60*/  @P0 LDS.128 R104, [R4+0x400] ;  /* 0x0004000004680984 */ /* 0x0008680000000c00 */
[----:B------:R4:W1:Y:S04]  /*8d70*/  @P0 LDS.128 R112, [R8+0x400] ;  /* 0x0004000008700984 */ /* 0x0008680000000c00 */
[----:B------:R4:W1:Y:S04]  /*8d80*/  @P0 LDS.128 R120, [R0+0x400] ;  /* 0x0004000000780984 */ /* 0x0008680000000c00 */
[----:B------:R4:W1:Y:S02]  /*8d90*/  @P0 LDS.128 R128, [R9+0x400] ;  /* 0x0004000009800984 */ /* 0x0008640000000c00 */
.L_x_134:
[----:B------:R-:W-:Y:S05]  /*8da0*/  BSYNC B1 ;  /* 0x0000000000017941 */ /* 0x000fea0003800000 */
.L_x_133:
[----:B------:R-:W-:Y:S05]  /*8db0*/  VIADD R50, R69, UR39 ;  /* 0x0000002745327c36 */ /* 0x000fea0008000000 */
[----:B----4-:R-:W-:Y:S04]  /*8dc0*/  SHF.R.U32.HI R3, RZ, 0x15, R50 ;  /* 0x00000015ff037819 */ /* 0x010fe80000011632 */
[----:B------:R-:W-:Y:S11]  /*8dd0*/  LOP3.LUT P0, RZ, R3, 0x3, R144, 0x48, !PT ;  /* 0x0000000303ff7812 */ /* 0x000ff60007804890 */
[----:B------:R-:W-:Y:S02]  /*8de0*/  @!UPT UIADD3 URZ, UPT, UPT, URZ, URZ, URZ ;  /* 0x000000fffffff290 */ /* 0x000fe4000fffe0ff */
        /* <DEDUP_REMOVED lines=17> */
.L_x_138:
[----:B-1----:R-:W-:Y:S01]  /*8f00*/  SHF.L.U32 R70, R84, 0x10, RZ ;  /* 0x0000001054467819 */ /* 0x002fe200000006ff */
[----:B------:R-:W-:Y:S05]  /*8f10*/  WARPSYNC.ALL ;  /* 0x0000000000007948 */ /* 0x000fea0003800000 */
[----:B------:R-:W-:Y:S01]  /*8f20*/  R2UR UR4, R50 ;  /* 0x00000000320472ca */ /* 0x000fe200000e0000 */
[----:B------:R-:W1:Y:S01]  /*8f30*/  S2R R167, SR_CgaCtaId ;  /* 0x0000000000a77919 */ /* 0x000e620000008800 */
[----:B------:R-:W-:Y:S01]  /*8f40*/  LOP3.LUT R72, R84, 0xffff0000, RZ, 0xc0, !PT ;  /* 0xffff000054487812 */ /* 0x000fe200078ec0ff */
[----:B------:R-:W-:Y:S01]  /*8f50*/  BSSY.RECONVERGENT B0, `(.L_x_139) ;  /* 0x0000102000007945 */ /* 0x000fe20003800200 */
[----:B------:R-:W-:Y:S02]  /*8f60*/  SHF.L.U32 R73, R85, 0x10, RZ ;  /* 0x0000001055497819 */ /* 0x000fe400000006ff */
[----:B------:R-:W-:Y:S02]  /*8f70*/  LOP3.LUT R74, R87, 0xffff0000, RZ, 0xc0, !PT ;  /* 0xffff0000574a7812 */ /* 0x000fe400078ec0ff */
[----:B------:R-:W-:Y:S02]  /*8f80*/  ISETP.NE.AND P6, PT, R159, RZ, PT ;  /* 0x000000ff9f00720c */ /* 0x000fe40003fc5270 */
[----:B------:R-:W-:Y:S02]  /*8f90*/  ISETP.NE.AND P0, PT, R155, RZ, PT ;  /* 0x000000ff9b00720c */ /* 0x000fe40003f05270 */
[----:B------:R-:W-:Y:S01]  /*8fa0*/  LEA R103, R77, UR46, 0x3 ;  /* 0x0000002e4d677c11 */ /* 0x000fe2000f8e18ff */
[----:B------:R-:W3:Y:S02]  /*8fb0*/  LDTM.x64 R4, tmem[UR4] ;  /* 0x00000004000479ee */ /* 0x000ee40008340000 */
[C---:B---3--:R-:W-:Y:S01]  /*8fc0*/  FMUL R0, R68.reuse, R4 ;  /* 0x0000000444007220 */ /* 0x048fe20000400000 */
[C---:B------:R-:W-:Y:S01]  /*8fd0*/  FMUL R3, R68.reuse, R5 ;  /* 0x0000000544037220 */ /* 0x040fe20000400000 */
[C---:B------:R-:W-:Y:S01]  /*8fe0*/  FMUL R6, R68.reuse, R6 ;  /* 0x0000000644067220 */ /* 0x040fe20000400000 */
[----:B------:R-:W-:Y:S01]  /*8ff0*/  FMUL R7, R68, R7 ;  /* 0x0000000744077220 */ /* 0x000fe20000400000 */
[----:B------:R-:W-:Y:S01]  /*9000*/  FFMA R0, R71, R70, R0 ;  /* 0x0000004647007223 */ /* 0x000fe20000000000 */
[----:B------:R-:W-:Y:S01]  /*9010*/  LOP3.LUT R70, R85, 0xffff0000, RZ, 0xc0, !PT ;  /* 0xffff000055467812 */ /* 0x000fe200078ec0ff */
[----:B------:R-:W-:Y:S01]  /*9020*/  FFMA R3, R71, R72, R3 ;  /* 0x0000004847037223 */ /* 0x000fe20000000003 */
[----:B------:R-:W-:Y:S01]  /*9030*/  SHF.L.U32 R72, R87, 0x10, RZ ;  /* 0x0000001057487819 */ /* 0x000fe200000006ff */
[C---:B------:R-:W-:Y:S01]  /*9040*/  FFMA R6, R71.reuse, R73, R6 ;  /* 0x0000004947067223 */ /* 0x040fe20000000006 */
[----:B------:R-:W-:Y:S01]  /*9050*/  SHF.L.U32 R73, R86, 0x10, RZ ;  /* 0x0000001056497819 */ /* 0x000fe200000006ff */
[----:B------:R-:W-:Y:S01]  /*9060*/  FFMA R7, R71, R70, R7 ;  /* 0x0000004647077223 */ /* 0x000fe20000000007 */
[----:B------:R-:W-:Y:S01]  /*9070*/  F2FP.BF16.F32.PACK_AB R92, R3, R0 ;  /* 0x00000000035c723e */ /* 0x000fe200000010ff */
[----:B------:R-:W-:Y:S01]  /*9080*/  FMUL R4, R68, R8 ;  /* 0x0000000844047220 */ /* 0x000fe20000400000 */
[----:B------:R-:W-:Y:S01]  /*9090*/  LOP3.LUT R70, R86, 0xffff0000, RZ, 0xc0, !PT ;  /* 0xffff000056467812 */ /* 0x000fe200078ec0ff */
[C---:B------:R-:W-:Y:S01]  /*90a0*/  FMUL R0, R68.reuse, R9 ;  /* 0x0000000944007220 */ /* 0x040fe20000400000 */
[----:B------:R-:W-:Y:S01]  /*90b0*/  F2FP.BF16.F32.PACK_AB R93, R7, R6 ;  /* 0x00000006075d723e */ /* 0x000fe200000010ff */
[----:B------:R-:W-:Y:S01]  /*90c0*/  FMUL R3, R68, R10 ;  /* 0x0000000a44037220 */ /* 0x000fe20000400000 */
[C---:B------:R-:W-:Y:S01]  /*90d0*/  FFMA R4, R71.reuse, R73, R4 ;  /* 0x0000004947047223 */ /* 0x040fe20000000004 */
[----:B------:R-:W-:Y:S01]  /*90e0*/  SHF.L.U32 R73, R82, 0x10, RZ ;  /* 0x0000001052497819 */ /* 0x000fe200000006ff */
[----:B------:R-:W-:Y:S01]  /*90f0*/  FMUL R5, R68, R11 ;  /* 0x0000000b44057220 */ /* 0x000fe20000400000 */
[C---:B------:R-:W-:Y:S01]  /*9100*/  FFMA R0, R71.reuse, R70, R0 ;  /* 0x0000004647007223 */ /* 0x040fe20000000000 */
[C---:B------:R-:W-:Y:S01]  /*9110*/  SHF.L.U32 R70, R80.reuse, 0x10, RZ ;  /* 0x0000001050467819 */ /* 0x040fe200000006ff */
[C---:B------:R-:W-:Y:S01]  /*9120*/  FFMA R3, R71.reuse, R72, R3 ;  /* 0x0000004847037223 */ /* 0x040fe20000000003 */
[----:B------:R-:W-:Y:S01]  /*9130*/  LOP3.LUT R72, R80, 0xffff0000, RZ, 0xc0, !PT ;  /* 0xffff000050487812 */ /* 0x000fe200078ec0ff */
[----:B------:R-:W-:Y:S01]  /*9140*/  FMUL R6, R68, R12 ;  /* 0x0000000c44067220 */ /* 0x000fe20000400000 */
[----:B------:R-:W-:Y:S01]  /*9150*/  F2FP.BF16.F32.PACK_AB R94, R0, R4 ;  /* 0x00000004005e723e */ /* 0x000fe200000010ff */
[C---:B------:R-:W-:Y:S01]  /*9160*/  FFMA R5, R71.reuse, R74, R5 ;  /* 0x0000004a47057223 */ /* 0x040fe20000000005 */
[C---:B------:R-:W-:Y:S01]  /*9170*/  FMUL R7, R68.reuse, R13 ;  /* 0x0000000d44077220 */ /* 0x040fe20000400000 */
[----:B------:R-:W-:Y:S01]  /*9180*/  FFMA R6, R71, R70, R6 ;  /* 0x0000004647067223 */ /* 0x000fe20000000006 */
[----:B------:R-:W-:Y:S01]  /*9190*/  SHF.L.U32 R70, R81, 0x10, RZ ;  /* 0x0000001051467819 */ /* 0x000fe200000006ff */
[C---:B------:R-:W-:Y:S01]  /*91a0*/  FMUL R0, R68.reuse, R14 ;  /* 0x0000000e44007220 */ /* 0x040fe20000400000 */
[----:B------:R-:W-:Y:S01]  /*91b0*/  F2FP.BF16.F32.PACK_AB R95, R5, R3 ;  /* 0x00000003055f723e */ /* 0x000fe200000010ff */
[----:B------:R-:W-:Y:S01]  /*91c0*/  FFMA R7, R71, R72, R7 ;  /* 0x0000004847077223 */ /* 0x000fe20000000007 */
[----:B------:R-:W-:Y:S01]  /*91d0*/  LOP3.LUT R72, R81, 0xffff0000, RZ, 0xc0, !PT ;  /* 0xffff000051487812 */ /* 0x000fe200078ec0ff */
[C---:B------:R-:W-:Y:S01]  /*91e0*/  FMUL R3, R68.reuse, R15 ;  /* 0x0000000f44037220 */ /* 0x040fe20000400000 */
[----:B------:R-:W-:Y:S01]  /*91f0*/  FMUL R4, R68, R16 ;  /* 0x0000001044047220 */ /* 0x000fe20000400000 */
[C---:B------:R-:W-:Y:S01]  /*9200*/  FFMA R0, R71.reuse, R70, R0 ;  /* 0x0000004647007223 */ /* 0x040fe20000000000 */
[----:B------:R-:W-:Y:S01]  /*9210*/  LOP3.LUT R70, R82, 0xffff0000, RZ, 0xc0, !PT ;  /* 0xffff000052467812 */ /* 0x000fe200078ec0ff */
[----:B------:R-:W-:Y:S01]  /*9220*/  FFMA R3, R71, R72, R3 ;  /* 0x0000004847037223 */ /* 0x000fe20000000003 */
[----:B------:R-:W-:Y:S01]  /*9230*/  F2FP.BF16.F32.PACK_AB R108, R7, R6 ;  /* 0x00000006076c723e */ /* 0x000fe200000010ff */
[----:B------:R-:W-:Y:S01]  /*9240*/  FFMA R4, R71, R73, R4 ;  /* 0x0000004947047223 */ /* 0x000fe20000000004 */
[C---:B------:R-:W-:Y:S01]  /*9250*/  SHF.L.U32 R73, R83.reuse, 0x10, RZ ;  /* 0x0000001053497819 */ /* 0x040fe200000006ff */
[C---:B------:R-:W-:Y:S01]  /*9260*/  FMUL R5, R68.reuse, R17 ;  /* 0x0000001144057220 */ /* 0x040fe20000400000 */
[----:B------:R-:W-:Y:S01]  /*9270*/  LOP3.LUT R72, R83, 0xffff0000, RZ, 0xc0, !PT ;  /* 0xffff000053487812 */ /* 0x000fe200078ec0ff */
[C---:B------:R-:W-:Y:S01]  /*9280*/  FMUL R6, R68.reuse, R18 ;  /* 0x0000001244067220 */ /* 0x040fe20000400000 */
[----:B------:R-:W-:Y:S01]  /*9290*/  F2FP.BF16.F32.PACK_AB R109, R3, R0 ;  /* 0x00000000036d723e */ /* 0x000fe200000010ff */
[----:B------:R-:W-:Y:S01]  /*92a0*/  FMUL R7, R68, R19 ;  /* 0x0000001344077220 */ /* 0x000fe20000400000 */
[C---:B------:R-:W-:Y:S01]  /*92b0*/  FFMA R5, R71.reuse, R70, R5 ;  /* 0x0000004647057223 */ /* 0x040fe20000000005 */
[C---:B------:R-:W-:Y:S01]  /*92c0*/  SHF.L.U32 R70, R88.reuse, 0x10, RZ ;  /* 0x0000001058467819 */ /* 0x040fe200000006ff */
[----:B------:R-:W-:Y:S01]  /*92d0*/  FFMA R6, R71, R73, R6 ;  /* 0x0000004947067223 */ /* 0x000fe20000000006 */
[----:B------:R-:W-:Y:S01]  /*92e0*/  SHF.L.U32 R73, R91, 0x10, RZ ;  /* 0x000000105b497819 */ /* 0x000fe200000006ff */
        /* <DEDUP_REMOVED lines=8> */
[----:B------:R-:W-:Y:S01]  /*9370*/  FFMA R3, R71, R72, R3 ;  /* 0x0000004847037223 */ /* 0x000fe20000000003 */
[----:B------:R-:W-:Y:S01]  /*9380*/  LOP3.LUT R72, R91, 0xffff0000, RZ, 0xc0, !PT ;  /* 0xffff00005b487812 */ /* 0x000fe200078ec0ff */
[C---:B------:R-:W-:Y:S01]  /*9390*/  FMUL R4, R68.reuse, R22 ;  /* 0x0000001644047220 */ /* 0x040fe20000400000 */
[----:B------:R3:W-:Y:S01]  /*93a0*/  STS.128 [R166+UR46+0x4400], R92 ;  /* 0x0044005ca6007988 */ /* 0x0007e20008000c2e */
[C---:B------:R-:W-:Y:S01]  /*93b0*/  FMUL R5, R68.reuse, R23 ;  /* 0x0000001744057220 */ /* 0x040fe20000400000 */
[----:B------:R-:W-:Y:S01]  /*93c0*/  F2FP.BF16.F32.PACK_AB R116, R3, R0 ;  /* 0x000000000374723e */ /* 0x000fe200000010ff */
[----:B------:R-:W-:Y:S01]  /*93d0*/  FFMA R4, R71, R70, R4 ;  /* 0x0000004647047223 */ /* 0x000fe20000000004 */
[----:B------:R-:W-:Y:S01]  /*93e0*/  LOP3.LUT R0, R89, 0xffff0000, RZ, 0xc0, !PT ;  /* 0xffff000059007812 */ /* 0x000fe200078ec0ff */
[----:B------:R-:W-:Y:S01]  /*93f0*/  FMUL R6, R68, R24 ;  /* 0x0000001844067220 */ /* 0x000fe20000400000 */
[----:B------:R-:W-:Y:S01]  /*9400*/  SHF.L.U32 R3, R90, 0x10, RZ ;  /* 0x000000105a037819 */ /* 0x000fe200000006ff */
[----:B------:R-:W-:Y:S01]  /*9410*/  FMUL R7, R68, R25 ;  /* 0x0000001944077220 */ /* 0x000fe20000400000 */
[----:B------:R-:W-:Y:S01]  /*9420*/  LOP3.LUT R70, R90, 0xffff0000, RZ, 0xc0, !PT ;  /* 0xffff00005a467812 */ /* 0x000fe200078ec0ff */
        /* <DEDUP_REMOVED lines=21> */
[----:B------:R4:W-:Y:S01]  /*9580*/  STS.128 [R165+0x4400], R108 ;  /* 0x0044006ca5007388 */ /* 0x0009e20000000c00 */
[----:B------:R-:W-:Y:S01]  /*9590*/  FFMA R11, R71, R70, R11 ;  /* 0x00000046470b7223 */ /* 0x000fe2000000000b */
[----:B------:R-:W-:Y:S01]  /*95a0*/  LOP3.LUT R70, R99, 0xffff0000, RZ, 0xc0, !PT ;  /* 0xffff000063467812 */ /* 0x000fe200078ec0ff */
[C---:B------:R-:W-:Y:S01]  /*95b0*/  FFMA R12, R71.reuse, R3, R12 ;  /* 0x00000003470c7223 */ /* 0x040fe2000000000c */
[C---:B------:R-:W-:Y:S01]  /*95c0*/  SHF.L.U32 R3, R98.reuse, 0x10, RZ ;  /* 0x0000001062037819 */ /* 0x040fe200000006ff */
[----:B------:R-:W-:Y:S01]  /*95d0*/  FFMA R13, R71, R0, R13 ;  /* 0x00000000470d7223 */ /* 0x000fe2000000000d */
[----:B------:R-:W-:Y:S01]  /*95e0*/  LOP3.LUT R0, R98, 0xffff0000, RZ, 0xc0, !PT ;  /* 0xffff000062007812 */ /* 0x000fe200078ec0ff */
[C---:B------:R-:W-:Y:S01]  /*95f0*/  FMUL R14, R68.reuse, R32 ;  /* 0x00000020440e7220 */ /* 0x040fe20000400000 */
[----:B---3--:R-:W-:Y:S01]  /*9600*/  F2FP.BF16.F32.PACK_AB R92, R11, R10 ;  /* 0x0000000a0b5c723e */ /* 0x008fe200000010ff */
[C---:B------:R-:W-:Y:S01]  /*9610*/  FMUL R15, R68.reuse, R33 ;  /* 0x00000021440f7220 */ /* 0x040fe20000400000 */
[----:B------:R-:W-:Y:S01]  /*9620*/  F2FP.BF16.F32.PACK_AB R93, R13, R12 ;  /* 0x0000000c0d5d723e */ /* 0x000fe200000010ff */
        /* <DEDUP_REMOVED lines=14> */
[----:B------:R-:W-:Y:S01]  /*9710*/  FMUL R20, R68, R38 ;  /* 0x0000002644147220 */ /* 0x000fe20000400000 */
[----:B------:R-:W-:Y:S01]  /*9720*/  FFMA R18, R71, R0, R18 ;  /* 0x0000000047127223 */ /* 0x000fe20000000012 */
[----:B------:R-:W-:Y:S01]  /*9730*/  LOP3.LUT R0, R105, 0xffff0000, RZ, 0xc0, !PT ;  /* 0xffff000069007812 */ /* 0x000fe200078ec0ff */
[C---:B------:R-:W-:Y:S01]  /*9740*/  FFMA R19, R71.reuse, R70, R19 ;  /* 0x0000004647137223 */ /* 0x040fe20000000013 */
[C---:B------:R-:W-:Y:S01]  /*9750*/  LOP3.LUT R70, R106.reuse, 0xffff0000, RZ, 0xc0, !PT ;  /* 0xffff00006a467812 */ /* 0x040fe200078ec0ff */
[----:B------:R-:W-:Y:S01]  /*9760*/  FFMA R20, R71, R3, R20 ;  /* 0x0000000347147223 */ /* 0x000fe20000000014 */
[----:B------:R-:W-:Y:S01]  /*9770*/  SHF.L.U32 R3, R106, 0x10, RZ ;  /* 0x000000106a037819 */ /* 0x000fe200000006ff */
[C---:B------:R-:W-:Y:S01]  /*9780*/  FMUL R21, R68.reuse, R39 ;  /* 0x0000002744157220 */ /* 0x040fe20000400000 */
[----:B----4-:R-:W-:Y:S01]  /*9790*/  F2FP.BF16.F32.PACK_AB R108, R19, R18 ;  /* 0x00000012136c723e */ /* 0x010fe200000010ff */
[C---:B------:R-:W-:Y:S01]  /*97a0*/  FMUL R22, R68.reuse, R40 ;  /* 0x0000002844167220 */ /* 0x040fe20000400000 */
[----:B------:R-:W-:Y:S01]  /*97b0*/  STS.128 [R164+0x4400], R116 ;  /* 0x00440074a4007388 */ /* 0x000fe20000000c00 */
[C---:B------:R-:W-:Y:S01]  /*97c0*/  FMUL R23, R68.reuse, R41 ;  /* 0x0000002944177220 */ /* 0x040fe20000400000 */
[----:B------:R-:W-:Y:S01]  /*97d0*/  FMUL R24, R68, R42 ;  /* 0x0000002a44187220 */ /* 0x000fe20000400000 */
[C---:B------:R-:W-:Y:S01]  /*97e0*/  FFMA R21, R71.reuse, R0, R21 ;  /* 0x0000000047157223 */ /* 0x040fe20000000015 */
[----:B------:R-:W-:Y:S01]  /*97f0*/  SHF.L.U32 R0, R112, 0x10, RZ ;  /* 0x0000001070007819 */ /* 0x000fe200000006ff */
[----:B------:R-:W-:Y:S01]  /*9800*/  FMUL R25, R68, R43 ;  /* 0x0000002b44197220 */ /* 0x000fe20000400000 */
[----:B------:R-:W-:Y:S01]  /*9810*/  FFMA R22, R71, R3, R22 ;  /* 0x0000000347167223 */ /* 0x000fe20000000016 */
[----:B------:R-:W-:Y:S01]  /*9820*/  SHF.L.U32 R3, R113, 0x10, RZ ;  /* 0x0000001071037819 */ /* 0x000fe200000006ff */
[----:B------:R-:W-:Y:S01]  /*9830*/  FFMA R23, R71, R70, R23 ;  /* 0x0000004647177223 */ /* 0x000fe20000000017 */
[----:B------:R-:W-:Y:S01]  /*9840*/  LOP3.LUT R70, R112, 0xffff0000, RZ, 0xc0, !PT ;  /* 0xffff000070467812 */ /* 0x000fe200078ec0ff */
[C---:B------:R-:W-:Y:S01]  /*9850*/  FMUL R26, R68.reuse, R44 ;  /* 0x0000002c441a7220 */ /* 0x040fe20000400000 */
[----:B------:R-:W-:Y:S01]  /*9860*/  F2FP.BF16.F32.PACK_AB R109, R21, R20 ;  /* 0x00000014156d723e */ /* 0x000fe200000010ff */
[----:B------:R-:W-:Y:S01]  /*9870*/  FFMA R24, R71, R73, R24 ;  /* 0x0000004947187223 */ /* 0x000fe20000000018 */
[----:B------:R-:W-:Y:S01]  /*9880*/  F2FP.BF16.F32.PACK_AB R110, R23, R22 ;  /* 0x00000016176e723e */ /* 0x000fe200000010ff */
[----:B------:R-:W-:Y:S01]  /*9890*/  FFMA R25, R71, R72, R25 ;  /* 0x0000004847197223 */ /* 0x000fe20000000019 */
[----:B------:R-:W-:Y:S01]  /*98a0*/  SHF.L.U32 R73, R115, 0x10, RZ ;  /* 0x0000001073497819 */ /* 0x000fe200000006ff */
[C---:B------:R-:W-:Y:S01]  /*98b0*/  FMUL R27, R68.reuse, R45 ;  /* 0x0000002d441b7220 */ /* 0x040fe20000400000 */
[----:B------:R-:W-:Y:S01]  /*98c0*/  LOP3.LUT R72, R131, 0xffff0000, RZ, 0xc0, !PT ;  /* 0xffff000083487812 */ /* 0x000fe200078ec0ff */
[----:B------:R-:W-:Y:S01]  /*98d0*/  FMUL R28, R68, R46 ;  /* 0x0000002e441c7220 */ /* 0x000fe20000400000 */
[----:B------:R-:W-:Y:S01]  /*98e0*/  F2FP.BF16.F32.PACK_AB R111, R25, R24 ;  /* 0x00000018196f723e */ /* 0x000fe200000010ff */
[----:B------:R3:W-:Y:S01]  /*98f0*/  STS.128 [R163+0x4400], R92 ;  /* 0x0044005ca3007388 */ /* 0x0007e20000000c00 */
        /* <DEDUP_REMOVED lines=12> */
[----:B------:R4:W-:Y:S01]  /*99c0*/  STS.128 [R150+0x4400], R108 ;  /* 0x0044006c96007388 */ /* 0x0009e20000000c00 */
[----:B------:R-:W-:Y:S01]  /*99d0*/  FMUL R33, R68, R51 ;  /* 0x0000003344217220 */ /* 0x000fe20000400000 */
[C---:B------:R-:W-:Y:S01]  /*99e0*/  FFMA R30, R71.reuse, R3, R30 ;  /* 0x00000003471e7223 */ /* 0x040fe2000000001e */
[C---:B------:R-:W-:Y:S01]  /*99f0*/  SHF.L.U32 R3, R120.reuse, 0x10, RZ ;  /* 0x0000001078037819 */ /* 0x040fe200000006ff */
[C---:B------:R-:W-:Y:S01]  /*9a00*/  FFMA R31, R71.reuse, R70, R31 ;  /* 0x00000046471f7223 */ /* 0x040fe2000000001f */
[----:B------:R-:W-:Y:S01]  /*9a10*/  LOP3.LUT R70, R120, 0xffff0000, RZ, 0xc0, !PT ;  /* 0xffff000078467812 */ /* 0x000fe200078ec0ff */
[----:B------:R-:W-:Y:S01]  /*9a20*/  FFMA R32, R71, R73, R32 ;  /* 0x0000004947207223 */ /* 0x000fe20000000020 */
        /* <DEDUP_REMOVED lines=9> */
[----:B------:R-:W-:Y:S01]  /*9ac0*/  FFMA R35, R71, R70, R35 ;  /* 0x0000004647237223 */ /* 0x000fe20000000023 */
[----:B------:R-:W-:Y:S01]  /*9ad0*/  LOP3.LUT R70, R123, 0xffff0000, RZ, 0xc0, !PT ;  /* 0xffff00007b467812 */ /* 0x000fe200078ec0ff */
[----:B------:R-:W-:Y:S01]  /*9ae0*/  FFMA R36, R71, R73, R36 ;  /* 0x0000004947247223 */ /* 0x000fe20000000024 */
[----:B------:R-:W-:Y:S01]  /*9af0*/  SHF.L.U32 R73, R123, 0x10, RZ ;  /* 0x000000107b497819 */ /* 0x000fe200000006ff */
[----:B------:R-:W-:Y:S01]  /*9b00*/  FFMA R37, R71, R0, R37 ;  /* 0x0000000047257223 */ /* 0x000fe20000000025 */
[----:B------:R-:W-:Y:S01]  /*9b10*/  LOP3.LUT R0, R122, 0xffff0000, RZ, 0xc0, !PT ;  /* 0xffff00007a007812 */ /* 0x000fe200078ec0ff */
[C---:B------:R-:W-:Y:S01]  /*9b20*/  FMUL R38, R68.reuse, R56 ;  /* 0x0000003844267220 */ /* 0x040fe20000400000 */
[----:B---3--:R-:W-:Y:S01]  /*9b30*/  F2FP.BF16.F32.PACK_AB R92, R27, R26 ;  /* 0x0000001a1b5c723e */ /* 0x008fe200000010ff */
[C---:B------:R-:W-:Y:S01]  /*9b40*/  FMUL R39, R68.reuse, R57 ;  /* 0x0000003944277220 */ /* 0x040fe20000400000 */
[----:B------:R-:W-:Y:S01]  /*9b50*/  F2FP.BF16.F32.PACK_AB R93, R29, R28 ;  /* 0x0000001c1d5d723e */ /* 0x000fe200000010ff */
[C---:B------:R-:W-:Y:S01]  /*9b60*/  FMUL R40, R68.reuse, R58 ;  /* 0x0000003a44287220 */ /* 0x040fe20000400000 */
[----:B------:R-:W-:Y:S01]  /*9b70*/  F2FP.BF16.F32.PACK_AB R94, R31, R30 ;  /* 0x0000001e1f5e723e */ /* 0x000fe200000010ff */
[----:B------:R-:W-:Y:S01]  /*9b80*/  FMUL R41, R68, R59 ;  /* 0x0000003b44297220 */ /* 0x000fe20000400000 */
[----:B------:R-:W-:Y:S01]  /*9b90*/  F2FP.BF16.F32.PACK_AB R95, R33, R32 ;  /* 0x00000020215f723e */ /* 0x000fe200000010ff */
[----:B------:R-:W-:Y:S01]  /*9ba0*/  FFMA R38, R71, R3, R38 ;  /* 0x0000000347267223 */ /* 0x000fe20000000026 */
[----:B------:R-:W-:Y:S01]  /*9bb0*/  SHF.L.U32 R3, R129, 0x10, RZ ;  /* 0x0000001081037819 */ /* 0x000fe200000006ff */
[----:B------:R-:W-:Y:S01]  /*9bc0*/  FFMA R39, R71, R0, R39 ;  /* 0x0000000047277223 */ /* 0x000fe20000000027 */
[C---:B------:R-:W-:Y:S01]  /*9bd0*/  SHF.L.U32 R0, R128.reuse, 0x10, RZ ;  /* 0x0000001080007819 */ /* 0x040fe200000006ff */
[----:B------:R3:W-:Y:S01]  /*9be0*/  STS.128 [R162+0x4400], R92 ;  /* 0x0044005ca2007388 */ /* 0x0007e20000000c00 */
[----:B----4-:R-:W-:Y:S01]  /*9bf0*/  F2FP.BF16.F32.PACK_AB R108, R35, R34 ;  /* 0x00000022236c723e */ /* 0x010fe200000010ff */
[----:B------:R-:W-:Y:S01]  /*9c00*/  FFMA R40, R71, R73, R40 ;  /* 0x0000004947287223 */ /* 0x000fe20000000028 */
[----:B------:R-:W-:Y:S01]  /*9c10*/  SHF.L.U32 R73, R131, 0x10, RZ ;  /* 0x0000001083497819 */ /* 0x000fe200000006ff */
[----:B------:R-:W-:Y:S01]  /*9c20*/  FFMA R41, R71, R70, R41 ;  /* 0x0000004647297223 */ /* 0x000fe20000000029 */
[----:B------:R-:W-:Y:S01]  /*9c30*/  LOP3.LUT R70, R128, 0xffff0000, RZ, 0xc0, !PT ;  /* 0xffff000080467812 */ /* 0x000fe200078ec0ff */
[C---:B------:R-:W-:Y:S01]  /*9c40*/  FMUL R42, R68.reuse, R60 ;  /* 0x0000003c442a7220 */ /* 0x040fe20000400000 */
[----:B------:R-:W-:Y:S01]  /*9c50*/  F2FP.BF16.F32.PACK_AB R109, R37, R36 ;  /* 0x00000024256d723e */ /* 0x000fe200000010ff */
[C---:B------:R-:W-:Y:S01]  /*9c60*/  FMUL R43, R68.reuse, R61 ;  /* 0x0000003d442b7220 */ /* 0x040fe20000400000 */
[C---:B------:R-:W-:Y:S01]  /*9c70*/  FMUL R44, R68.reuse, R62 ;  /* 0x0000003e442c7220 */ /* 0x040fe20000400000 */
[----:B------:R-:W-:Y:S01]  /*9c80*/  FFMA R42, R71, R0, R42 ;  /* 0x00000000472a7223 */ /* 0x000fe2000000002a */
[----:B------:R-:W-:Y:S01]  /*9c90*/  LOP3.LUT R0, R129, 0xffff0000, RZ, 0xc0, !PT ;  /* 0xffff000081007812 */ /* 0x000fe200078ec0ff */
[C---:B------:R-:W-:Y:S01]  /*9ca0*/  FFMA R43, R71.reuse, R70, R43 ;  /* 0x00000046472b7223 */ /* 0x040fe2000000002b */
[C---:B------:R-:W-:Y:S01]  /*9cb0*/  FFMA R44, R71.reuse, R3, R44 ;  /* 0x00000003472c7223 */ /* 0x040fe2000000002c */
[----:B------:R-:W-:Y:S01]  /*9cc0*/  FMUL R45, R68, R63 ;  /* 0x0000003f442d7220 */ /* 0x000fe20000400000 */
[----:B------:R-:W-:Y:S01]  /*9cd0*/  SHF.L.U32 R3, R130, 0x10, RZ ;  /* 0x0000001082037819 */ /* 0x000fe200000006ff */
[----:B------:R-:W-:Y:S01]  /*9ce0*/  FMUL R46, R68, R64 ;  /* 0x00000040442e7220 */ /* 0x000fe20000400000 */
[----:B------:R-:W-:Y:S01]  /*9cf0*/  LOP3.LUT R70, R130, 0xffff0000, RZ, 0xc0, !PT ;  /* 0xffff000082467812 */ /* 0x000fe200078ec0ff */
[C---:B------:R-:W-:Y:S01]  /*9d00*/  FMUL R47, R68.reuse, R65 ;  /* 0x00000041442f7220 */ /* 0x040fe20000400000 */
[C---:B------:R-:W-:Y:S01]  /*9d10*/  FMUL R48, R68.reuse, R66 ;  /* 0x0000004244307220 */ /* 0x040fe20000400000 */
[----:B------:R-:W-:Y:S01]  /*9d20*/  FFMA R45, R71, R0, R45 ;  /* 0x00000000472d7223 */ /* 0x000fe2000000002d */
[----:B------:R-:W-:Y:S01]  /*9d30*/  FMUL R49, R68, R67 ;  /* 0x0000004344317220 */ /* 0x000fe20000400000 */
[----:B------:R-:W-:Y:S01]  /*9d40*/  F2FP.BF16.F32.PACK_AB R110, R39, R38 ;  /* 0x00000026276e723e */ /* 0x000fe200000010ff */
[----:B------:R-:W-:Y:S01]  /*9d50*/  FFMA R46, R71, R3, R46 ;  /* 0x00000003472e7223 */ /* 0x000fe2000000002e */
[----:B------:R-:W-:Y:S01]  /*9d60*/  F2FP.BF16.F32.PACK_AB R111, R41, R40 ;  /* 0x00000028296f723e */ /* 0x000fe200000010ff */
[C---:B------:R-:W-:Y:S01]  /*9d70*/  FFMA R47, R71.reuse, R70, R47 ;  /* 0x00000046472f7223 */ /* 0x040fe2000000002f */
[C---:B------:R-:W-:Y:S01]  /*9d80*/  FFMA R48, R71.reuse, R73, R48 ;  /* 0x0000004947307223 */ /* 0x040fe20000000030 */
[----:B------:R-:W-:Y:S01]  /*9d90*/  FFMA R49, R71, R72, R49 ;  /* 0x0000004847317223 */ /* 0x000fe20000000031 */
[----:B------:R-:W-:Y:S01]  /*9da0*/  F2FP.BF16.F32.PACK_AB R72, R43, R42 ;  /* 0x0000002a2b48723e */ /* 0x000fe200000010ff */
[----:B------:R3:W-:Y:S01]  /*9db0*/  STS.128 [R161+0x4400], R108 ;  /* 0x0044006ca1007388 */ /* 0x0007e20000000c00 */
[----:B------:R-:W-:Y:S02]  /*9dc0*/  F2FP.BF16.F32.PACK_AB R73, R45, R44 ;  /* 0x0000002c2d49723e */ /* 0x000fe400000010ff */
[----:B------:R-:W-:Y:S02]  /*9dd0*/  F2FP.BF16.F32.PACK_AB R74, R47, R46 ;  /* 0x0000002e2f4a723e */ /* 0x000fe400000010ff */
[----:B------:R-:W-:Y:S02]  /*9de0*/  F2FP.BF16.F32.PACK_AB R75, R49, R48 ;  /* 0x00000030314b723e */ /* 0x000fe400000010ff */
[----:B------:R-:W-:Y:S02]  /*9df0*/  MOV R0, UR52 ;  /* 0x0000003400007c02 */ /* 0x000fe40008000f00 */
[----:B------:R-:W-:Y:S01]  /*9e00*/  @P6 SHF.L.U32 R70, R152, 0x1f, RZ ;  /* 0x0000001f98466819 */ /* 0x000fe200000006ff */
[----:B------:R3:W-:Y:S01]  /*9e10*/  STS.128 [R160+0x4400], R72 ;  /* 0x00440048a0007388 */ /* 0x0007e20000000c00 */
[----:B------:R-:W-:Y:S04]  /*9e20*/  @P6 LEA R0, R0, UR46, 0x3 ;  /* 0x0000002e00006c11 */ /* 0x000fe8000f8e18ff */
[----:B------:R-:W-:Y:S01]  /*9e30*/  @P6 IADD3 R0, PT, PT, R0, 0x120, RZ ;  /* 0x0000012000006810 */ /* 0x000fe20007ffe0ff */
[----:B------:R-:W-:Y:S01]  /*9e40*/  @!PT LDS RZ, [RZ] ;  /* 0x00000000fffff984 */ /* 0x000fe20000000800 */
[----:B------:R-:W-:Y:S01]  /*9e50*/  @!PT LDS RZ, [RZ] ;  /* 0x00000000fffff984 */ /* 0x000fe20000000800 */
[----:B------:R-:W-:Y:S01]  /*9e60*/  @!PT LDS RZ, [RZ] ;  /* 0x00000000fffff984 */ /* 0x000fe20000000800 */
[----:B------:R-:W-:Y:S01]  /*9e70*/  @!PT LDS RZ, [RZ] ;  /* 0x00000000fffff984 */ /* 0x000fe20000000800 */
[----:B------:R4:W-:Y:S06]  /*9e80*/  MEMBAR.ALL.CTA ;  /* 0x0000000000007992 */ /* 0x0009ec0000008000 */
[----:B----4-:R-:W4:Y:S01]  /*9e90*/  FENCE.VIEW.ASYNC.S ;  /* 0x00000000000073c6 */ /* 0x010f220000000000 */
[----:B-1----:R-:W-:Y:S01]  /*9ea0*/  @P6 PRMT R0, R167, 0x654, R0 ;  /* 0x00000654a7006816 */ /* 0x002fe20000000000 */
[----:B----4-:R-:W-:Y:S06]  /*9eb0*/  BAR.SYNC.DEFER_BLOCKING 0x1, 0x80 ;  /* 0x0042000000007b1d */ /* 0x010fec0000010000 */
[----:B------:R-:W-:Y:S05]  /*9ec0*/  @P0 BRA `(.L_x_140) ;  /* 0x0000000000280947 */ /* 0x000fea0003800000 */
[----:B------:R-:W1:Y:S01]  /*9ed0*/  LDCU.64 UR6, c[0x0][0x348] ;  /* 0x00006900ff0677ac */ /* 0x000e620008000a00 */
[----:B------:R-:W-:Y:S02]  /*9ee0*/  UIADD3 UR9, UPT, UPT, UR53, UR39, URZ ;  /* 0x0000002735097290 */ /* 0x000fe4000fffe0ff */
[----:B------:R-:W-:Y:S01]  /*9ef0*/  UIADD3 UR8, UPT, UPT, UR46, 0x4400, URZ ;  /* 0x000044002e087890 */ /* 0x000fe2000fffe0ff */
[----:B------:R-:W-:Y:S01]  /*9f00*/  UMOV UR10, UR50 ;  /* 0x00000032000a7c82 */ /* 0x000fe20008000000 */
[----:B------:R-:W-:Y:S01]  /*9f10*/  UMOV UR11, UR44 ;  /* 0x0000002c000b7c82 */ /* 0x000fe20008000000 */
[----:B-1----:R-:W-:Y:S04]  /*9f20*/  UIADD3 UR4, UP0, UPT, UR6, 0xa80, URZ ;  /* 0x00000a8006047890 */ /* 0x002fe8000ff1e0ff */
[----:B------:R-:W-:Y:S09]  /*9f30*/  UIADD3.X UR5, UPT, UPT, URZ, UR7, URZ, UP0, !UPT ;  /* 0x00000007ff057290 */ /* 0x000ff200087fe4ff */
[----:B------:R1:W-:Y:S01]  /*9f40*/  UTMASTG.3D [UR8], [UR4] ;  /* 0x00000008040073b5 */ /* 0x0003e20008010000 */
[----:B------:R0:W-:Y:S01]  /*9f50*/  UTMACMDFLUSH ;  /* 0x00000000000079b7 */ /* 0x0001e20000000000 */
[----:B-1----:R-:W-:Y:S04]  /*9f60*/  DEPBAR.LE SB0, 0x1 ;  /* 0x000080400000791a */ /* 0x002fe80000000000 */
.L_x_140:
[----:B------:R-:W-:Y:S05]  /*9f70*/  BSYNC.RECONVERGENT B0 ;  /* 0x0000000000007941 */ /* 0x000fea0003800200 */
.L_x_139:
[----:B------:R-:W-:Y:S01]  /*9f80*/  BAR.SYNC.DEFER_BLOCKING 0x1, 0x80 ;  /* 0x0042000000007b1d */ /* 0x000fe20000010000 */
[----:B------:R-:W-:Y:S02]  /*9f90*/  UIADD3 UR5, UPT, UPT, UR52, 0x1, URZ ;  /* 0x0000000134057890 */ /* 0x000fe4000fffe0ff */
[----:B------:R-:W-:Y:S02]  /*9fa0*/  UISETP.NE.AND UP0, UPT, UR38, URZ, UPT ;  /* 0x000000ff2600728c */ /* 0x000fe4000bf05270 */
[----:B------:R-:W-:Y:S04]  /*9fb0*/  UISETP.NE.AND UP1, UPT, UR5, 0x4, UPT ;  /* 0x000000040500788c */ /* 0x000fe8000bf25270 */
[----:B------:R-:W-:Y:S01]  /*9fc0*/  USEL UR47, UR5, URZ, UP1 ;  /* 0x000000ff052f7287 */ /* 0x000fe20008800000 */
[----:B------:R1:W-:Y:S01]  /*9fd0*/  @P6 SYNCS.ARRIVE.TRANS64.RED.A1T0 RZ, [R0+URZ], RZ ;  /* 0x000000ff00ff69a7 */ /* 0x0003e200081004ff */
[----:B------:R-:W-:Y:S01]  /*9fe0*/  UMOV UR4, 0x40 ;  /* 0x0000004000047882 */ /* 0x000fe20000000000 */
[----:B------:R-:W-:Y:S01]  /*9ff0*/  BSSY B1, `(.L_x_141) ;  /* 0x0000021000017945 */ /* 0x000fe20003800000 */
[----:B------:R-:W-:Y:S01]  /*a000*/  USEL UR39, UR4, 0x80, !UP0 ;  /* 0x0000008004277887 */ /* 0x000fe2000c000000 */
[----:B------:R-:W4:Y:S02]  /*a010*/  @P6 SYNCS.PHASECHK.TRANS64.TRYWAIT P0, [R103+URZ+0x100], R70 ;  /* 0x00010046670065a7 */ /* 0x000f2400080011ff */
[----:B----4-:R-:W-:Y:S01]  /*a020*/  @P6 SEL R100, RZ, 0x1, !P0 ;  /* 0x00000001ff646807 */ /* 0x010fe20004000000 */
[----:B-1----:R-:W-:Y:S08]  /*a030*/  @!P6 BRA `(.L_x_142) ;  /* 0x000000000070e947 */ /* 0x002ff00003800000 */
[----:B------:R-:W-:Y:S01]  /*a040*/  ISETP.NE.AND P1, PT, R102, RZ, PT ;  /* 0x000000ff6600720c */ /* 0x000fe20003f25270 */
[----:B------:R-:W-:Y:S01]  /*a050*/  BSSY B0, `(.L_x_143) ;  /* 0x000000b000007945 */ /* 0x000fe20003800000 */
[----:B------:R-:W-:Y:S11]  /*a060*/  ISETP.NE.AND P0, PT, R100, RZ, PT ;  /* 0x000000ff6400720c */ /* 0x000ff60003f05270 */
[----:B------:R-:W-:Y:S05]  /*a070*/  @P1 IMAD R5, R77, 0x4000, R166 ;  /* 0x000040004d051824 */ /* 0x000fea00078e02a6 */
[----:B------:R-:W-:Y:S04]  /*a080*/  @P1 IADD3 R6, PT, PT, R5, UR46, RZ ;  /* 0x0000002e05061c10 */ /* 0x000fe8000fffe0ff */
[----:B------:R-:W-:Y:S01]  /*a090*/  @P1 IADD3 R4, PT, PT, R79, R6, RZ ;  /* 0x000000064f041210 */ /* 0x000fe20007ffe0ff */
[--C-:B------:R-:W-:Y:S02]  /*a0a0*/  @P1 IMAD.IADD R0, R78, 0x1, R6.reuse ;  /* 0x000000014e001824 */ /* 0x100fe400078e0206 */
[----:B------:R-:W-:Y:S01]  /*a0b0*/  @P1 IMAD.IADD R3, R101, 0x1, R6 ;  /* 0x0000000165031824 */ /* 0x000fe200078e0206 */
[----:B------:R-:W-:Y:S06]  /*a0c0*/  @P0 BRA `(.L_x_144) ;  /* 0x00000000000c0947 */ /* 0x000fec0003800000 */
[----:B------:R-:W-:Y:S04]  /*a0d0*/  SHF.L.U32 R6, R152, 0x1f, RZ ;  /* 0x0000001f98067819 */ /* 0x000fe800000006ff */
[----:B------:R-:W1:Y:S02]  /*a0e0*/  SYNCS.PHASECHK.TRANS64.TRYWAIT P0, [R103+URZ+0x100], R6 ;  /* 0x00010006670075a7 */ /* 0x000e6400080011ff */
[----:B-1----:R-:W-:Y:S05]  /*a0f0*/  @!P0 BRA `(.L_x_145) ;  /* 0x0000003800a08947 */ /* 0x002fea0003800000 */
.L_x_144:
[----:B------:R-:W-:Y:S05]  /*a100*/  BSYNC B0 ;  /* 0x0000000000007941 */ /* 0x000fea0003800000 */
.L_x_143:
[----:B------:R-:W-:Y:S01]  /*a110*/  ISETP.NE.AND P0, PT, R102, RZ, PT ;  /* 0x000000ff6600720c */ /* 0x000fe20003f05270 */
[----:B------:R-:W-:Y:S11]  /*a120*/  VIADD R77, R77, 0x1 ;  /* 0x000000014d4d7836 */ /* 0x000ff60000000000 */
[----:B------:R-:W-:Y:S01]  /*a130*/  @!UPT UIADD3 URZ, UPT, UPT, URZ, URZ, URZ ;  /* 0x000000fffffff290 */ /* 0x000fe2000fffe0ff */
[----:B------:R4:W2:Y:S01]  /*a140*/  @P0 LDS.128 R84, [R5+UR46+0x400] ;  /* 0x0004002e05540984 */ /* 0x0008a20008000c00 */
[--C-:B-1----:R-:W-:Y:S01]  /*a150*/  @P0 IMAD.IADD R6, R79, 0x1, R0.reuse ;  /* 0x000000014f060824 */ /* 0x102fe200078e0200 */
[C---:B------:R-:W-:Y:S01]  /*a160*/  @P0 IADD3 R7, PT, PT, R101.reuse, R4, RZ ;  /* 0x0000000465070210 */ /* 0x040fe20007ffe0ff */
[C---:B------:R-:W-:Y:S01]  /*a170*/  @P0 IMAD.IADD R8, R101.reuse, 0x1, R0 ;  /* 0x0000000165080824 */ /* 0x040fe200078e0200 */
[----:B------:R4:W1:Y:S02]  /*a180*/  @P0 LDS.128 R80, [R3+0x400] ;  /* 0x0004000003500984 */ /* 0x0008640000000c00 */
[----:B------:R-:W-:Y:S02]  /*a190*/  @P0 IADD3 R9, PT, PT, R101, R6, RZ ;  /* 0x0000000665090210 */ /* 0x000fe40007ffe0ff */
[----:B------:R4:W1:Y:S04]  /*a1a0*/  @P0 LDS.128 R88, [R4+0x400] ;  /* 0x0004000004580984 */ /* 0x0008680000000c00 */
[----:B------:R4:W1:Y:S04]  /*a1b0*/  @P0 LDS.128 R96, [R7+0x400] ;  /* 0x0004000007600984 */ /* 0x0008680000000c00 */
[----:B------:R4:W1:Y:S04]  /*a1c0*/  @P0 LDS.128 R104, [R0+0x400] ;  /* 0x0004000000680984 */ /* 0x0008680000000c00 */
[----:B------:R4:W1:Y:S04]  /*a1d0*/  @P0 LDS.128 R112, [R8+0x400] ;  /* 0x0004000008700984 */ /* 0x0008680000000c00 */
[----:B------:R4:W1:Y:S04]  /*a1e0*/  @P0 LDS.128 R120, [R6+0x400] ;  /* 0x0004000006780984 */ /* 0x0008680000000c00 */
[----:B------:R4:W1:Y:S02]  /*a1f0*/  @P0 LDS.128 R128, [R9+0x400] ;  /* 0x0004000009800984 */ /* 0x0008640000000c00 */
.L_x_142:
[----:B------:R-:W-:Y:S05]  /*a200*/  BSYNC B1 ;  /* 0x0000000000017941 */ /* 0x000fea0003800000 */
.L_x_141:
        /* <DEDUP_REMOVED lines=21> */
.L_x_146:
[----:B--2---:R-:W-:Y:S01]  /*a360*/  SHF.L.U32 R70, R84, 0x10, RZ ;  /* 0x0000001054467819 */ /* 0x004fe200000006ff */
[----:B------:R-:W-:Y:S05]  /*a370*/  WARPSYNC.ALL ;  /* 0x0000000000007948 */ /* 0x000fea0003800000 */
[----:B------:R-:W-:Y:S01]  /*a380*/  R2UR UR4, R16 ;  /* 0x00000000100472ca */ /* 0x000fe200000e0000 */
[----:B------:R-:W-:Y:S01]  /*a390*/  BSSY.RECONVERGENT B0, `(.L_x_147) ;  /* 0x0000103000007945 */ /* 0x000fe20003800200 */
[----:B---3--:R-:W-:Y:S02]  /*a3a0*/  LOP3.LUT R72, R87, 0xffff0000, RZ, 0xc0, !PT ;  /* 0xffff000057487812 */ /* 0x008fe400078ec0ff */
[----:B------:R-:W-:Y:S02]  /*a3b0*/  ISETP.NE.AND P6, PT, R159, RZ, PT ;  /* 0x000000ff9f00720c */ /* 0x000fe40003fc5270 */
[----:B------:R-:W-:Y:S07]  /*a3c0*/  ISETP.NE.AND P0, PT, R155, RZ, PT ;  /* 0x000000ff9b00720c */ /* 0x000fee0003f05270 */
[----:B------:R-:W2:Y:S02]  /*a3d0*/  LDTM.x64 R4, tmem[UR4] ;  /* 0x00000004000479ee */ /* 0x000ea40008340000 */
[----:B--2---:R-:W-:Y:S01]  /*a3e0*/  FMUL R0, R68, R4 ;  /* 0x0000000444007220 */ /* 0x004fe20000400000 */
[----:B------:R-:W-:Y:S01]  /*a3f0*/  LOP3.LUT R4, R84, 0xffff0000, RZ, 0xc0, !PT ;  /* 0xffff000054047812 */ /* 0x000fe200078ec0ff */
[C---:B------:R-:W-:Y:S01]  /*a400*/  FMUL R3, R68.reuse, R5 ;  /* 0x0000000544037220 */ /* 0x040fe20000400000 */
[----:B------:R-:W-:Y:S01]  /*a410*/  SHF.L.U32 R5, R85, 0x10, RZ ;  /* 0x0000001055057819 */ /* 0x000fe200000006ff */
[----:B------:R-:W-:Y:S01]  /*a420*/  FFMA R0, R71, R70, R0 ;  /* 0x0000004647007223 */ /* 0x000fe20000000000 */
[----:B------:R-:W-:Y:S01]  /*a430*/  LOP3.LUT R70, R85, 0xffff0000, RZ, 0xc0, !PT ;  /* 0xffff000055467812 */ /* 0x000fe200078ec0ff */
[C---:B------:R-:W-:Y:S01]  /*a440*/  FMUL R6, R68.reuse, R6 ;  /* 0x0000000644067220 */ /* 0x040fe20000400000 */
[C---:B------:R-:W-:Y:S01]  /*a450*/  FFMA R3, R71.reuse, R4, R3 ;  /* 0x0000000447037223 */ /* 0x040fe20000000003 */
[C---:B------:R-:W-:Y:S01]  /*a460*/  FMUL R7, R68.reuse, R7 ;  /* 0x0000000744077220 */ /* 0x040fe20000400000 */
[----:B------:R-:W-:Y:S01]  /*a470*/  FMUL R4, R68, R8 ;  /* 0x0000000844047220 */ /* 0x000fe20000400000 */
[C---:B------:R-:W-:Y:S01]  /*a480*/  LOP3.LUT R8, R86.reuse, 0xffff0000, RZ, 0xc0, !PT ;  /* 0xffff000056087812 */ /* 0x040fe200078ec0ff */
[C---:B------:R-:W-:Y:S01]  /*a490*/  FFMA R6, R71.reuse, R5, R6 ;  /* 0x0000000547067223 */ /* 0x040fe20000000006 */
[----:B------:R-:W-:Y:S01]  /*a4a0*/  SHF.L.U32 R5, R86, 0x10, RZ ;  /* 0x0000001056057819 */ /* 0x000fe200000006ff */
[----:B------:R-:W-:Y:S01]  /*a4b0*/  FFMA R7, R71, R70, R7 ;  /* 0x0000004647077223 */ /* 0x000fe20000000007 */
[----:B------:R-:W-:Y:S01]  /*a4c0*/  F2FP.BF16.F32.PACK_AB R92, R3, R0 ;  /* 0x00000000035c723e */ /* 0x000fe200000010ff */
[----:B------:R-:W-:Y:S01]  /*a4d0*/  FMUL R0, R68, R9 ;  /* 0x0000000944007220 */ /* 0x000fe20000400000 */
[----:B------:R-:W-:Y:S01]  /*a4e0*/  SHF.L.U32 R70, R87, 0x10, RZ ;  /* 0x0000001057467819 */ /* 0x000fe200000006ff */
[----:B------:R-:W-:Y:S01]  /*a4f0*/  FFMA R4, R71, R5, R4 ;  /* 0x0000000547047223 */ /* 0x000fe20000000004 */
[----:B------:R-:W-:Y:S01]  /*a500*/  F2FP.BF16.F32.PACK_AB R93, R7, R6 ;  /* 0x00000006075d723e */ /* 0x000fe200000010ff */
[C---:B------:R-:W-:Y:S01]  /*a510*/  FFMA R0, R71.reuse, R8, R0 ;  /* 0x0000000847007223 */ /* 0x040fe20000000000 */
[----:B-1----:R-:W-:Y:S01]  /*a520*/  SHF.L.U32 R8, R80, 0x10, RZ ;  /* 0x0000001050087819 */ /* 0x002fe200000006ff */
[----:B------:R-:W-:Y:S01]  /*a530*/  FMUL R3, R68, R10 ;  /* 0x0000000a44037220 */ /* 0x000fe20000400000 */
[----:B------:R-:W-:Y:S01]  /*a540*/  LOP3.LUT R10, R80, 0xffff0000, RZ, 0xc0, !PT ;  /* 0xffff0000500a7812 */ /* 0x000fe200078ec0ff */
[----:B------:R-:W-:Y:S01]  /*a550*/  FMUL R5, R68, R11 ;  /* 0x0000000b44057220 */ /* 0x000fe20000400000 */
[----:B------:R-:W-:Y:S01]  /*a560*/  F2FP.BF16.F32.PACK_AB R94, R0, R4 ;  /* 0x00000004005e723e */ /* 0x000fe200000010ff */
[C---:B------:R-:W-:Y:S01]  /*a570*/  FMUL R6, R68.reuse, R12 ;  /* 0x0000000c44067220 */ /* 0x040fe20000400000 */
[C---:B------:R-:W-:Y:S01]  /*a580*/  FMUL R7, R68.reuse, R13 ;  /* 0x0000000d44077220 */ /* 0x040fe20000400000 */
[----:B------:R-:W-:Y:S01]  /*a590*/  FFMA R3, R71, R70, R3 ;  /* 0x0000004647037223 */ /* 0x000fe20000000003 */
[----:B------:R-:W-:Y:S01]  /*a5a0*/  SHF.L.U32 R70, R81, 0x10, RZ ;  /* 0x0000001051467819 */ /* 0x000fe200000006ff */
[C---:B------:R-:W-:Y:S01]  /*a5b0*/  FFMA R5, R71.reuse, R72, R5 ;  /* 0x0000004847057223 */ /* 0x040fe20000000005 */
[C---:B------:R-:W-:Y:S01]  /*a5c0*/  FFMA R6, R71.reuse, R8, R6 ;  /* 0x0000000847067223 */ /* 0x040fe20000000006 */
[C---:B------:R-:W-:Y:S01]  /*a5d0*/  FMUL R0, R68.reuse, R14 ;  /* 0x0000000e44007220 */ /* 0x040fe20000400000 */
[----:B------:R-:W-:Y:S01]  /*a5e0*/  FFMA R7, R71, R10, R7 ;  /* 0x0000000a47077223 */ /* 0x000fe20000000007 */
[C---:B------:R-:W-:Y:S01]  /*a5f0*/  FMUL R14, R68.reuse, R24 ;  /* 0x00000018440e7220 */ /* 0x040fe20000400000 */
[----:B------:R-:W-:Y:S01]  /*a600*/  F2FP.BF16.F32.PACK_AB R95, R5, R3 ;  /* 0x00000003055f723e */ /* 0x000fe200000010ff */
[C---:B------:R-:W-:Y:S01]  /*a610*/  FMUL R24, R68.reuse, R34 ;  /* 0x0000002244187220 */ /* 0x040fe20000400000 */
[C---:B------:R-:W-:Y:S01]  /*a620*/  FMUL R34, R68.reuse, R44 ;  /* 0x0000002c44227220 */ /* 0x040fe20000400000 */
[C---:B------:R-:W-:Y:S01]  /*a630*/  FMUL R44, R68.reuse, R54 ;  /* 0x00000036442c7220 */ /* 0x040fe20000400000 */
[C---:B------:R-:W-:Y:S01]  /*a640*/  FMUL R54, R68.reuse, R64 ;  /* 0x0000004044367220 */ /* 0x040fe20000400000 */
[----:B------:R-:W-:Y:S01]  /*a650*/  F2FP.BF16.F32.PACK_AB R64, R7, R6 ;  /* 0x000000060740723e */ /* 0x000fe200000010ff */
[----:B------:R-:W-:Y:S01]  /*a660*/  STS.128 [R166+UR46+0x8400], R92 ;  /* 0x0084005ca6007988 */ /* 0x000fe20008000c2e */
[----:B------:R-:W-:Y:S01]  /*a670*/  LOP3.LUT R6, R81, 0xffff0000, RZ, 0xc0, !PT ;  /* 0xffff000051067812 */ /* 0x000fe200078ec0ff */
[----:B------:R-:W-:Y:S01]  /*a680*/  FMUL R3, R68, R15 ;  /* 0x0000000f44037220 */ /* 0x000fe20000400000 */
[----:B------:R-:W-:Y:S01]  /*a690*/  SHF.L.U32 R7, R82, 0x10, RZ ;  /* 0x0000001052077819 */ /* 0x000fe200000006ff */
[C---:B------:R-:W-:Y:S01]  /*a6a0*/  FMUL R8, R68.reuse, R18 ;  /* 0x0000001244087220 */ /* 0x040fe20000400000 */
[C---:B------:R-:W-:Y:S01]  /*a6b0*/  FFMA R0, R71.reuse, R70, R0 ;  /* 0x0000004647007223 */ /* 0x040fe20000000000 */
[C---:B------:R-:W-:Y:S01]  /*a6c0*/  FMUL R9, R68.reuse, R19 ;  /* 0x0000001344097220 */ /* 0x040fe20000400000 */
[----:B------:R-:W-:Y:S01]  /*a6d0*/  FMUL R18, R68, R28 ;  /* 0x0000001c44127220 */ /* 0x000fe20000400000 */
[----:B------:R-:W-:Y:S01]  /*a6e0*/  FFMA R3, R71, R6, R3 ;  /* 0x0000000647037223 */ /* 0x000fe20000000003 */
[----:B------:R-:W-:Y:S01]  /*a6f0*/  LOP3.LUT R6, R88, 0xffff0000, RZ, 0xc0, !PT ;  /* 0xffff000058067812 */ /* 0x000fe200078ec0ff */
[C---:B------:R-:W-:Y:S01]  /*a700*/  FMUL R10, R68.reuse, R20 ;  /* 0x00000014440a7220 */ /* 0x040fe20000400000 */
        /* <DEDUP_REMOVED lines=10> */
[----:B------:R-:W-:Y:S01]  /*a7b0*/  FMUL R48, R68, R58 ;  /* 0x0000003a44307220 */ /* 0x000fe20000400000 */
[----:B------:R-:W-:Y:S01]  /*a7c0*/  LOP3.LUT R58, R82, 0xffff0000, RZ, 0xc0, !PT ;  /* 0xffff0000523a7812 */ /* 0x000fe200078ec0ff */
[C---:B------:R-:W-:Y:S01]  /*a7d0*/  FMUL R4, R68.reuse, R16 ;  /* 0x0000001044047220 */ /* 0x040fe20000400000 */
[C---:B------:R-:W-:Y:S01]  /*a7e0*/  FMUL R40, R68.reuse, R50 ;  /* 0x0000003244287220 */ /* 0x040fe20000400000 */
[C---:B------:R-:W-:Y:S01]  /*a7f0*/  FMUL R45, R68.reuse, R55 ;  /* 0x00000037442d7220 */ /* 0x040fe20000400000 */
[C---:B------:R-:W-:Y:S01]  /*a800*/  FMUL R49, R68.reuse, R59 ;  /* 0x0000003b44317220 */ /* 0x040fe20000400000 */
[----:B------:R-:W-:Y:S01]  /*a810*/  SHF.L.U32 R59, R83, 0x10, RZ ;  /* 0x00000010533b7819 */ /* 0x000fe200000006ff */
[C---:B------:R-:W-:Y:S01]  /*a820*/  FMUL R55, R68.reuse, R65 ;  /* 0x0000004144377220 */ /* 0x040fe20000400000 */
[----:B------:R-:W-:Y:S01]  /*a830*/  F2FP.BF16.F32.PACK_AB R65, R3, R0 ;  /* 0x000000000341723e */ /* 0x000fe200000010ff */
[----:B------:R-:W-:Y:S01]  /*a840*/  FMUL R5, R68, R17 ;  /* 0x0000001144057220 */ /* 0x000fe20000400000 */
[----:B------:R-:W-:Y:S01]  /*a850*/  SHF.L.U32 R0, R88, 0x10, RZ ;  /* 0x0000001058007819 */ /* 0x000fe200000006ff */
[C---:B------:R-:W-:Y:S01]  /*a860*/  FMUL R50, R68.reuse, R60 ;  /* 0x0000003c44327220 */ /* 0x040fe20000400000 */
[----:B------:R-:W-:Y:S01]  /*a870*/  LOP3.LUT R60, R83, 0xffff0000, RZ, 0xc0, !PT ;  /* 0xffff0000533c7812 */ /* 0x000fe200078ec0ff */
[----:B------:R-:W-:Y:S01]  /*a880*/  FFMA R4, R71, R7, R4 ;  /* 0x0000000747047223 */ /* 0x000fe20000000004 */
[----:B------:R-:W-:Y:S01]  /*a890*/  SHF.L.U32 R3, R89, 0x10, RZ ;  /* 0x0000001059037819 */ /* 0x000fe200000006ff */
[C---:B------:R-:W-:Y:S01]  /*a8a0*/  FFMA R5, R71.reuse, R58, R5 ;  /* 0x0000003a47057223 */ /* 0x040fe20000000005 */
[C---:B------:R-:W-:Y:S01]  /*a8b0*/  FFMA R8, R71.reuse, R59, R8 ;  /* 0x0000003b47087223 */ /* 0x040fe20000000008 */
[C---:B------:R-:W-:Y:S01]  /*a8c0*/  FFMA R9, R71.reuse, R60, R9 ;  /* 0x0000003c47097223 */ /* 0x040fe20000000009 */
[----:B------:R-:W-:Y:S01]  /*a8d0*/  FFMA R10, R71, R0, R10 ;  /* 0x00000000470a7223 */ /* 0x000fe2000000000a */
[----:B------:R-:W-:Y:S01]  /*a8e0*/  LOP3.LUT R0, R89, 0xffff0000, RZ, 0xc0, !PT ;  /* 0xffff000059007812 */ /* 0x000fe200078ec0ff */
[C---:B------:R-:W-:Y:S01]  /*a8f0*/  FMUL R11, R68.reuse, R21 ;  /* 0x00000015440b7220 */ /* 0x040fe20000400000 */
[C---:B------:R-:W-:Y:S01]  /*a900*/  FMUL R12, R68.reuse, R22 ;  /* 0x00000016440c7220 */ /* 0x040fe20000400000 */
[C---:B------:R-:W-:Y:S01]  /*a910*/  FMUL R13, R68.reuse, R23 ;  /* 0x00000017440d7220 */ /* 0x040fe20000400000 */
[C---:B------:R-:W-:Y:S01]  /*a920*/  FMUL R16, R68.reuse, R26 ;  /* 0x0000001a44107220 */ /* 0x040fe20000400000 */
[C---:B------:R-:W-:Y:S01]  /*a930*/  FMUL R26, R68.reuse, R36 ;  /* 0x00000024441a7220 */ /* 0x040fe20000400000 */
[----:B------:R-:W-:Y:S01]  /*a940*/  FFMA R11, R71, R6, R11 ;  /* 0x00000006470b7223 */ /* 0x000fe2000000000b */
[----:B------:R-:W-:Y:S01]  /*a950*/  LOP3.LUT R6, R99, 0xffff0000, RZ, 0xc0, !PT ;  /* 0xffff000063067812 */ /* 0x000fe200078ec0ff */
[----:B------:R-:W-:Y:S01]  /*a960*/  FMUL R36, R68, R46 ;  /* 0x0000002e44247220 */ /* 0x000fe20000400000 */
[----:B------:R-:W-:Y:S01]  /*a970*/  FFMA R12, R71, R3, R12 ;  /* 0x00000003470c7223 */ /* 0x000fe2000000000c */
[----:B------:R-:W-:Y:S01]  /*a980*/  SHF.L.U32 R3, R90, 0x10, RZ ;  /* 0x000000105a037819 */ /* 0x000fe200000006ff */
[C---:B------:R-:W-:Y:S01]  /*a990*/  FMUL R46, R68.reuse, R56 ;  /* 0x00000038442e7220 */ /* 0x040fe20000400000 */
[----:B------:R-:W-:Y:S01]  /*a9a0*/  FMUL R56, R68, R66 ;  /* 0x0000004244387220 */ /* 0x000fe20000400000 */
[----:B------:R-:W-:Y:S01]  /*a9b0*/  F2FP.BF16.F32.PACK_AB R66, R5, R4 ;  /* 0x000000040542723e */ /* 0x000fe200000010ff */
[C---:B------:R-:W-:Y:S01]  /*a9c0*/  FFMA R13, R71.reuse, R0, R13 ;  /* 0x00000000470d7223 */ /* 0x040fe2000000000d */
[----:B------:R-:W-:Y:S01]  /*a9d0*/  LOP3.LUT R0, R90, 0xffff0000, RZ, 0xc0, !PT ;  /* 0xffff00005a007812 */ /* 0x000fe200078ec0ff */
[----:B------:R-:W-:Y:S01]  /*a9e0*/  FFMA R14, R71, R3, R14 ;  /* 0x00000003470e7223 */ /* 0x000fe2000000000e */
[C---:B------:R-:W-:Y:S01]  /*a9f0*/  SHF.L.U32 R5, R91.reuse, 0x10, RZ ;  /* 0x000000105b057819 */ /* 0x040fe200000006ff */
[----:B------:R-:W-:Y:S01]  /*aa00*/  FMUL R17, R68, R27 ;  /* 0x0000001b44117220 */ /* 0x000fe20000400000 */
[----:B------:R-:W-:Y:S01]  /*aa10*/  LOP3.LUT R4, R91, 0xffff0000, RZ, 0xc0, !PT ;  /* 0xffff00005b047812 */ /* 0x000fe200078ec0ff */
[C---:B------:R-:W-:Y:S01]  /*aa20*/  FFMA R15, R71.reuse, R0, R15 ;  /* 0x00000000470f7223 */ /* 0x040fe2000000000f */
[C---:B------:R-:W-:Y:S01]  /*aa30*/  SHF.L.U32 R0, R96.reuse, 0x10, RZ ;  /* 0x0000001060007819 */ /* 0x040fe200000006ff */
[----:B------:R-:W-:Y:S01]  /*aa40*/  FFMA R16, R71, R5, R16 ;  /* 0x0000000547107223 */ /* 0x000fe20000000010 */
[----:B------:R-:W-:Y:S01]  /*aa50*/  SHF.L.U32 R3, R97, 0x10, RZ ;  /* 0x0000001061037819 */ /* 0x000fe200000006ff */
[----:B------:R-:W-:Y:S01]  /*aa60*/  FFMA R17, R71, R4, R17 ;  /* 0x0000000447117223 */ /* 0x000fe20000000011 */
[----:B------:R-:W-:Y:S01]  /*aa70*/  LOP3.LUT R4, R96, 0xffff0000, RZ, 0xc0, !PT ;  /* 0xffff000060047812 */ /* 0x000fe200078ec0ff */
[C---:B------:R-:W-:Y:S01]  /*aa80*/  FMUL R27, R68.reuse, R37 ;  /* 0x00000025441b7220 */ /* 0x040fe20000400000 */
[----:B------:R-:W-:Y:S01]  /*aa90*/  SHF.L.U32 R5, R99, 0x10, RZ ;  /* 0x0000001063057819 */ /* 0x000fe200000006ff */
[C---:B------:R-:W-:Y:S01]  /*aaa0*/  FMUL R37, R68.reuse, R47 ;  /* 0x0000002f44257220 */ /* 0x040fe20000400000 */
[C---:B------:R-:W-:Y:S01]  /*aab0*/  FMUL R47, R68.reuse, R57 ;  /* 0x00000039442f7220 */ /* 0x040fe20000400000 */
[----:B------:R-:W-:Y:S01]  /*aac0*/  FMUL R57, R68, R67 ;  /* 0x0000004344397220 */ /* 0x000fe20000400000 */
[----:B------:R-:W-:Y:S01]  /*aad0*/  F2FP.BF16.F32.PACK_AB R67, R9, R8 ;  /* 0x000000080943723e */ /* 0x000fe200000010ff */
[----:B------:R-:W-:Y:S01]  /*aae0*/  FFMA R18, R71, R0, R18 ;  /* 0x0000000047127223 */ /* 0x000fe20000000012 */
[----:B------:R-:W-:Y:S01]  /*aaf0*/  LOP3.LUT R0, R97, 0xffff0000, RZ, 0xc0, !PT ;  /* 0xffff000061007812 */ /* 0x000fe200078ec0ff */
[C---:B------:R-:W-:Y:S01]  /*ab00*/  FFMA R19, R71.reuse, R4, R19 ;  /* 0x0000000447137223 */ /* 0x040fe20000000013 */
[C---:B------:R-:W-:Y:S01]  /*ab10*/  LOP3.LUT R4, R98.reuse, 0xffff0000, RZ, 0xc0, !PT ;  /* 0xffff000062047812 */ /* 0x040fe200078ec0ff */
[----:B------:R-:W-:Y:S01]  /*ab20*/  FFMA R20, R71, R3, R20 ;  /* 0x0000000347147223 */ /* 0x000fe20000000014 */
[----:B------:R-:W-:Y:S01]  /*ab30*/  SHF.L.U32 R3, R98, 0x10, RZ ;  /* 0x0000001062037819 */ /* 0x000fe200000006ff */
[C---:B------:R-:W-:Y:S01]  /*ab40*/  FMUL R21, R68.reuse, R31 ;  /* 0x0000001f44157220 */ /* 0x040fe20000400000 */
[----:B------:R-:W-:Y:S01]  /*ab50*/  F2FP.BF16.F32.PACK_AB R8, R11, R10 ;  /* 0x0000000a0b08723e */ /* 0x000fe200000010ff */
[C---:B------:R-:W-:Y:S01]  /*ab60*/  FMUL R22, R68.reuse, R32 ;  /* 0x0000002044167220 */ /* 0x040fe20000400000 */
[----:B------:R-:W-:Y:S01]  /*ab70*/  F2FP.BF16.F32.PACK_AB R9, R13, R12 ;  /* 0x0000000c0d09723e */ /* 0x000fe200000010ff */
[----:B------:R-:W-:Y:S01]  /*ab80*/  STS.128 [R165+0x8400], R64 ;  /* 0x00840040a5007388 */ /* 0x000fe20000000c00 */
[----:B------:R-:W-:Y:S01]  /*ab90*/  F2FP.BF16.F32.PACK_AB R10, R15, R14 ;  /* 0x0000000e0f0a723e */ /* 0x000fe200000010ff */
[----:B------:R-:W-:Y:S01]  /*aba0*/  FMUL R23, R68, R33 ;  /* 0x0000002144177220 */ /* 0x000fe20000400000 */
[----:B------:R-:W-:Y:S01]  /*abb0*/  F2FP.BF16.F32.PACK_AB R11, R17, R16 ;  /* 0x00000010110b723e */ /* 0x000fe200000010ff */
[----:B------:R-:W-:Y:S01]  /*abc0*/  FFMA R21, R71, R0, R21 ;  /* 0x0000000047157223 */ /* 0x000fe20000000015 */
[----:B------:R-:W-:Y:S01]  /*abd0*/  F2FP.BF16.F32.PACK_AB R12, R19, R18 ;  /* 0x00000012130c723e */ /* 0x000fe200000010ff */
[C---:B------:R-:W-:Y:S01]  /*abe0*/  FFMA R22, R71.reuse, R3, R22 ;  /* 0x0000000347167223 */ /* 0x040fe20000000016 */
[C---:B------:R-:W-:Y:S01]  /*abf0*/  SHF.L.U32 R0, R104.reuse, 0x10, RZ ;  /* 0x0000001068007819 */ /* 0x040fe200000006ff */
[----:B------:R-:W-:Y:S01]  /*ac00*/  FFMA R23, R71, R4, R23 ;  /* 0x0000000447177223 */ /* 0x000fe20000000017 */
[----:B------:R-:W-:Y:S01]  /*ac10*/  F2FP.BF16.F32.PACK_AB R13, R21, R20 ;  /* 0x00000014150d723e */ /* 0x000fe200000010ff */
[C---:B------:R-:W-:Y:S01]  /*ac20*/  FFMA R24, R71.reuse, R5, R24 ;  /* 0x0000000547187223 */ /* 0x040fe20000000018 */
[----:B------:R-:W-:Y:S01]  /*ac30*/  LOP3.LUT R4, R104, 0xffff0000, RZ, 0xc0, !PT ;  /* 0xffff000068047812 */ /* 0x000fe200078ec0ff */
[----:B------:R-:W-:Y:S01]  /*ac40*/  FFMA R25, R71, R6, R25 ;  /* 0x0000000647197223 */ /* 0x000fe20000000019 */
[----:B------:R-:W-:Y:S01]  /*ac50*/  F2FP.BF16.F32.PACK_AB R14, R23, R22 ;  /* 0x00000016170e723e */ /* 0x000fe200000010ff */
[----:B------:R1:W-:Y:S01]  /*ac60*/  STS.128 [R164+0x8400], R8 ;  /* 0x00840008a4007388 */ /* 0x0003e20000000c00 */
[----:B------:R-:W-:Y:S01]  /*ac70*/  SHF.L.U32 R3, R105, 0x10, RZ ;  /* 0x0000001069037819 */ /* 0x000fe200000006ff */
[----:B------:R-:W-:Y:S01]  /*ac80*/  FFMA R26, R71, R0, R26 ;  /* 0x00000000471a7223 */ /* 0x000fe2000000001a */
[----:B------:R-:W-:Y:S01]  /*ac90*/  F2FP.BF16.F32.PACK_AB R15, R25, R24 ;  /* 0x00000018190f723e */ /* 0x000fe200000010ff */
[----:B------:R-:W-:Y:S01]  /*aca0*/  FFMA R27, R71, R4, R27 ;  /* 0x00000004471b7223 */ /* 0x000fe2000000001b */
[----:B------:R-:W-:Y:S01]  /*acb0*/  LOP3.LUT R0, R105, 0xffff0000, RZ, 0xc0, !PT ;  /* 0xffff000069007812 */ /* 0x000fe200078ec0ff */
[C---:B------:R-:W-:Y:S01]  /*acc0*/  FFMA R28, R71.reuse, R3, R28 ;  /* 0x00000003471c7223 */ /* 0x040fe2000000001c */
[C---:B------:R-:W-:Y:S01]  /*acd0*/  SHF.L.U32 R3, R106.reuse, 0x10, RZ ;  /* 0x000000106a037819 */ /* 0x040fe200000006ff */
[----:B------:R2:W-:Y:S01]  /*ace0*/  STS.128 [R163+0x8400], R12 ;  /* 0x0084000ca3007388 */ /* 0x0005e20000000c00 */
[----:B------:R-:W-:Y:S01]  /*acf0*/  LOP3.LUT R4, R106, 0xffff0000, RZ, 0xc0, !PT ;  /* 0xffff00006a047812 */ /* 0x000fe200078ec0ff */
[----:B------:R-:W-:Y:S01]  /*ad00*/  FFMA R29, R71, R0, R29 ;  /* 0x00000000471d7223 */ /* 0x000fe2000000001d */
[C---:B------:R-:W-:Y:S01]  /*ad10*/  SHF.L.U32 R5, R107.reuse, 0x10, RZ ;  /* 0x000000106b057819 */ /* 0x040fe200000006ff */
[C---:B------:R-:W-:Y:S01]  /*ad20*/  FMUL R31, R68.reuse, R41 ;  /* 0x00000029441f7220 */ /* 0x040fe20000400000 */
[----:B------:R-:W-:Y:S01]  /*ad30*/  LOP3.LUT R6, R107, 0xffff0000, RZ, 0xc0, !PT ;  /* 0xffff00006b067812 */ /* 0x000fe200078ec0ff */
[----:B------:R-:W-:Y:S01]  /*ad40*/  FMUL R32, R68, R42 ;  /* 0x0000002a44207220 */ /* 0x000fe20000400000 */
[----:B------:R-:W-:Y:S01]  /*ad50*/  SHF.L.U32 R0, R112, 0x10, RZ ;  /* 0x0000001070007819 */ /* 0x000fe200000006ff */
[----:B------:R-:W-:Y:S01]  /*ad60*/  FMUL R33, R68, R43 ;  /* 0x0000002b44217220 */ /* 0x000fe20000400000 */
[----:B------:R-:W-:Y:S01]  /*ad70*/  LEA R16, R77, UR46, 0x3 ;  /* 0x0000002e4d107c11 */ /* 0x000fe2000f8e18ff */
[----:B------:R-:W-:Y:S01]  /*ad80*/  FFMA R30, R71, R3, R30 ;  /* 0x00000003471e7223 */ /* 0x000fe2000000001e */
[----:B------:R-:W-:Y:S01]  /*ad90*/  SHF.L.U32 R3, R113, 0x10, RZ ;  /* 0x0000001071037819 */ /* 0x000fe200000006ff */
[C---:B------:R-:W-:Y:S01]  /*ada0*/  FFMA R31, R71.reuse, R4, R31 ;  /* 0x00000004471f7223 */ /* 0x040fe2000000001f */
[----:B------:R-:W-:Y:S01]  /*adb0*/  LOP3.LUT R4, R112, 0xffff0000, RZ, 0xc0, !PT ;  /* 0xffff000070047812 */ /* 0x000fe200078ec0ff */
[----:B------:R-:W-:Y:S01]  /*adc0*/  FFMA R32, R71, R5, R32 ;  /* 0x0000000547207223 */ /* 0x000fe20000000020 */
[----:B------:R-:W-:Y:S01]  /*add0*/  SHF.L.U32 R5, R115, 0x10, RZ ;  /* 0x0000001073057819 */ /* 0x000fe200000006ff */
[----:B------:R-:W-:Y:S01]  /*ade0*/  FFMA R33, R71, R6, R33 ;  /* 0x0000000647217223 */ /* 0x000fe20000000021 */
[----:B------:R-:W-:Y:S01]  /*adf0*/  LOP3.LUT R6, R131, 0xffff0000, RZ, 0xc0, !PT ;  /* 0xffff000083067812 */ /* 0x000fe200078ec0ff */
[----:B------:R-:W-:Y:S01]  /*ae00*/  FFMA R34, R71, R0, R34 ;  /* 0x0000000047227223 */ /* 0x000fe20000000022 */
[----:B------:R-:W-:Y:S01]  /*ae10*/  LOP3.LUT R0, R113, 0xffff0000, RZ, 0xc0, !PT ;  /* 0xffff000071007812 */ /* 0x000fe200078ec0ff */
[C---:B------:R-:W-:Y:S01]  /*ae20*/  FFMA R35, R71.reuse, R4, R35 ;  /* 0x0000000447237223 */ /* 0x040fe20000000023 */
[----:B------:R-:W-:Y:S01]  /*ae30*/  LOP3.LUT R4, R120, 0xffff0000, RZ, 0xc0, !PT ;  /* 0xffff000078047812 */ /* 0x000fe200078ec0ff */
[C---:B------:R-:W-:Y:S01]  /*ae40*/  FFMA R36, R71.reuse, R3, R36 ;  /* 0x0000000347247223 */ /* 0x040fe20000000024 */
[C---:B------:R-:W-:Y:S01]  /*ae50*/  SHF.L.U32 R3, R114.reuse, 0x10, RZ ;  /* 0x0000001072037819 */ /* 0x040fe200000006ff */
[----:B------:R-:W-:Y:S01]  /*ae60*/  FFMA R37, R71, R0, R37 ;  /* 0x0000000047257223 */ /* 0x000fe20000000025 */
[----:B------:R-:W-:Y:S01]  /*ae70*/  LOP3.LUT R0, R114, 0xffff0000, RZ, 0xc0, !PT ;  /* 0xffff000072007812 */ /* 0x000fe200078ec0ff */
[----:B------:R-:W-:Y:S01]  /*ae80*/  FMUL R41, R68, R51 ;  /* 0x0000003344297220 */ /* 0x000fe20000400000 */
[----:B-1----:R-:W-:Y:S01]  /*ae90*/  F2FP.BF16.F32.PACK_AB R8, R35, R34 ;  /* 0x000000222308723e */ /* 0x002fe200000010ff */
[C---:B------:R-:W-:Y:S01]  /*aea0*/  FFMA R38, R71.reuse, R3, R38 ;  /* 0x0000000347267223 */ /* 0x040fe20000000026 */
[----:B------:R-:W-:Y:S01]  /*aeb0*/  SHF.L.U32 R3, R120, 0x10, RZ ;  /* 0x0000001078037819 */ /* 0x000fe200000006ff */
[----:B------:R-:W-:Y:S01]  /*aec0*/  FFMA R39, R71, R0, R39 ;  /* 0x0000000047277223 */ /* 0x000fe20000000027 */
[----:B--2---:R-:W-:Y:S01]  /*aed0*/  F2FP.BF16.F32.PACK_AB R12, R27, R26 ;  /* 0x0000001a1b0c723e */ /* 0x004fe200000010ff */
[----:B------:R-:W-:Y:S01]  /*aee0*/  FFMA R40, R71, R5, R40 ;  /* 0x0000000547287223 */ /* 0x000fe20000000028 */
[----:B------:R-:W-:Y:S01]  /*aef0*/  F2FP.BF16.F32.PACK_AB R13, R29, R28 ;  /* 0x0000001c1d0d723e */ /* 0x000fe200000010ff */
[C---:B------:R-:W-:Y:S01]  /*af00*/  FMUL R42, R68.reuse, R52 ;  /* 0x00000034442a7220 */ /* 0x040fe20000400000 */
[----:B------:R-:W-:Y:S01]  /*af10*/  F2FP.BF16.F32.PACK_AB R14, R31, R30 ;  /* 0x0000001e1f0e723e */ /* 0x000fe200000010ff */
[C---:B------:R-:W-:Y:S01]  /*af20*/  FMUL R43, R68.reuse, R53 ;  /* 0x00000035442b7220 */ /* 0x040fe20000400000 */
[----:B------:R-:W-:Y:S01]  /*af30*/  F2FP.BF16.F32.PACK_AB R15, R33, R32 ;  /* 0x00000020210f723e */ /* 0x000fe200000010ff */
[C---:B------:R-:W-:Y:S01]  /*af40*/  FMUL R51, R68.reuse, R61 ;  /* 0x0000003d44337220 */ /* 0x040fe20000400000 */
[----:B------:R-:W-:Y:S01]  /*af50*/  LOP3.LUT R0, R115, 0xffff0000, RZ, 0xc0, !PT ;  /* 0xffff000073007812 */ /* 0x000fe200078ec0ff */
[----:B------:R-:W-:Y:S01]  /*af60*/  FMUL R52, R68, R62 ;  /* 0x0000003e44347220 */ /* 0x000fe20000400000 */
[----:B------:R-:W-:Y:S01]  /*af70*/  SHF.L.U32 R5, R121, 0x10, RZ ;  /* 0x0000001079057819 */ /* 0x000fe200000006ff */
[----:B------:R1:W-:Y:S01]  /*af80*/  STS.128 [R150+0x8400], R12 ;  /* 0x0084000c96007388 */ /* 0x0003e20000000c00 */
[----:B------:R-:W-:Y:S01]  /*af90*/  F2FP.BF16.F32.PACK_AB R9, R37, R36 ;  /* 0x000000242509723e */ /* 0x000fe200000010ff */
[----:B------:R-:W-:Y:S01]  /*afa0*/  FFMA R41, R71, R0, R41 ;  /* 0x0000000047297223 */ /* 0x000fe20000000029 */
[----:B------:R-:W-:Y:S01]  /*afb0*/  LOP3.LUT R0, R121, 0xffff0000, RZ, 0xc0, !PT ;  /* 0xffff000079007812 */ /* 0x000fe200078ec0ff */
[C---:B------:R-:W-:Y:S01]  /*afc0*/  FFMA R42, R71.reuse, R3, R42 ;  /* 0x00000003472a7223 */ /* 0x040fe2000000002a */
[C---:B------:R-:W-:Y:S01]  /*afd0*/  SHF.L.U32 R3, R122.reuse, 0x10, RZ ;  /* 0x000000107a037819 */ /* 0x040fe200000006ff */
[----:B------:R-:W-:Y:S01]  /*afe0*/  FFMA R43, R71, R4, R43 ;  /* 0x00000004472b7223 */ /* 0x000fe2000000002b */
[----:B------:R-:W-:Y:S01]  /*aff0*/  LOP3.LUT R4, R123, 0xffff0000, RZ, 0xc0, !PT ;  /* 0xffff00007b047812 */ /* 0x000fe200078ec0ff */
[----:B------:R-:W-:Y:S01]  /*b000*/  FFMA R44, R71, R5, R44 ;  /* 0x00000005472c7223 */ /* 0x000fe2000000002c */
[----:B------:R-:W-:Y:S01]  /*b010*/  SHF.L.U32 R5, R123, 0x10, RZ ;  /* 0x000000107b057819 */ /* 0x000fe200000006ff */
[C---:B------:R-:W-:Y:S01]  /*b020*/  FFMA R45, R71.reuse, R0, R45 ;  /* 0x00000000472d7223 */ /* 0x040fe2000000002d */
[----:B------:R-:W-:Y:S01]  /*b030*/  LOP3.LUT R0, R122, 0xffff0000, RZ, 0xc0, !PT ;  /* 0xffff00007a007812 */ /* 0x000fe200078ec0ff */
[----:B------:R-:W-:Y:S01]  /*b040*/  FFMA R46, R71, R3, R46 ;  /* 0x00000003472e7223 */ /* 0x000fe2000000002e */
[----:B------:R-:W-:Y:S01]  /*b050*/  SHF.L.U32 R3, R129, 0x10, RZ ;  /* 0x0000001081037819 */ /* 0x000fe200000006ff */
[----:B------:R-:W-:Y:S01]  /*b060*/  FMUL R53, R68, R63 ;  /* 0x0000003f44357220 */ /* 0x000fe20000400000 */
        /* <DEDUP_REMOVED lines=8> */
[----:B------:R-:W-:Y:S01]  /*b0f0*/  LOP3.LUT R0, R129, 0xffff0000, RZ, 0xc0, !PT ;  /* 0xffff000081007812 */ /* 0x000fe200078ec0ff */
[----:B------:R2:W-:Y:S01]  /*b100*/  STS.128 [R162+0x8400], R8 ;  /* 0x00840008a2007388 */ /* 0x0005e20000000c00 */
[----:B------:R-:W-:Y:S01]  /*b110*/  SHF.L.U32 R5, R131, 0x10, RZ ;  /* 0x0000001083057819 */ /* 0x000fe200000006ff */
[C---:B------:R-:W-:Y:S01]  /*b120*/  FFMA R51, R71.reuse, R4, R51 ;  /* 0x0000000447337223 */ /* 0x040fe20000000033 */
[C---:B------:R-:W-:Y:S01]  /*b130*/  LOP3.LUT R4, R130.reuse, 0xffff0000, RZ, 0xc0, !PT ;  /* 0xffff000082047812 */ /* 0x040fe200078ec0ff */
[C---:B------:R-:W-:Y:S01]  /*b140*/  FFMA R52, R71.reuse, R3, R52 ;  /* 0x0000000347347223 */ /* 0x040fe20000000034 */
[----:B------:R-:W-:Y:S01]  /*b150*/  SHF.L.U32 R3, R130, 0x10, RZ ;  /* 0x0000001082037819 */ /* 0x000fe200000006ff */
[----:B------:R-:W-:Y:S01]  /*b160*/  FFMA R53, R71, R0, R53 ;  /* 0x0000000047357223 */ /* 0x000fe20000000035 */
[----:B-1----:R-:W-:Y:S02]  /*b170*/  F2FP.BF16.F32.PACK_AB R12, R43, R42 ;  /* 0x0000002a2b0c723e */ /* 0x002fe400000010ff */
[----:B------:R-:W-:Y:S01]  /*b180*/  F2FP.BF16.F32.PACK_AB R13, R45, R44 ;  /* 0x0000002c2d0d723e */ /* 0x000fe200000010ff */
[----:B------:R-:W-:Y:S01]  /*b190*/  FFMA R54, R71, R3, R54 ;  /* 0x0000000347367223 */ /* 0x000fe20000000036 */
[----:B------:R-:W-:Y:S01]  /*b1a0*/  F2FP.BF16.F32.PACK_AB R14, R47, R46 ;  /* 0x0000002e2f0e723e */ /* 0x000fe200000010ff */
[----:B------:R-:W-:Y:S01]  /*b1b0*/  FFMA R55, R71, R4, R55 ;  /* 0x0000000447377223 */ /* 0x000fe20000000037 */
[----:B------:R-:W-:Y:S01]  /*b1c0*/  F2FP.BF16.F32.PACK_AB R15, R49, R48 ;  /* 0x00000030310f723e */ /* 0x000fe200000010ff */
[C---:B------:R-:W-:Y:S01]  /*b1d0*/  FFMA R56, R71.reuse, R5, R56 ;  /* 0x0000000547387223 */ /* 0x040fe20000000038 */
[----:B------:R-:W-:Y:S01]  /*b1e0*/  FFMA R57, R71, R6, R57 ;  /* 0x0000000647397223 */ /* 0x000fe20000000039 */
[----:B------:R-:W-:Y:S02]  /*b1f0*/  F2FP.BF16.F32.PACK_AB R4, R51, R50 ;  /* 0x000000323304723e */ /* 0x000fe400000010ff */
        /* <DEDUP_REMOVED lines=14> */
[----:B-1----:R-:W1:Y:S01]  /*b2e0*/  FENCE.VIEW.ASYNC.S ;  /* 0x00000000000073c6 */ /* 0x002e620000000000 */
[----:B------:R-:W-:Y:S01]  /*b2f0*/  @P6 PRMT R0, R167, 0x654, R0 ;  /* 0x00000654a7006816 */ /* 0x000fe20000000000 */
[----:B-1----:R-:W-:Y:S06]  /*b300*/  BAR.SYNC.DEFER_BLOCKING 0x1, 0x80 ;  /* 0x0042000000007b1d */ /* 0x002fec0000010000 */
        /* <DEDUP_REMOVED lines=11> */
.L_x_148:
[----:B------:R-:W-:Y:S05]  /*b3c0*/  BSYNC.RECONVERGENT B0 ;  /* 0x0000000000007941 */ /* 0x000fea0003800200 */
.L_x_147:
[----:B------:R-:W-:Y:S01]  /*b3d0*/  BAR.SYNC.DEFER_BLOCKING 0x1, 0x80 ;  /* 0x0042000000007b1d */ /* 0x000fe20000010000 */
[----:B------:R-:W-:Y:S02]  /*b3e0*/  UIADD3 UR4, UPT, UPT, UR47, 0x1, URZ ;  /* 0x000000012f047890 */ /* 0x000fe4000fffe0ff */
[----:B------:R-:W-:Y:S02]  /*b3f0*/  UISETP.NE.AND UP0, UPT, UR38, URZ, UPT ;  /* 0x000000ff2600728c */ /* 0x000fe4000bf05270 */
[----:B------:R-:W-:Y:S02]  /*b400*/  UISETP.NE.AND UP1, UPT, UR4, 0x4, UPT ;  /* 0x000000040400788c */ /* 0x000fe4000bf25270 */
[----:B------:R-:W-:Y:S02]  /*b410*/  USEL UR39, URZ, 0xc0, !UP0 ;  /* 0x000000c0ff277887 */ /* 0x000fe4000c000000 */
[----:B------:R-:W-:Y:S01]  /*b420*/  USEL UR52, UR4, URZ, UP1 ;  /* 0x000000ff04347287 */ /* 0x000fe20008800000 */
[----:B------:R1:W-:Y:S01]  /*b430*/  @P6 SYNCS.ARRIVE.TRANS64.RED.A1T0 RZ, [R0+URZ], RZ ;  /* 0x000000ff00ff69a7 */ /* 0x0003e200081004ff */
[----:B------:R-:W-:Y:S01]  /*b440*/  BSSY B1, `(.L_x_149) ;  /* 0x000001f000017945 */ /* 0x000fe20003800000 */
[----:B------:R-:W3:Y:S02]  /*b450*/  @P6 SYNCS.PHASECHK.TRANS64.TRYWAIT P0, [R16+URZ+0x100], R3 ;  /* 0x00010003100065a7 */ /* 0x000ee400080011ff */
[----:B---3--:R-:W-:Y:S01]  /*b460*/  @P6 SEL R100, RZ, 0x1, !P0 ;  /* 0x00000001ff646807 */ /* 0x008fe20004000000 */
[----:B-1----:R-:W-:Y:S06]  /*b470*/  @!P6 BRA `(.L_x_150) ;  /* 0x00000000006ce947 */ /* 0x002fec0003800000 */
[----:B------:R-:W-:Y:S01]  /*b480*/  ISETP.NE.AND P1, PT, R102, RZ, PT ;  /* 0x000000ff6600720c */ /* 0x000fe20003f25270 */
[----:B------:R-:W-:Y:S01]  /*b490*/  BSSY B0, `(.L_x_151) ;  /* 0x000000b000007945 */ /* 0x000fe20003800000 */
[----:B------:R-:W-:Y:S11]  /*b4a0*/  ISETP.NE.AND P0, PT, R100, RZ, PT ;  /* 0x000000ff6400720c */ /* 0x000ff60003f05270 */
[----:B------:R-:W-:Y:S05]  /*b4b0*/  @P1 IMAD R77, R77, 0x4000, R166 ;  /* 0x000040004d4d1824 */ /* 0x000fea00078e02a6 */
[----:B--2---:R-:W-:Y:S04]  /*b4c0*/  @P1 IADD3 R4, PT, PT, R77, UR46, RZ ;  /* 0x0000002e4d041c10 */ /* 0x004fe8000fffe0ff */
[----:B------:R-:W-:Y:S01]  /*b4d0*/  @P1 IADD3 R0, PT, PT, R79, R4, RZ ;  /* 0x000000044f001210 */ /* 0x000fe20007ffe0ff */
[--C-:B------:R-:W-:Y:S02]  /*b4e0*/  @P1 IMAD.IADD R78, R78, 0x1, R4.reuse ;  /* 0x000000014e4e1824 */ /* 0x100fe400078e0204 */
[----:B------:R-:W-:Y:S01]  /*b4f0*/  @P1 IMAD.IADD R4, R101, 0x1, R4 ;  /* 0x0000000165041824 */ /* 0x000fe200078e0204 */
[----:B------:R-:W-:Y:S06]  /*b500*/  @P0 BRA `(.L_x_152) ;  /* 0x00000000000c0947 */ /* 0x000fec0003800000 */
[----:B------:R-:W-:Y:S04]  /*b510*/  SHF.L.U32 R3, R152, 0x1f, RZ ;  /* 0x0000001f98037819 */ /* 0x000fe800000006ff */
[----:B------:R-:W1:Y:S02]  /*b520*/  SYNCS.PHASECHK.TRANS64.TRYWAIT P0, [R16+URZ+0x100], R3 ;  /* 0x00010003100075a7 */ /* 0x000e6400080011ff */
[----:B-1----:R-:W-:Y:S05]  /*b530*/  @!P0 BRA `(.L_x_153) ;  /* 0x0000002400a48947 */ /* 0x002fea0003800000 */
.L_x_152:
[----:B------:R-:W-:Y:S05]  /*b540*/  BSYNC B0 ;  /* 0x0000000000007941 */ /* 0x000fea0003800000 */
.L_x_151:
[----:B------:R-:W-:Y:S11]  /*b550*/  ISETP.NE.AND P0, PT, R102, RZ, PT ;  /* 0x000000ff6600720c */ /* 0x000ff60003f05270 */
[----:B------:R-:W-:Y:S02]  /*b560*/  @!UPT UIADD3 URZ, UPT, UPT, URZ, URZ, URZ ;  /* 0x000000fffffff290 */ /* 0x000fe4000fffe0ff */
[----:B------:R3:W4:Y:S01]  /*b570*/  @P0 LDS.128 R84, [R77+UR46+0x400] ;  /* 0x0004002e4d540984 */ /* 0x0007220008000c00 */
[----:B------:R-:W-:Y:S01]  /*b580*/  @P0 IMAD.IADD R6, R79, 0x1, R78 ;  /* 0x000000014f060824 */ /* 0x000fe200078e024e */
[C---:B------:R-:W-:Y:S01]  /*b590*/  @P0 IADD3 R5, PT, PT, R101.reuse, R78, RZ ;  /* 0x0000004e65050210 */ /* 0x040fe20007ffe0ff */
[C---:B-1----:R-:W-:Y:S01]  /*b5a0*/  @P0 IMAD.IADD R3, R101.reuse, 0x1, R0 ;  /* 0x0000000165030824 */ /* 0x042fe200078e0200 */
[----:B------:R3:W1:Y:S02]  /*b5b0*/  @P0 LDS.128 R80, [R4+0x400] ;  /* 0x0004000004500984 */ /* 0x0006640000000c00 */
[----:B------:R-:W-:Y:S02]  /*b5c0*/  @P0 IADD3 R101, PT, PT, R101, R6, RZ ;  /* 0x0000000665650210 */ /* 0x000fe40007ffe0ff */
[----:B------:R3:W2:Y:S04]  /*b5d0*/  @P0 LDS.128 R88, [R0+0x400] ;  /* 0x0004000000580984 */ /* 0x0006a80000000c00 */
[----:B------:R3:W1:Y:S04]  /*b5e0*/  @P0 LDS.128 R96, [R3+0x400] ;  /* 0x0004000003600984 */ /* 0x0006680000000c00 */
[----:B------:R3:W1:Y:S04]  /*b5f0*/  @P0 LDS.128 R104, [R78+0x400] ;  /* 0x000400004e680984 */ /* 0x0006680000000c00 */
[----:B------:R3:W1:Y:S04]  /*b600*/  @P0 LDS.128 R112, [R5+0x400] ;  /* 0x0004000005700984 */ /* 0x0006680000000c00 */
[----:B------:R3:W1:Y:S04]  /*b610*/  @P0 LDS.128 R120, [R6+0x400] ;  /* 0x0004000006780984 */ /* 0x0006680000000c00 */
[----:B------:R3:W1:Y:S02]  /*b620*/  @P0 LDS.128 R128, [R101+0x400] ;  /* 0x0004000065800984 */ /* 0x0006640000000c00 */
.L_x_150:
[----:B------:R-:W-:Y:S05]  /*b630*/  BSYNC B1 ;  /* 0x0000000000017941 */ /* 0x000fea0003800000 */
.L_x_149:
[----:B------:R-:W-:Y:S01]  /*b640*/  VIADD R16, R69, UR39 ;  /* 0x0000002745107c36 */ /* 0x000fe20008000000 */
[----:B------:R-:W-:Y:S04]  /*b650*/  BSSY.RECONVERGENT B6, `(.L_x_154) ;  /* 0x0000015000067945 */ /* 0x000fe80003800200 */
[----:B---3--:R-:W-:Y:S04]  /*b660*/  SHF.R.U32.HI R3, RZ, 0x15, R16 ;  /* 0x00000015ff037819 */ /* 0x008fe80000011610 */
[----:B------:R-:W-:Y:S11]  /*b670*/  LOP3.LUT P0, RZ, R3, 0x3, R144, 0x48, !PT ;  /* 0x0000000303ff7812 */ /* 0x000ff60007804890 */
[----:B------:R-:W-:Y:S02]  /*b680*/  @!UPT UIADD3 URZ, UPT, UPT, URZ, URZ, URZ ;  /* 0x000000fffffff290 */ /* 0x000fe4000fffe0ff */
[----:B------:R-:W-:Y:S05]  /*b690*/  @!P0 BRA `(.L_x_155) ;  /* 0x0000000000408947 */ /* 0x000fea0003800000 */
[----:B------:R-:W3:Y:S01]  /*b6a0*/  LDCU.64 UR8, c[0x4][0x70] ;  /* 0x01000e00ff0877ac */ /* 0x000ee20008000a00 */
[----:B--2---:R-:W-:Y:S01]  /*b6b0*/  MOV R15, 0x0 ;  /* 0x00000000000f7802 */ /* 0x004fe20000000f00 */
[----:B------:R-:W-:Y:S02]  /*b6c0*/  HFMA2 R12, -RZ, RZ, 0, 5.9604644775390625e-08 ;  /* 0x00000001ff0c7431 */ /* 0x000fe400000001ff */
[----:B------:R-:W-:Y:S02]  /*b6d0*/  IMAD.MOV.U32 R8, RZ, RZ, 0x192 ;  /* 0x00000192ff087424 */ /* 0x000fe400078e00ff */
[----:B------:R-:W-:Y:S01]  /*b6e0*/  IMAD.MOV.U32 R13, RZ, RZ, RZ ;  /* 0x000000ffff0d7224 */ /* 0x000fe200078e00ff */
[----:B------:R-:W2:Y:S01]  /*b6f0*/  LDCU.64 UR6, c[0x4][0x78] ;  /* 0x01000f00ff0677ac */ /* 0x000ea20008000a00 */
[----:B------:R-:W1:Y:S01]  /*b700*/  LDC.64 R14, c[0x4][R15] ;  /* 0x010000000f0e7b82 */ /* 0x000e620000000a00 */
[----:B------:R-:W5:Y:S01]  /*b710*/  LDCU.64 UR4, c[0x4][0x10] ;  /* 0x01000200ff0477ac */ /* 0x000f620008000a00 */
[----:B---3--:R-:W-:Y:S01]  /*b720*/  MOV R5, UR9 ;  /* 0x0000000900057c02 */ /* 0x008fe20008000f00 */
[----:B------:R-:W-:Y:S01]  /*b730*/  IMAD.U32 R4, RZ, RZ, UR8 ;  /* 0x00000008ff047e24 */ /* 0x000fe2000f8e00ff */
[----:B--2---:R-:W-:Y:S01]  /*b740*/  MOV R7, UR7 ;  /* 0x0000000700077c02 */ /* 0x004fe20008000f00 */
[----:B------:R-:W-:Y:S01]  /*b750*/  IMAD.U32 R6, RZ, RZ, UR6 ;  /* 0x00000006ff067e24 */ /* 0x000fe2000f8e00ff */
[----:B-----5:R-:W-:Y:S01]  /*b760*/  MOV R11, UR5 ;  /* 0x00000005000b7c02 */ /* 0x020fe20008000f00 */
[----:B------:R-:W-:Y:S02]  /*b770*/  IMAD.U32 R10, RZ, RZ, UR4 ;  /* 0x00000004ff0a7e24 */ /* 0x000fe4000f8e00ff */
[----:B------:R-:W-:Y:S07]  /*b780*/  LEPC R20, `(.L_x_155) ;  /* 0x000000001014794e */ /* 0x000fee0000000000 */
[----:B-1--4-:R-:W-:Y:S05]  /*b790*/  CALL.ABS.NOINC R14 ;  /* 0x000000000e007343 */ /* 0x012fea0003c00000 */
.L_x_155:
[----:B------:R-:W-:Y:S05]  /*b7a0*/  BSYNC.RECONVERGENT B6 ;  /* 0x0000000000067941 */ /* 0x000fea0003800200 */
.L_x_154:
[----:B----4-:R-:W-:Y:S01]  /*b7b0*/  SHF.L.U32 R69, R84, 0x10, RZ ;  /* 0x0000001054457819 */ /* 0x010fe200000006ff */
[----:B------:R-:W-:Y:S05]  /*b7c0*/  WARPSYNC.ALL ;  /* 0x0000000000007948 */ /* 0x000fea0003800000 */
[----:B------:R-:W-:Y:S01]  /*b7d0*/  R2UR UR4, R16 ;  /* 0x00000000100472ca */ /* 0x000fe200000e0000 */
[----:B------:R-:W-:Y:S01]  /*b7e0*/  BSSY.RECONVERGENT B0, `(.L_x_156) ;  /* 0x00000fc000007945 */ /* 0x000fe20003800200 */
[----:B------:R-:W-:Y:S02]  /*b7f0*/  LOP3.LUT R0, R84, 0xffff0000, RZ, 0xc0, !PT ;  /* 0xffff000054007812 */ /* 0x000fe400078ec0ff */
[C---:B------:R-:W-:Y:S02]  /*b800*/  SHF.L.U32 R3, R85.reuse, 0x10, RZ ;  /* 0x0000001055037819 */ /* 0x040fe400000006ff */
[----:B------:R-:W-:Y:S02]  /*b810*/  LOP3.LUT R70, R85, 0xffff0000, RZ, 0xc0, !PT ;  /* 0xffff000055467812 */ /* 0x000fe400078ec0ff */
[C---:B------:R-:W-:Y:S02]  /*b820*/  SHF.L.U32 R72, R86.reuse, 0x10, RZ ;  /* 0x0000001056487819 */ /* 0x040fe400000006ff */
[----:B------:R-:W-:Y:S02]  /*b830*/  LOP3.LUT R74, R86, 0xffff0000, RZ, 0xc0, !PT ;  /* 0xffff0000564a7812 */ /* 0x000fe400078ec0ff */
[C---:B------:R-:W-:Y:S01]  /*b840*/  SHF.L.U32 R73, R87.reuse, 0x10, RZ ;  /* 0x0000001057497819 */ /* 0x040fe200000006ff */
[----:B--2---:R-:W2:Y:S01]  /*b850*/  LDTM.x64 R4, tmem[UR4] ;  /* 0x00000004000479ee */ /* 0x004ea20008340000 */
[----:B------:R-:W-:Y:S02]  /*b860*/  LOP3.LUT R76, R87, 0xffff0000, RZ, 0xc0, !PT ;  /* 0xffff0000574c7812 */ /* 0x000fe400078ec0ff */
[C---:B-1----:R-:W-:Y:S02]  /*b870*/  SHF.L.U32 R75, R80.reuse, 0x10, RZ ;  /* 0x00000010504b7819 */ /* 0x042fe400000006ff */
[----:B------:R-:W-:Y:S02]  /*b880*/  LOP3.LUT R78, R80, 0xffff0000, RZ, 0xc0, !PT ;  /* 0xffff0000504e7812 */ /* 0x000fe400078ec0ff */
[C---:B------:R-:W-:Y:S02]  /*b890*/  SHF.L.U32 R77, R81.reuse, 0x10, RZ ;  /* 0x00000010514d7819 */ /* 0x040fe400000006ff */
[----:B------:R-:W-:Y:S02]  /*b8a0*/  LOP3.LUT R80, R81, 0xffff0000, RZ, 0xc0, !PT ;  /* 0xffff000051507812 */ /* 0x000fe400078ec0ff */
[C---:B------:R-:W-:Y:S02]  /*b8b0*/  SHF.L.U32 R79, R82.reuse, 0x10, RZ ;  /* 0x00000010524f7819 */ /* 0x040fe400000006ff */
[----:B------:R-:W-:Y:S02]  /*b8c0*/  LOP3.LUT R82, R82, 0xffff0000, RZ, 0xc0, !PT ;  /* 0xffff000052527812 */ /* 0x000fe400078ec0ff */
[C---:B------:R-:W-:Y:S02]  /*b8d0*/  SHF.L.U32 R81, R83.reuse, 0x10, RZ ;  /* 0x0000001053517819 */ /* 0x040fe400000006ff */
[----:B------:R-:W-:Y:S02]  /*b8e0*/  LOP3.LUT R84, R83, 0xffff0000, RZ, 0xc0, !PT ;  /* 0xffff000053547812 */ /* 0x000fe400078ec0ff */
[C---:B------:R-:W-:Y:S02]  /*b8f0*/  SHF.L.U32 R83, R88.reuse, 0x10, RZ ;  /* 0x0000001058537819 */ /* 0x040fe400000006ff */
[----:B------:R-:W-:Y:S02]  /*b900*/  LOP3.LUT R86, R88, 0xffff0000, RZ, 0xc0, !PT ;  /* 0xffff000058567812 */ /* 0x000fe400078ec0ff */
[C---:B------:R-:W-:Y:S01]  /*b910*/  SHF.L.U32 R85, R89.reuse, 0x10, RZ ;  /* 0x0000001059557819 */ /* 0x040fe200000006ff */
[C---:B--2---:R-:W-:Y:S01]  /*b920*/  FMUL R4, R68.reuse, R4 ;  /* 0x0000000444047220 */ /* 0x044fe20000400000 */
[----:B------:R-:W-:Y:S01]  /*b930*/  LOP3.LUT R88, R89, 0xffff0000, RZ, 0xc0, !PT ;  /* 0xffff000059587812 */ /* 0x000fe200078ec0ff */
[----:B------:R-:W-:Y:S01]  /*b940*/  FMUL R5, R68, R5 ;  /* 0x0000000544057220 */ /* 0x000fe20000400000 */
[C---:B------:R-:W-:Y:S01]  /*b950*/  SHF.L.U32 R87, R90.reuse, 0x10, RZ ;  /* 0x000000105a577819 */ /* 0x040fe200000006ff */
[C---:B------:R-:W-:Y:S01]  /*b960*/  FFMA R4, R71.reuse, R69, R4 ;  /* 0x0000004547047223 */ /* 0x040fe20000000004 */
[----:B------:R-:W-:Y:S01]  /*b970*/  LOP3.LUT R90, R90, 0xffff0000, RZ, 0xc0, !PT ;  /* 0xffff00005a5a7812 */ /* 0x000fe200078ec0ff */
[----:B------:R-:W-:Y:S01]  /*b980*/  FFMA R5, R71, R0, R5 ;  /* 0x0000000047057223 */ /* 0x000fe20000000005 */
[C---:B------:R-:W-:Y:S01]  /*b990*/  SHF.L.U32 R89, R91.reuse, 0x10, RZ ;  /* 0x000000105b597819 */ /* 0x040fe200000006ff */
[C---:B------:R-:W-:Y:S01]  /*b9a0*/  FMUL R6, R68.reuse, R6 ;  /* 0x0000000644067220 */ /* 0x040fe20000400000 */
[----:B------:R-:W-:Y:S01]  /*b9b0*/  LOP3.LUT R92, R91, 0xffff0000, RZ, 0xc0, !PT ;  /* 0xffff00005b5c7812 */ /* 0x000fe200078ec0ff */
[----:B------:R-:W-:Y:S01]  /*b9c0*/  FMUL R7, R68, R7 ;  /* 0x0000000744077220 */ /* 0x000fe20000400000 */
[----:B------:R-:W-:Y:S01]  /*b9d0*/  F2FP.BF16.F32.PACK_AB R4, R5, R4 ;  /* 0x000000040504723e */ /* 0x000fe200000010ff */
[C---:B------:R-:W-:Y:S01]  /*b9e0*/  FFMA R6, R71.reuse, R3, R6 ;  /* 0x0000000347067223 */ /* 0x040fe20000000006 */
[C---:B------:R-:W-:Y:S01]  /*b9f0*/  SHF.L.U32 R91, R96.reuse, 0x10, RZ ;  /* 0x00000010605b7819 */ /* 0x040fe200000006ff */
[----:B------:R-:W-:Y:S01]  /*ba00*/  FFMA R7, R71, R70, R7 ;  /* 0x0000004647077223 */ /* 0x000fe20000000007 */
[----:B------:R-:W-:Y:S01]  /*ba10*/  LOP3.LUT R94, R96, 0xffff0000, RZ, 0xc0, !PT ;  /* 0xffff0000605e7812 */ /* 0x000fe200078ec0ff */
[C---:B------:R-:W-:Y:S01]  /*ba20*/  FMUL R8, R68.reuse, R8 ;  /* 0x0000000844087220 */ /* 0x040fe20000400000 */
[----:B------:R-:W-:Y:S01]  /*ba30*/  SHF.L.U32 R93, R97, 0x10, RZ ;  /* 0x00000010615d7819 */ /* 0x000fe200000006ff */
[----:B------:R-:W-:Y:S01]  /*ba40*/  FMUL R9, R68, R9 ;  /* 0x0000000944097220 */ /* 0x000fe20000400000 */
[----:B------:R-:W-:Y:S01]  /*ba50*/  F2FP.BF16.F32.PACK_AB R5, R7, R6 ;  /* 0x000000060705723e */ /* 0x000fe200000010ff */
[----:B------:R-:W-:Y:S01]  /*ba60*/  FFMA R8, R71, R72, R8 ;  /* 0x0000004847087223 */ /* 0x000fe20000000008 */
[----:B------:R-:W-:Y:S01]  /*ba70*/  LOP3.LUT R96, R97, 0xffff0000, RZ, 0xc0, !PT ;  /* 0xffff000061607812 */ /* 0x000fe200078ec0ff */
[----:B------:R-:W-:Y:S01]  /*ba80*/  FFMA R9, R71, R74, R9 ;  /* 0x0000004a47097223 */ /* 0x000fe20000000009 */
[----:B------:R-:W-:Y:S01]  /*ba90*/  SHF.L.U32 R95, R98, 0x10, RZ ;  /* 0x00000010625f7819 */ /* 0x000fe200000006ff */
[----:B------:R-:W-:Y:S01]  /*baa0*/  FMUL R10, R68, R10 ;  /* 0x0000000a440a7220 */ /* 0x000fe20000400000 */
[----:B------:R-:W-:Y:S01]  /*bab0*/  LOP3.LUT R98, R98, 0xffff0000, RZ, 0xc0, !PT ;  /* 0xffff000062627812 */ /* 0x000fe200078ec0ff */
[C---:B------:R-:W-:Y:S01]  /*bac0*/  FMUL R11, R68.reuse, R11 ;  /* 0x0000000b440b7220 */ /* 0x040fe20000400000 */
[----:B------:R-:W-:Y:S01]  /*bad0*/  F2FP.BF16.F32.PACK_AB R6, R9, R8 ;  /* 0x000000080906723e */ /* 0x000fe200000010ff */
[----:B------:R-:W-:Y:S01]  /*bae0*/  FFMA R10, R71, R73, R10 ;  /* 0x00000049470a7223 */ /* 0x000fe2000000000a */
[----:B------:R-:W-:Y:S01]  /*baf0*/  SHF.L.U32 R97, R99, 0x10, RZ ;  /* 0x0000001063617819 */ /* 0x000fe200000006ff */
[----:B------:R-:W-:Y:S01]  /*bb00*/  FFMA R11, R71, R76, R11 ;  /* 0x0000004c470b7223 */ /* 0x000fe2000000000b */
[----:B------:R-:W-:Y:S01]  /*bb10*/  LOP3.LUT R100, R99, 0xffff0000, RZ, 0xc0, !PT ;  /* 0xffff000063647812 */ /* 0x000fe200078ec0ff */
[----:B------:R-:W-:Y:S01]  /*bb20*/  FMUL R0, R68, R12 ;  /* 0x0000000c44007220 */ /* 0x000fe20000400000 */
[----:B------:R-:W-:Y:S01]  /*bb30*/  SHF.L.U32 R99, R104, 0x10, RZ ;  /* 0x0000001068637819 */ /* 0x000fe200000006ff */
[C---:B------:R-:W-:Y:S01]  /*bb40*/  FMUL R3, R68.reuse, R13 ;  /* 0x0000000d44037220 */ /* 0x040fe20000400000 */
[----:B------:R-:W-:Y:S01]  /*bb50*/  F2FP.BF16.F32.PACK_AB R7, R11, R10 ;  /* 0x0000000a0b07723e */ /* 0x000fe200000010ff */
[----:B------:R-:W-:Y:S01]  /*bb60*/  FMUL R14, R68, R14 ;  /* 0x0000000e440e7220 */ /* 0x000fe20000400000 */
[----:B------:R-:W-:Y:S01]  /*bb70*/  LOP3.LUT R102, R104, 0xffff0000, RZ, 0xc0, !PT ;  /* 0xffff000068667812 */ /* 0x000fe200078ec0ff */
[C---:B------:R-:W-:Y:S01]  /*bb80*/  FMUL R15, R68.reuse, R15 ;  /* 0x0000000f440f7220 */ /* 0x040fe20000400000 */
[----:B------:R-:W-:Y:S01]  /*bb90*/  SHF.L.U32 R101, R105, 0x10, RZ ;  /* 0x0000001069657819 */ /* 0x000fe200000006ff */
[----:B------:R-:W-:Y:S01]  /*bba0*/  FFMA R0, R71, R75, R0 ;  /* 0x0000004b47007223 */ /* 0x000fe20000000000 */
[----:B------:R-:W-:Y:S01]  /*bbb0*/  LOP3.LUT R104, R105, 0xffff0000, RZ, 0xc0, !PT ;  /* 0xffff000069687812 */ /* 0x000fe200078ec0ff */
[----:B------:R-:W-:Y:S01]  /*bbc0*/  FMUL R12, R68, R16 ;  /* 0x00000010440c7220 */ /* 0x000fe20000400000 */
[C---:B------:R-:W-:Y:S01]  /*bbd0*/  SHF.L.U32 R103, R106.reuse, 0x10, RZ ;  /* 0x000000106a677819 */ /* 0x040fe200000006ff */
[----:B------:R-:W-:Y:S01]  /*bbe0*/  FFMA R3, R71, R78, R3 ;  /* 0x0000004e47037223 */ /* 0x000fe20000000003 */
[----:B------:R-:W-:Y:S01]  /*bbf0*/  LOP3.LUT R106, R106, 0xffff0000, RZ, 0xc0, !PT ;  /* 0xffff00006a6a7812 */ /* 0x000fe200078ec0ff */
[C---:B------:R-:W-:Y:S01]  /*bc00*/  FMUL R13, R68.reuse, R17 ;  /* 0x00000011440d7220 */ /* 0x040fe20000400000 */
[----:B------:R-:W-:Y:S01]  /*bc10*/  SHF.L.U32 R105, R107, 0x10, RZ ;  /* 0x000000106b697819 */ /* 0x000fe200000006ff */
[----:B------:R-:W-:Y:S01]  /*bc20*/  FFMA R14, R71, R77, R14 ;  /* 0x0000004d470e7223 */ /* 0x000fe2000000000e */
[----:B------:R-:W-:Y:S01]  /*bc30*/  F2FP.BF16.F32.PACK_AB R8, R3, R0 ;  /* 0x000000000308723e */ /* 0x000fe200000010ff */
[----:B------:R-:W-:Y:S01]  /*bc40*/  FMUL R18, R68, R18 ;  /* 0x0000001244127220 */ /* 0x000fe20000400000 */
[----:B------:R-:W-:Y:S01]  /*bc50*/  LOP3.LUT R108, R107, 0xffff0000, RZ, 0xc0, !PT ;  /* 0xffff00006b6c7812 */ /* 0x000fe200078ec0ff */
[----:B------:R-:W-:Y:S01]  /*bc60*/  FFMA R15, R71, R80, R15 ;  /* 0x00000050470f7223 */ /* 0x000fe2000000000f */
[----:B------:R-:W-:Y:S01]  /*bc70*/  SHF.L.U32 R107, R112, 0x10, RZ ;  /* 0x00000010706b7819 */ /* 0x000fe200000006ff */
[----:B------:R-:W-:Y:S01]  /*bc80*/  FMUL R19, R68, R19 ;  /* 0x0000001344137220 */ /* 0x000fe20000400000 */
[----:B------:R-:W-:Y:S01]  /*bc90*/  LOP3.LUT R110, R112, 0xffff0000, RZ, 0xc0, !PT ;  /* 0xffff0000706e7812 */ /* 0x000fe200078ec0ff */
[----:B------:R1:W-:Y:S01]  /*bca0*/  STS.128 [R166+UR46+0xc400], R4 ;  /* 0x00c40004a6007988 */ /* 0x0003e20008000c2e */
[----:B------:R-:W-:Y:S01]  /*bcb0*/  F2FP.BF16.F32.PACK_AB R9, R15, R14 ;  /* 0x0000000e0f09723e */ /* 0x000fe200000010ff */
[C---:B------:R-:W-:Y:S01]  /*bcc0*/  FFMA R12, R71.reuse, R79, R12 ;  /* 0x0000004f470c7223 */ /* 0x040fe2000000000c */
[C---:B------:R-:W-:Y:S01]  /*bcd0*/  FFMA R13, R71.reuse, R82, R13 ;  /* 0x00000052470d7223 */ /* 0x040fe2000000000d */
[----:B------:R-:W-:Y:S01]  /*bce0*/  FFMA R18, R71, R81, R18 ;  /* 0x0000005147127223 */ /* 0x000fe20000000012 */
[----:B------:R-:W-:Y:S01]  /*bcf0*/  SHF.L.U32 R109, R113, 0x10, RZ ;  /* 0x00000010716d7819 */ /* 0x000fe200000006ff */
[----:B------:R-:W-:Y:S01]  /*bd00*/  FFMA R19, R71, R84, R19 ;  /* 0x0000005447137223 */ /* 0x000fe20000000013 */
[C---:B------:R-:W-:Y:S01]  /*bd10*/  FMUL R16, R68.reuse, R20 ;  /* 0x0000001444107220 */ /* 0x040fe20000400000 */
[----:B------:R-:W-:Y:S01]  /*bd20*/  F2FP.BF16.F32.PACK_AB R10, R13, R12 ;  /* 0x0000000c0d0a723e */ /* 0x000fe200000010ff */
[C---:B------:R-:W-:Y:S01]  /*bd30*/  FMUL R17, R68.reuse, R21 ;  /* 0x0000001544117220 */ /* 0x040fe20000400000 */
[C---:B------:R-:W-:Y:S01]  /*bd40*/  FMUL R22, R68.reuse, R22 ;  /* 0x0000001644167220 */ /* 0x040fe20000400000 */
[----:B------:R-:W-:Y:S01]  /*bd50*/  F2FP.BF16.F32.PACK_AB R11, R19, R18 ;  /* 0x00000012130b723e */ /* 0x000fe200000010ff */
[C---:B------:R-:W-:Y:S01]  /*bd60*/  FFMA R16, R71.reuse, R83, R16 ;  /* 0x0000005347107223 */ /* 0x040fe20000000010 */
[----:B------:R-:W-:Y:S01]  /*bd70*/  FFMA R17, R71, R86, R17 ;  /* 0x0000005647117223 */ /* 0x000fe20000000011 */
[----:B------:R-:W-:Y:S01]  /*bd80*/  LOP3.LUT R112, R113, 0xffff0000, RZ, 0xc0, !PT ;  /* 0xffff000071707812 */ /* 0x000fe200078ec0ff */
[----:B------:R-:W-:Y:S01]  /*bd90*/  FFMA R22, R71, R85, R22 ;  /* 0x0000005547167223 */ /* 0x000fe20000000016 */
[----:B------:R1:W-:Y:S01]  /*bda0*/  STS.128 [R165+0xc400], R8 ;  /* 0x00c40008a5007388 */ /* 0x0003e20000000c00 */
[C---:B------:R-:W-:Y:S01]  /*bdb0*/  FMUL R23, R68.reuse, R23 ;  /* 0x0000001744177220 */ /* 0x040fe20000400000 */
[----:B------:R-:W-:Y:S01]  /*bdc0*/  F2FP.BF16.F32.PACK_AB R16, R17, R16 ;  /* 0x000000101110723e */ /* 0x000fe200000010ff */
[C---:B------:R-:W-:Y:S01]  /*bdd0*/  FMUL R20, R68.reuse, R24 ;  /* 0x0000001844147220 */ /* 0x040fe20000400000 */
[----:B------:R-:W-:Y:S01]  /*bde0*/  FMUL R21, R68, R25 ;  /* 0x0000001944157220 */ /* 0x000fe20000400000 */
[C---:B------:R-:W-:Y:S01]  /*bdf0*/  SHF.L.U32 R111, R114.reuse, 0x10, RZ ;  /* 0x00000010726f7819 */ /* 0x040fe200000006ff */
[C---:B------:R-:W-:Y:S01]  /*be00*/  FFMA R23, R71.reuse, R88, R23 ;  /* 0x0000005847177223 */ /* 0x040fe20000000017 */
[C---:B------:R-:W-:Y:S01]  /*be10*/  FFMA R20, R71.reuse, R87, R20 ;  /* 0x0000005747147223 */ /* 0x040fe20000000014 */
[----:B------:R-:W-:Y:S01]  /*be20*/  LOP3.LUT R114, R114, 0xffff0000, RZ, 0xc0, !PT ;  /* 0xffff000072727812 */ /* 0x000fe200078ec0ff */
        /* <DEDUP_REMOVED lines=8> */
[----:B------:R-:W-:Y:S01]  /*beb0*/  SHF.L.U32 R113, R115, 0x10, RZ ;  /* 0x0000001073717819 */ /* 0x000fe200000006ff */
[----:B------:R-:W-:Y:S01]  /*bec0*/  FFMA R24, R71, R91, R24 ;  /* 0x0000005b47187223 */ /* 0x000fe20000000018 */
[C---:B------:R-:W-:Y:S01]  /*bed0*/  FMUL R25, R68.reuse, R29 ;  /* 0x0000001d44197220 */ /* 0x040fe20000400000 */
[----:B------:R-:W-:Y:S01]  /*bee0*/  LOP3.LUT R116, R115, 0xffff0000, RZ, 0xc0, !PT ;  /* 0xffff000073747812 */ /* 0x000fe200078ec0ff */
[C---:B------:R-:W-:Y:S01]  /*bef0*/  FMUL R30, R68.reuse, R30 ;  /* 0x0000001e441e7220 */ /* 0x040fe20000400000 */
[----:B------:R-:W-:Y:S01]  /*bf00*/  F2FP.BF16.F32.PACK_AB R19, R27, R26 ;  /* 0x0000001a1b13723e */ /* 0x000fe200000010ff */
[C---:B------:R-:W-:Y:S01]  /*bf10*/  FFMA R25, R71.reuse, R94, R25 ;  /* 0x0000005e47197223 */ /* 0x040fe20000000019 */
[----:B------:R-:W-:Y:S01]  /*bf20*/  FMUL R31, R68, R31 ;  /* 0x0000001f441f7220 */ /* 0x000fe20000400000 */
[----:B------:R-:W-:Y:S01]  /*bf30*/  FFMA R30, R71, R93, R30 ;  /* 0x0000005d471e7223 */ /* 0x000fe2000000001e */
[----:B------:R-:W-:Y:S01]  /*bf40*/  SHF.L.U32 R115, R120, 0x10, RZ ;  /* 0x0000001078737819 */ /* 0x000fe200000006ff */
[----:B------:R1:W-:Y:S01]  /*bf50*/  STS.128 [R164+0xc400], R16 ;  /* 0x00c40010a4007388 */ /* 0x0003e20000000c00 */
[----:B------:R-:W-:Y:S01]  /*bf60*/  F2FP.BF16.F32.PACK_AB R24, R25, R24 ;  /* 0x000000181918723e */ /* 0x000fe200000010ff */
[C---:B------:R-:W-:Y:S01]  /*bf70*/  FFMA R31, R71.reuse, R96, R31 ;  /* 0x00000060471f7223 */ /* 0x040fe2000000001f */
[C---:B------:R-:W-:Y:S01]  /*bf80*/  FMUL R28, R68.reuse, R32 ;  /* 0x00000020441c7220 */ /* 0x040fe20000400000 */
[C---:B------:R-:W-:Y:S01]  /*bf90*/  FMUL R29, R68.reuse, R33 ;  /* 0x00000021441d7220 */ /* 0x040fe20000400000 */
[----:B------:R-:W-:Y:S01]  /*bfa0*/  FMUL R34, R68, R34 ;  /* 0x0000002244227220 */ /* 0x000fe20000400000 */
[----:B------:R-:W-:Y:S01]  /*bfb0*/  LOP3.LUT R118, R120, 0xffff0000, RZ, 0xc0, !PT ;  /* 0xffff000078767812 */ /* 0x000fe200078ec0ff */
[----:B------:R-:W-:Y:S01]  /*bfc0*/  FFMA R28, R71, R95, R28 ;  /* 0x0000005f471c7223 */ /* 0x000fe2000000001c */
[----:B------:R-:W-:Y:S01]  /*bfd0*/  F2FP.BF16.F32.PACK_AB R25, R31, R30 ;  /* 0x0000001e1f19723e */ /* 0x000fe200000010ff */
[C---:B------:R-:W-:Y:S01]  /*bfe0*/  FFMA R29, R71.reuse, R98, R29 ;  /* 0x00000062471d7223 */ /* 0x040fe2000000001d */
[----:B------:R-:W-:Y:S01]  /*bff0*/  FFMA R34, R71, R97, R34 ;  /* 0x0000006147227223 */ /* 0x000fe20000000022 */
[C---:B------:R-:W-:Y:S01]  /*c000*/  FMUL R35, R68.reuse, R35 ;  /* 0x0000002344237220 */ /* 0x040fe20000400000 */
[----:B------:R-:W-:Y:S01]  /*c010*/  SHF.L.U32 R117, R121, 0x10, RZ ;  /* 0x0000001079757819 */ /* 0x000fe200000006ff */
[C---:B------:R-:W-:Y:S01]  /*c020*/  FMUL R32, R68.reuse, R36 ;  /* 0x0000002444207220 */ /* 0x040fe20000400000 */
[----:B------:R-:W-:Y:S01]  /*c030*/  F2FP.BF16.F32.PACK_AB R26, R29, R28 ;  /* 0x0000001c1d1a723e */ /* 0x000fe200000010ff */
[C---:B------:R-:W-:Y:S01]  /*c040*/  FFMA R35, R71.reuse, R100, R35 ;  /* 0x0000006447237223 */ /* 0x040fe20000000023 */
[C---:B------:R-:W-:Y:S01]  /*c050*/  FMUL R33, R68.reuse, R37 ;  /* 0x0000002544217220 */ /* 0x040fe20000400000 */
[----:B------:R-:W-:Y:S01]  /*c060*/  FFMA R32, R71, R99, R32 ;  /* 0x0000006347207223 */ /* 0x000fe20000000020 */
        /* <DEDUP_REMOVED lines=29> */
[C---:B------:R-:W-:Y:S01]  /*c240*/  FMUL R47, R68.reuse, R47 ;  /* 0x0000002f442f7220 */ /* 0x040fe20000400000 */
[C---:B------:R-:W-:Y:S01]  /*c250*/  FMUL R44, R68.reuse, R48 ;  /* 0x00000030442c7220 */ /* 0x040fe20000400000 */
[----:B------:R-:W-:Y:S01]  /*c260*/  FMUL R45, R68, R49 ;  /* 0x00000031442d7220 */ /* 0x000fe20000400000 */
[----:B------:R1:W-:Y:S01]  /*c270*/  STS.128 [R150+0xc400], R32 ;  /* 0x00c4002096007388 */ /* 0x0003e20000000c00 */
[C---:B------:R-:W-:Y:S01]  /*c280*/  SHF.L.U32 R123, R128.reuse, 0x10, RZ ;  /* 0x00000010807b7819 */ /* 0x040fe200000006ff */
[----:B------:R-:W-:Y:S01]  /*c290*/  FFMA R46, R71, R109, R46 ;  /* 0x0000006d472e7223 */ /* 0x000fe2000000002e */
[----:B------:R-:W-:Y:S01]  /*c2a0*/  F2FP.BF16.F32.PACK_AB R40, R41, R40 ;  /* 0x000000282928723e */ /* 0x000fe200000010ff */
[C---:B------:R-:W-:Y:S01]  /*c2b0*/  FFMA R47, R71.reuse, R112, R47 ;  /* 0x00000070472f7223 */ /* 0x040fe2000000002f */
[C---:B------:R-:W-:Y:S01]  /*c2c0*/  FFMA R44, R71.reuse, R111, R44 ;  /* 0x0000006f472c7223 */ /* 0x040fe2000000002c */
[----:B------:R-:W-:Y:S01]  /*c2d0*/  LOP3.LUT R126, R128, 0xffff0000, RZ, 0xc0, !PT ;  /* 0xffff0000807e7812 */ /* 0x000fe200078ec0ff */
[C---:B------:R-:W-:Y:S01]  /*c2e0*/  FFMA R45, R71.reuse, R114, R45 ;  /* 0x00000072472d7223 */ /* 0x040fe2000000002d */
[C---:B------:R-:W-:Y:S01]  /*c2f0*/  FMUL R50, R68.reuse, R50 ;  /* 0x0000003244327220 */ /* 0x040fe20000400000 */
[C---:B------:R-:W-:Y:S01]  /*c300*/  FMUL R51, R68.reuse, R51 ;  /* 0x0000003344337220 */ /* 0x040fe20000400000 */
[C---:B------:R-:W-:Y:S01]  /*c310*/  FMUL R48, R68.reuse, R52 ;  /* 0x0000003444307220 */ /* 0x040fe20000400000 */
[C---:B------:R-:W-:Y:S01]  /*c320*/  FMUL R49, R68.reuse, R53 ;  /* 0x0000003544317220 */ /* 0x040fe20000400000 */
[C---:B------:R-:W-:Y:S01]  /*c330*/  FFMA R50, R71.reuse, R113, R50 ;  /* 0x0000007147327223 */ /* 0x040fe20000000032 */
        /* <DEDUP_REMOVED lines=9> */
[----:B------:R-:W-:Y:S01]  /*c3d0*/  FFMA R55, R71, R120, R55 ;  /* 0x0000007847377223 */ /* 0x000fe20000000037 */
[C---:B------:R-:W-:Y:S01]  /*c3e0*/  FMUL R59, R68.reuse, R59 ;  /* 0x0000003b443b7220 */ /* 0x040fe20000400000 */
[----:B------:R-:W-:Y:S01]  /*c3f0*/  F2FP.BF16.F32.PACK_AB R41, R47, R46 ;  /* 0x0000002e2f29723e */ /* 0x000fe200000010ff */
[----:B------:R-:W-:Y:S01]  /*c400*/  FFMA R52, R71, R119, R52 ;  /* 0x0000007747347223 */ /* 0x000fe20000000034 */
[----:B------:R-:W-:Y:S01]  /*c410*/  F2FP.BF16.F32.PACK_AB R42, R45, R44 ;  /* 0x0000002c2d2a723e */ /* 0x000fe200000010ff */
[C---:B------:R-:W-:Y:S01]  /*c420*/  FMUL R56, R68.reuse, R60 ;  /* 0x0000003c44387220 */ /* 0x040fe20000400000 */
[----:B------:R-:W-:Y:S01]  /*c430*/  F2FP.BF16.F32.PACK_AB R43, R51, R50 ;  /* 0x00000032332b723e */ /* 0x000fe200000010ff */
[----:B------:R-:W-:Y:S01]  /*c440*/  FFMA R53, R71, R122, R53 ;  /* 0x0000007a47357223 */ /* 0x000fe20000000035 */
[----:B------:R-:W-:Y:S01]  /*c450*/  SHF.L.U32 R125, R129, 0x10, RZ ;  /* 0x00000010817d7819 */ /* 0x000fe200000006ff */
[C---:B------:R-:W-:Y:S01]  /*c460*/  FMUL R57, R68.reuse, R61 ;  /* 0x0000003d44397220 */ /* 0x040fe20000400000 */
[----:B------:R-:W-:Y:S01]  /*c470*/  FFMA R58, R71, R121, R58 ;  /* 0x00000079473a7223 */ /* 0x000fe2000000003a */
[----:B------:R1:W-:Y:S01]  /*c480*/  STS.128 [R162+0xc400], R40 ;  /* 0x00c40028a2007388 */ /* 0x0003e20000000c00 */
[----:B------:R-:W-:Y:S01]  /*c490*/  LOP3.LUT R128, R129, 0xffff0000, RZ, 0xc0, !PT ;  /* 0xffff000081807812 */ /* 0x000fe200078ec0ff */
[----:B------:R-:W-:Y:S01]  /*c4a0*/  FMUL R62, R68, R62 ;  /* 0x0000003e443e7220 */ /* 0x000fe20000400000 */
[C---:B------:R-:W-:Y:S01]  /*c4b0*/  FFMA R59, R71.reuse, R124, R59 ;  /* 0x0000007c473b7223 */ /* 0x040fe2000000003b */
[----:B------:R-:W-:Y:S01]  /*c4c0*/  SHF.L.U32 R127, R130, 0x10, RZ ;  /* 0x00000010827f7819 */ /* 0x000fe200000006ff */
[----:B------:R-:W-:Y:S01]  /*c4d0*/  FMUL R63, R68, R63 ;  /* 0x0000003f443f7220 */ /* 0x000fe20000400000 */
[C---:B------:R-:W-:Y:S01]  /*c4e0*/  FFMA R56, R71.reuse, R123, R56 ;  /* 0x0000007b47387223 */ /* 0x040fe20000000038 */
[----:B------:R-:W-:Y:S01]  /*c4f0*/  LOP3.LUT R130, R130, 0xffff0000, RZ, 0xc0, !PT ;  /* 0xffff000082827812 */ /* 0x000fe200078ec0ff */
[C---:B------:R-:W-:Y:S01]  /*c500*/  FMUL R60, R68.reuse, R64 ;  /* 0x00000040443c7220 */ /* 0x040fe20000400000 */
[----:B------:R-:W-:Y:S01]  /*c510*/  FFMA R57, R71, R126, R57 ;  /* 0x0000007e47397223 */ /* 0x000fe20000000039 */
[----:B------:R-:W-:Y:S01]  /*c520*/  SHF.L.U32 R129, R131, 0x10, RZ ;  /* 0x0000001083817819 */ /* 0x000fe200000006ff */
[C---:B------:R-:W-:Y:S01]  /*c530*/  FMUL R61, R68.reuse, R65 ;  /* 0x00000041443d7220 */ /* 0x040fe20000400000 */
[----:B------:R-:W-:Y:S01]  /*c540*/  FFMA R62, R71, R125, R62 ;  /* 0x0000007d473e7223 */ /* 0x000fe2000000003e */
[----:B------:R-:W-:Y:S01]  /*c550*/  LOP3.LUT R132, R131, 0xffff0000, RZ, 0xc0, !PT ;  /* 0xffff000083847812 */ /* 0x000fe200078ec0ff */
[C---:B------:R-:W-:Y:S01]  /*c560*/  FMUL R66, R68.reuse, R66 ;  /* 0x0000004244427220 */ /* 0x040fe20000400000 */
[----:B------:R-:W-:Y:S01]  /*c570*/  F2FP.BF16.F32.PACK_AB R48, R49, R48 ;  /* 0x000000303130723e */ /* 0x000fe200000010ff */
[----:B------:R-:W-:Y:S01]  /*c580*/  FFMA R63, R71, R128, R63 ;  /* 0x00000080473f7223 */ /* 0x000fe2000000003f */
[----:B------:R-:W-:Y:S01]  /*c590*/  FMUL R67, R68, R67 ;  /* 0x0000004344437220 */ /* 0x000fe20000400000 */
        /* <DEDUP_REMOVED lines=12> */
[----:B------:R-:W-:Y:S03]  /*c660*/  ISETP.NE.AND P0, PT, R155, RZ, PT ;  /* 0x000000ff9b00720c */ /* 0x000fe60003f05270 */
[----:B------:R1:W-:Y:S01]  /*c670*/  STS.128 [R160+0xc400], R56 ;  /* 0x00c40038a0007388 */ /* 0x0003e20000000c00 */
[----:B------:R-:W-:Y:S01]  /*c680*/  @!PT LDS RZ, [RZ] ;  /* 0x00000000fffff984 */ /* 0x000fe20000000800 */
[----:B------:R-:W-:Y:S01]  /*c690*/  @!PT LDS RZ, [RZ] ;  /* 0x00000000fffff984 */ /* 0x000fe20000000800 */
[----:B------:R-:W-:Y:S01]  /*c6a0*/  @!PT LDS RZ, [RZ] ;  /* 0x00000000fffff984 */ /* 0x000fe20000000800 */
[----:B------:R-:W-:Y:S01]  /*c6b0*/  @!PT LDS RZ, [RZ] ;  /* 0x00000000fffff984 */ /* 0x000fe20000000800 */
[----:B------:R2:W-:Y:S07]  /*c6c0*/  MEMBAR.ALL.CTA ;  /* 0x0000000000007992 */ /* 0x0005ee0000008000 */
[----:B--2---:R-:W2:Y:S02]  /*c6d0*/  FENCE.VIEW.ASYNC.S ;  /* 0x00000000000073c6 */ /* 0x004ea40000000000 */
[----:B--2---:R-:W-:Y:S06]  /*c6e0*/  BAR.SYNC.DEFER_BLOCKING 0x1, 0x80 ;  /* 0x0042000000007b1d */ /* 0x004fec0000010000 */
[----:B------:R-:W-:Y:S05]  /*c6f0*/  @P0 BRA `(.L_x_157) ;  /* 0x0000000000280947 */ /* 0x000fea0003800000 */
[----:B------:R-:W2:Y:S01]  /*c700*/  LDCU.64 UR6, c[0x0][0x348] ;  /* 0x00006900ff0677ac */ /* 0x000ea20008000a00 */
[----:B------:R-:W-:Y:S02]  /*c710*/  UIADD3 UR9, UPT, UPT, UR53, UR39, URZ ;  /* 0x0000002735097290 */ /* 0x000fe4000fffe0ff */
[----:B------:R-:W-:Y:S01]  /*c720*/  UIADD3 UR8, UPT, UPT, UR46, 0xc400, URZ ;  /* 0x0000c4002e087890 */ /* 0x000fe2000fffe0ff */
[----:B------:R-:W-:Y:S01]  /*c730*/  UMOV UR10, UR50 ;  /* 0x00000032000a7c82 */ /* 0x000fe20008000000 */
[----:B------:R-:W-:Y:S01]  /*c740*/  UMOV UR11, UR44 ;  /* 0x0000002c000b7c82 */ /* 0x000fe20008000000 */
[----:B--2---:R-:W-:Y:S04]  /*c750*/  UIADD3 UR4, UP0, UPT, UR6, 0xa80, URZ ;  /* 0x00000a8006047890 */ /* 0x004fe8000ff1e0ff */
[----:B------:R-:W-:Y:S09]  /*c760*/  UIADD3.X UR5, UPT, UPT, URZ, UR7, URZ, UP0, !UPT ;  /* 0x00000007ff057290 */ /* 0x000ff200087fe4ff */
[----:B------:R2:W-:Y:S01]  /*c770*/  UTMASTG.3D [UR8], [UR4] ;  /* 0x00000008040073b5 */ /* 0x0005e20008010000 */
[----:B------:R0:W-:Y:S01]  /*c780*/  UTMACMDFLUSH ;  /* 0x00000000000079b7 */ /* 0x0001e20000000000 */
[----:B--2---:R-:W-:Y:S04]  /*c790*/  DEPBAR.LE SB0, 0x1 ;  /* 0x000080400000791a */ /* 0x004fe80000000000 */
.L_x_157:
[----:B------:R-:W-:Y:S05]  /*c7a0*/  BSYNC.RECONVERGENT B0 ;  /* 0x0000000000007941 */ /* 0x000fea0003800200 */
.L_x_156:
[----:B------:R-:W-:Y:S01]  /*c7b0*/  BAR.SYNC.DEFER_BLOCKING 0x1, 0x80 ;  /* 0x0042000000007b1d */ /* 0x000fe20000010000 */
[----:B------:R-:W-:Y:S09]  /*c7c0*/  UISETP.NE.AND UP0, UPT, UR54, -0x4, UPT ;  /* 0xfffffffc3600788c */ /* 0x000ff2000bf05270 */
[----:B------:R-:W-:Y:S05]  /*c7d0*/  BRA.U !UP0, `(.L_x_158) ;  /* 0x0000000108247547 */ /* 0x000fea000b800000 */
[----:B------:R-:W-:Y:S01]  /*c7e0*/  ISETP.NE.AND P0, PT, R159, RZ, PT ;  /* 0x000000ff9f00720c */ /* 0x000fe20003f05270 */
[----:B------:R-:W-:Y:S01]  /*c7f0*/  IMAD.U32 R0, RZ, RZ, UR52 ;  /* 0x00000034ff007e24 */ /* 0x000fe2000f8e00ff */
[----:B------:R-:W-:Y:S04]  /*c800*/  UIADD3 UR4, UPT, UPT, UR52, 0x1, URZ ;  /* 0x0000000134047890 */ /* 0x000fe8000fffe0ff */
[----:B------:R-:W-:Y:S04]  /*c810*/  UISETP.NE.AND UP0, UPT, UR4, 0x4, UPT ;  /* 0x000000040400788c */ /* 0x000fe8000bf05270 */
[----:B------:R-:W-:Y:S03]  /*c820*/  USEL UR52, UR4, URZ, UP0 ;  /* 0x000000ff04347287 */ /* 0x000fe60008000000 */
[----:B------:R-:W-:Y:S05]  /*c830*/  @P0 LEA R0, R0, UR46, 0x3 ;  /* 0x0000002e00000c11 */ /* 0x000fea000f8e18ff */
[----:B------:R-:W-:Y:S05]  /*c840*/  @P0 VIADD R0, R0, 0x120 ;  /* 0x0000012000000836 */ /* 0x000fea0000000000 */
[----:B------:R-:W-:Y:S04]  /*c850*/  @P0 PRMT R0, R167, 0x654, R0 ;  /* 0x00000654a7000816 */ /* 0x000fe80000000000 */
[----:B------:R2:W-:Y:S03]  /*c860*/  @P0 SYNCS.ARRIVE.TRANS64.RED.A1T0 RZ, [R0+URZ], RZ ;  /* 0x000000ff00ff09a7 */ /* 0x0005e600081004ff */
.L_x_158:
[----:B------:R-:W-:Y:S01]  /*c870*/  R2UR UR6, R158 ;  /* 0x000000009e0672ca */ /* 0x000fe200000e0000 */
[----:B------:R-:W-:Y:S01]  /*c880*/  UIADD3 UR54, UPT, UPT, UR54, 0x4, URZ ;  /* 0x0000000436367890 */ /* 0x000fe2000fffe0ff */
[----:B------:R-:W-:Y:S01]  /*c890*/  R2UR UR5, R145 ;  /* 0x00000000910572ca */ /* 0x000fe200000e0000 */
[----:B------:R-:W-:Y:S01]  /*c8a0*/  ULOP3.LUT UR38, UR38, 0x1, URZ, 0x3c, !UPT ;  /* 0x0000000126267892 */ /* 0x000fe2000f8e3cff */
[----:B------:R-:W-:Y:S02]  /*c8b0*/  R2UR UR4, R146 ;  /* 0x00000000920472ca */ /* 0x000fe400000e0000 */
[----:B------:R-:W-:Y:S02]  /*c8c0*/  R2UR UR44, R156 ;  /* 0x000000009c2c72ca */ /* 0x000fe400000e0000 */
[C---:B------:R-:W-:Y:S04]  /*c8d0*/  ISETP.NE.AND P0, PT, R149.reuse, 0x2, PT ;  /* 0x000000029500780c */ /* 0x040fe80003f05270 */
[----:B--2---:R-:W-:Y:S01]  /*c8e0*/  SEL R0, RZ, 0x1, P0 ;  /* 0x00000001ff007807 */ /* 0x004fe20000000000 */
[----:B------:R-:W-:Y:S01]  /*c8f0*/  UISETP.NE.AND UP0, UPT, UR6, URZ, UPT ;  /* 0x000000ff0600728c */ /* 0x000fe2000bf05270 */
[----:B------:R-:W-:Y:S01]  /*c900*/  SEL R149, R149, RZ, P0 ;  /* 0x000000ff95957207 */ /* 0x000fe20000000000 */
[----:B------:R-:W-:Y:S01]  /*c910*/  UIADD3 UR16, UPT, UPT, UR36, UR5, URZ ;  /* 0x0000000524107290 */ /* 0x000fe2000fffe0ff */
[----:B------:R-:W-:Y:S01]  /*c920*/  LOP3.LUT R151, R151, R0, RZ, 0x3c, !PT ;  /* 0x0000000097977212 */ /* 0x000fe200078e3cff */
[----:B------:R-:W-:Y:S05]  /*c930*/  UIADD3 UR20, UPT, UPT, UR37, UR4, URZ ;  /* 0x0000000425147290 */ /* 0x000fea000fffe0ff */
[----:B------:R-:W-:Y:S07]  /*c940*/  BRA.U UP0, `(.L_x_159) ;  /* 0xffffff9d009c7547 */ /* 0x000fee000b83ffff */
[----:B------:R-:W2:Y:S01]  /*c950*/  LDCU.64 UR4, c[0x0][0xc88] ;  /* 0x00019100ff0477ac */ /* 0x000ea20008000a00 */
[----:B------:R-:W3:Y:S01]  /*c960*/  LDCU.64 UR6, c[0x0][0xc90] ;  /* 0x00019200ff0677ac */ /* 0x000ee20008000a00 */
[----:B------:R-:W-:Y:S02]  /*c970*/  ULOP3.LUT UR9, UR60, 0x1, URZ, 0x3c, !UPT ;  /* 0x000000013c097892 */ /* 0x000fe4000f8e3cff */
[----:B------:R-:W-:-:S04]  /*c980*/  UIADD3 UR8, UPT, UPT, UR46, 0x1a0, URZ ;  /* 0x000001a02e087890 */ /* 0x000fc8000fffe0ff */
[----:B------:R-:W-:Y:S01]  /*c990*/  UPRMT UR8, UR9, 0x654, UR8 ;  /* 0x0000065409087896 */ /* 0x000fe20008000008 */
[----:B--2---:R-:W-:Y:S02]  /*c9a0*/  ISETP.NE.U32.AND P2, PT, RZ, UR4, PT ;  /* 0x00000004ff007c0c */ /* 0x004fe4000bf45070 */
[----:B---3--:R-:W-:-:S06]  /*c9b0*/  ISETP.NE.U32.AND P1, PT, RZ, UR6, PT ;  /* 0x00000006ff007c0c */ /* 0x008fcc000bf25070 */
[----:B------:R-:W-:Y:S01]  /*c9c0*/  SYNCS.ARRIVE.TRANS64.RED.A1T0 RZ, [UR8], RZ ;  /* 0x000000ffffff79a7 */ /* 0x000fe20008100408 */
[----:B------:R-:W-:Y:S02]  /*c9d0*/  ISETP.NE.AND.EX P2, PT, RZ, UR5, PT, P2 ;  /* 0x00000005ff007c0c */ /* 0x000fe4000bf45320 */
[----:B------:R-:W-:Y:S01]  /*c9e0*/  ISETP.NE.AND.EX P0, PT, RZ, UR7, PT, P1 ;  /* 0x00000007ff007c0c */ /* 0x000fe2000bf05310 */
[----:B------:R-:W-:-:S12]  /*c9f0*/  SYNCS.ARRIVE.TRANS64.A1T0 RZ, [UR46+0x1a0], RZ ;  /* 0x0001a0ffffff79a7 */ /* 0x000fd8000810002e */
[----:B------:R-:W-:Y:S05]  /*ca00*/  @P2 BRA P0, `(.L_x_160) ;  /* 0x00000000003c2947 */ /* 0x000fea0000000000 */
[----:B------:R-:W-:-:S13]  /*ca10*/  ISETP.NE.AND.EX P1, PT, RZ, UR7, PT, P1 ;  /* 0x00000007ff007c0c */ /* 0x000fda000bf25310 */
[----:B------:R-:W-:Y:S05]  /*ca20*/  @P1 BRA `(.L_x_161) ;  /* 0x00000000000c1947 */ /* 0x000fea0003800000 */
[----:B------:R-:W-:-:S13]  /*ca30*/  FSETP.NEU.AND P0, PT, R71, RZ, PT ;  /* 0x000000ff4700720b */ /* 0x000fda0003f0d000 */
[----:B------:R-:W-:Y:S05]  /*ca40*/  @!P0 EXIT ;  /* 0x000000000000894d */ /* 0x000fea0003800000 */
[----:B------:R-:W-:Y:S05]  /*ca50*/  BRA `(.L_x_160) ;  /* 0x0000000000287947 */ /* 0x000fea0003800000 */
.L_x_161:
[----:B------:R-:W-:Y:S01]  /*ca60*/  ISETP.NE.AND P0, PT, R148, RZ, PT ;  /* 0x000000ff9400720c */ /* 0x000fe20003f05270 */
[----:B------:R-:W-:-:S12]  /*ca70*/  BSSY.RECONVERGENT B0, `(.L_x_160) ;  /* 0x0000008000007945 */ /* 0x000fd80003800200 */
[----:B------:R-:W-:Y:S05]  /*ca80*/  @P0 BRA `(.L_x_162) ;  /* 0x0000000000100947 */ /* 0x000fea0003800000 */
[----:B------:R-:W-:-:S04]  /*ca90*/  ISETP.NE.U32.AND P0, PT, RZ, UR4, PT ;  /* 0x00000004ff007c0c */ /* 0x000fc8000bf05070 */
[----:B------:R-:W-:-:S13]  /*caa0*/  ISETP.NE.AND.EX P0, PT, RZ, UR5, PT, P0 ;  /* 0x00000005ff007c0c */ /* 0x000fda000bf05300 */
[----:B------:R-:W-:Y:S05]  /*cab0*/  @!P0 EXIT ;  /* 0x000000000000894d */ /* 0x000fea0003800000 */
[----:B------:R-:W-:Y:S05]  /*cac0*/  BRA `(.L_x_163) ;  /* 0x0000000000087947 */ /* 0x000fea0003800000 */
.L_x_162:
[----:B------:R-:W-:-:S13]  /*cad0*/  FSETP.NEU.AND P0, PT, R71, RZ, PT ;  /* 0x000000ff4700720b */ /* 0x000fda0003f0d000 */
[----:B------:R-:W-:Y:S05]  /*cae0*/  @!P0 EXIT ;  /* 0x000000000000894d */ /* 0x000fea0003800000 */
.L_x_163:
[----:B------:R-:W-:Y:S05]  /*caf0*/  BSYNC.RECONVERGENT B0 ;  /* 0x0000000000007941 */ /* 0x000fea0003800200 */
.L_x_160:
[----:B------:R-:W-:Y:S01]  /*cb00*/  ULEA UR6, UR52, UR46, 0x3 ;  /* 0x0000002e34067291 */ /* 0x000fe2000f8e18ff */
[----:B------:R-:W-:-:S04]  /*cb10*/  DEPBAR.LE SB0, 0x0 ;  /* 0x000080000000791a */ /* 0x000fc80000000000 */
[----:B------:R-:W-:-:S04]  /*cb20*/  UIADD3 UR6, UPT, UPT, UR6, 0x120, URZ ;  /* 0x0000012006067890 */ /* 0x000fc8000fffe0ff */
[----:B------:R-:W-:-:S09]  /*cb30*/  UPRMT UR6, UR60, 0x654, UR6 ;  /* 0x000006543c067896 */ /* 0x000fd20008000006 */
[----:B------:R-:W-:Y:S01]  /*cb40*/  SYNCS.ARRIVE.TRANS64.RED.A1T0 RZ, [UR6], RZ ;  /* 0x000000ffffff79a7 */ /* 0x000fe20008100406 */
[----:B------:R-:W-:Y:S05]  /*cb50*/  EXIT ;  /* 0x000000000000794d */ /* 0x000fea0003800000 */
.L_x_25:
[----:B-1----:R1:W2:Y:S02]  /*cb60*/  SYNCS.PHASECHK.TRANS64.TRYWAIT P0, [R0+URZ+0x190], R3 ;  /* 0x00019003000075a7 */ /* 0x0022a400080011ff */
[----:B--2---:R-:W-:Y:S05]  /*cb70*/  @!P0 NANOSLEEP.SYNCS 0x989680 ;  /* 0x009896800000895d */ /* 0x004fea0003900000 */
[----:B------:R-:W2:Y:S02]  /*cb80*/  @!P0 SYNCS.PHASECHK.TRANS64 P0, [R0+URZ+0x190], R3 ;  /* 0x00019003000085a7 */ /* 0x000ea400080010ff */
[----:B--2---:R-:W-:Y:S05]  /*cb90*/  @!P0 BRA `(.L_x_25) ;  /* 0xfffffffc00f08947 */ /* 0x004fea000383ffff */
[----:B------:R-:W-:Y:S05]  /*cba0*/  BRA `(.L_x_164) ;  /* 0xffffff5000ec7947 */ /* 0x000fea000383ffff */
.L_x_28:
[----:B-1----:R-:W-:-:S07]  /*cbb0*/  MOV R0, UR5 ;  /* 0x0000000500007c02 */ /* 0x002fce0008000f00 */
.L_x_165:
[----:B-1----:R1:W2:Y:S02]  /*cbc0*/  SYNCS.PHASECHK.TRANS64.TRYWAIT P0, [R0+URZ+0x80], R3 ;  /* 0x00008003000075a7 */ /* 0x0022a400080011ff */
[----:B--2---:R-:W-:Y:S05]  /*cbd0*/  @!P0 NANOSLEEP.SYNCS 0x989680 ;  /* 0x009896800000895d */ /* 0x004fea0003900000 */
[----:B------:R-:W2:Y:S02]  /*cbe0*/  @!P0 SYNCS.PHASECHK.TRANS64 P0, [R0+URZ+0x80], R3 ;  /* 0x00008003000085a7 */ /* 0x000ea400080010ff */
[----:B--2---:R-:W-:Y:S05]  /*cbf0*/  @!P0 BRA `(.L_x_165) ;  /* 0xfffffffc00f08947 */ /* 0x004fea000383ffff */
[----:B------:R-:W-:Y:S05]  /*cc00*/  BRA `(.L_x_27) ;  /* 0xffffff54004c7947 */ /* 0x000fea000383ffff */
.L_x_37:
[----:B-1----:R-:W-:-:S07]  /*cc10*/  MOV R0, UR6 ;  /* 0x0000000600007c02 */ /* 0x002fce0008000f00 */
.L_x_166:
[----:B-1----:R1:W2:Y:S02]  /*cc20*/  SYNCS.PHASECHK.TRANS64.TRYWAIT P0, [R0+URZ+0x80], R3 ;  /* 0x00008003000075a7 */ /* 0x0022a400080011ff */
[----:B--2---:R-:W-:Y:S05]  /*cc30*/  @!P0 NANOSLEEP.SYNCS 0x989680 ;  /* 0x009896800000895d */ /* 0x004fea0003900000 */
[----:B------:R-:W2:Y:S02]  /*cc40*/  @!P0 SYNCS.PHASECHK.TRANS64 P0, [R0+URZ+0x80], R3 ;  /* 0x00008003000085a7 */ /* 0x000ea400080010ff */
[----:B--2---:R-:W-:Y:S05]  /*cc50*/  @!P0 BRA `(.L_x_166) ;  /* 0xfffffffc00f08947 */ /* 0x004fea000383ffff */
[----:B------:R-:W-:Y:S05]  /*cc60*/  BRA `(.L_x_36) ;  /* 0xffffff58006c7947 */ /* 0x000fea000383ffff */
.L_x_44:
[----:B-1----:R1:W4:Y:S02]  /*cc70*/  SYNCS.PHASECHK.TRANS64.TRYWAIT P0, [R3+URZ+0x150], R0 ;  /* 0x00015000030075a7 */ /* 0x00232400080011ff */
[----:B----4-:R-:W-:Y:S05]  /*cc80*/  @!P0 NANOSLEEP.SYNCS 0x989680 ;  /* 0x009896800000895d */ /* 0x010fea0003900000 */
[----:B------:R-:W4:Y:S02]  /*cc90*/  @!P0 SYNCS.PHASECHK.TRANS64 P0, [R3+URZ+0x150], R0 ;  /* 0x00015000030085a7 */ /* 0x000f2400080010ff */
[----:B----4-:R-:W-:Y:S05]  /*cca0*/  @!P0 BRA `(.L_x_44) ;  /* 0xfffffffc00f08947 */ /* 0x010fea000383ffff */
[----:B------:R-:W-:Y:S05]  /*ccb0*/  BRA `(.L_x_167) ;  /* 0xffffff5c00687947 */ /* 0x000fea000383ffff */
.L_x_48:
[----:B-1----:R-:W-:-:S07]  /*ccc0*/  MOV R0, UR4 ;  /* 0x0000000400007c02 */ /* 0x002fce0008000f00 */
.L_x_168:
[----:B-1----:R1:W2:Y:S02]  /*ccd0*/  SYNCS.PHASECHK.TRANS64.TRYWAIT P0, [R0+URZ], R3 ;  /* 0x00000003000075a7 */ /* 0x0022a400080011ff */
[----:B--2---:R-:W-:Y:S05]  /*cce0*/  @!P0 NANOSLEEP.SYNCS 0x989680 ;  /* 0x009896800000895d */ /* 0x004fea0003900000 */
[----:B------:R-:W2:Y:S02]  /*ccf0*/  @!P0 SYNCS.PHASECHK.TRANS64 P0, [R0+URZ], R3 ;  /* 0x00000003000085a7 */ /* 0x000ea400080010ff */
[----:B--2---:R-:W-:Y:S05]  /*cd00*/  @!P0 BRA `(.L_x_168) ;  /* 0xfffffffc00f08947 */ /* 0x004fea000383ffff */
[----:B------:R-:W-:Y:S05]  /*cd10*/  BRA `(.L_x_169) ;  /* 0xffffff6400147947 */ /* 0x000fea000383ffff */
.L_x_49:
[----:B------:R-:W-:-:S07]  /*cd20*/  MOV R0, UR5 ;  /* 0x0000000500007c02 */ /* 0x000fce0008000f00 */
.L_x_170:
[----:B-1----:R1:W2:Y:S02]  /*cd30*/  SYNCS.PHASECHK.TRANS64.TRYWAIT P0, [R0+URZ], R3 ;  /* 0x00000003000075a7 */ /* 0x0022a400080011ff */
[----:B--2---:R-:W-:Y:S05]  /*cd40*/  @!P0 NANOSLEEP.SYNCS 0x989680 ;  /* 0x009896800000895d */ /* 0x004fea0003900000 */
[----:B------:R-:W2:Y:S02]  /*cd50*/  @!P0 SYNCS.PHASECHK.TRANS64 P0, [R0+URZ], R3 ;  /* 0x00000003000085a7 */ /* 0x000ea400080010ff */
[----:B--2---:R-:W-:Y:S05]  /*cd60*/  @!P0 BRA `(.L_x_170) ;  /* 0xfffffffc00f08947 */ /* 0x004fea000383ffff */
[----:B------:R-:W-:Y:S05]  /*cd70*/  BRA `(.L_x_171) ;  /* 0xffffff6400207947 */ /* 0x000fea000383ffff */
.L_x_50:
[----:B------:R-:W-:-:S07]  /*cd80*/  MOV R0, UR5 ;  /* 0x0000000500007c02 */ /* 0x000fce0008000f00 */
.L_x_172:
[----:B-1----:R1:W2:Y:S02]  /*cd90*/  SYNCS.PHASECHK.TRANS64.TRYWAIT P0, [R0+URZ], R3 ;  /* 0x00000003000075a7 */ /* 0x0022a400080011ff */
[----:B--2---:R-:W-:Y:S05]  /*cda0*/  @!P0 NANOSLEEP.SYNCS 0x989680 ;  /* 0x009896800000895d */ /* 0x004fea0003900000 */
[----:B------:R-:W2:Y:S02]  /*cdb0*/  @!P0 SYNCS.PHASECHK.TRANS64 P0, [R0+URZ], R3 ;  /* 0x00000003000085a7 */ /* 0x000ea400080010ff */
[----:B--2---:R-:W-:Y:S05]  /*cdc0*/  @!P0 BRA `(.L_x_172) ;  /* 0xfffffffc00f08947 */ /* 0x004fea000383ffff */
[----:B------:R-:W-:Y:S05]  /*cdd0*/  BRA `(.L_x_173) ;  /* 0xffffff64002c7947 */ /* 0x000fea000383ffff */
.L_x_51:
[----:B------:R-:W-:-:S07]  /*cde0*/  MOV R0, UR5 ;  /* 0x0000000500007c02 */ /* 0x000fce0008000f00 */
.L_x_174:
[----:B-1----:R1:W2:Y:S02]  /*cdf0*/  SYNCS.PHASECHK.TRANS64.TRYWAIT P0, [R0+URZ], R3 ;  /* 0x00000003000075a7 */ /* 0x0022a400080011ff */
[----:B--2---:R-:W-:Y:S05]  /*ce00*/  @!P0 NANOSLEEP.SYNCS 0x989680 ;  /* 0x009896800000895d */ /* 0x004fea0003900000 */
[----:B------:R-:W2:Y:S02]  /*ce10*/  @!P0 SYNCS.PHASECHK.TRANS64 P0, [R0+URZ], R3 ;  /* 0x00000003000085a7 */ /* 0x000ea400080010ff */
[----:B--2---:R-:W-:Y:S05]  /*ce20*/  @!P0 BRA `(.L_x_174) ;  /* 0xfffffffc00f08947 */ /* 0x004fea000383ffff */
[----:B------:R-:W-:Y:S05]  /*ce30*/  BRA `(.L_x_175) ;  /* 0xffffff6400387947 */ /* 0x000fea000383ffff */
.L_x_52:
[----:B------:R-:W-:-:S07]  /*ce40*/  MOV R0, UR5 ;  /* 0x0000000500007c02 */ /* 0x000fce0008000f00 */
.L_x_176:
[----:B-1----:R1:W2:Y:S02]  /*ce50*/  SYNCS.PHASECHK.TRANS64.TRYWAIT P0, [R0+URZ], R3 ;  /* 0x00000003000075a7 */ /* 0x0022a400080011ff */
[----:B--2---:R-:W-:Y:S05]  /*ce60*/  @!P0 NANOSLEEP.SYNCS 0x989680 ;  /* 0x009896800000895d */ /* 0x004fea0003900000 */
[----:B------:R-:W2:Y:S02]  /*ce70*/  @!P0 SYNCS.PHASECHK.TRANS64 P0, [R0+URZ], R3 ;  /* 0x00000003000085a7 */ /* 0x000ea400080010ff */
[----:B--2---:R-:W-:Y:S05]  /*ce80*/  @!P0 BRA `(.L_x_176) ;  /* 0xfffffffc00f08947 */ /* 0x004fea000383ffff */
[----:B------:R-:W-:Y:S05]  /*ce90*/  BRA `(.L_x_177) ;  /* 0xffffff6400447947 */ /* 0x000fea000383ffff */
.L_x_53:
[----:B------:R-:W-:-:S07]  /*cea0*/  MOV R0, UR5 ;  /* 0x0000000500007c02 */ /* 0x000fce0008000f00 */
.L_x_178:
[----:B-1----:R1:W2:Y:S02]  /*ceb0*/  SYNCS.PHASECHK.TRANS64.TRYWAIT P0, [R0+URZ], R3 ;  /* 0x00000003000075a7 */ /* 0x0022a400080011ff */
[----:B--2---:R-:W-:Y:S05]  /*cec0*/  @!P0 NANOSLEEP.SYNCS 0x989680 ;  /* 0x009896800000895d */ /* 0x004fea0003900000 */
[----:B------:R-:W2:Y:S02]  /*ced0*/  @!P0 SYNCS.PHASECHK.TRANS64 P0, [R0+URZ], R3 ;  /* 0x00000003000085a7 */ /* 0x000ea400080010ff */
[----:B--2---:R-:W-:Y:S05]  /*cee0*/  @!P0 BRA `(.L_x_178) ;  /* 0xfffffffc00f08947 */ /* 0x004fea000383ffff */
[----:B------:R-:W-:Y:S05]  /*cef0*/  BRA `(.L_x_179) ;  /* 0xffffff6400507947 */ /* 0x000fea000383ffff */
.L_x_54:
[----:B------:R-:W-:-:S07]  /*cf00*/  MOV R0, UR5 ;  /* 0x0000000500007c02 */ /* 0x000fce0008000f00 */
.L_x_180:
[----:B-1----:R1:W2:Y:S02]  /*cf10*/  SYNCS.PHASECHK.TRANS64.TRYWAIT P0, [R0+URZ], R3 ;  /* 0x00000003000075a7 */ /* 0x0022a400080011ff */
[----:B--2---:R-:W-:Y:S05]  /*cf20*/  @!P0 NANOSLEEP.SYNCS 0x989680 ;  /* 0x009896800000895d */ /* 0x004fea0003900000 */
[----:B------:R-:W2:Y:S02]  /*cf30*/  @!P0 SYNCS.PHASECHK.TRANS64 P0, [R0+URZ], R3 ;  /* 0x00000003000085a7 */ /* 0x000ea400080010ff */
[----:B--2---:R-:W-:Y:S05]  /*cf40*/  @!P0 BRA `(.L_x_180) ;  /* 0xfffffffc00f08947 */ /* 0x004fea000383ffff */
[----:B------:R-:W-:Y:S05]  /*cf50*/  BRA `(.L_x_181) ;  /* 0xffffff64005c7947 */ /* 0x000fea000383ffff */
.L_x_55:
[----:B------:R-:W-:-:S07]  /*cf60*/  MOV R0, UR5 ;  /* 0x0000000500007c02 */ /* 0x000fce0008000f00 */
.L_x_182:
[----:B-1----:R1:W2:Y:S02]  /*cf70*/  SYNCS.PHASECHK.TRANS64.TRYWAIT P0, [R0+URZ], R3 ;  /* 0x00000003000075a7 */ /* 0x0022a400080011ff */
[----:B--2---:R-:W-:Y:S05]  /*cf80*/  @!P0 NANOSLEEP.SYNCS 0x989680 ;  /* 0x009896800000895d */ /* 0x004fea0003900000 */
[----:B------:R-:W2:Y:S02]  /*cf90*/  @!P0 SYNCS.PHASECHK.TRANS64 P0, [R0+URZ], R3 ;  /* 0x00000003000085a7 */ /* 0x000ea400080010ff */
[----:B--2---:R-:W-:Y:S05]  /*cfa0*/  @!P0 BRA `(.L_x_182) ;  /* 0xfffffffc00f08947 */ /* 0x004fea000383ffff */
[----:B------:R-:W-:Y:S05]  /*cfb0*/  BRA `(.L_x_183) ;  /* 0xffffff6400687947 */ /* 0x000fea000383ffff */
.L_x_56:
[----:B------:R-:W-:-:S07]  /*cfc0*/  MOV R0, UR5 ;  /* 0x0000000500007c02 */ /* 0x000fce0008000f00 */
.L_x_184:
[----:B-1----:R1:W2:Y:S02]  /*cfd0*/  SYNCS.PHASECHK.TRANS64.TRYWAIT P0, [R0+URZ], R3 ;  /* 0x00000003000075a7 */ /* 0x0022a400080011ff */
[----:B--2---:R-:W-:Y:S05]  /*cfe0*/  @!P0 NANOSLEEP.SYNCS 0x989680 ;  /* 0x009896800000895d */ /* 0x004fea0003900000 */
[----:B------:R-:W2:Y:S02]  /*cff0*/  @!P0 SYNCS.PHASECHK.TRANS64 P0, [R0+URZ], R3 ;  /* 0x00000003000085a7 */ /* 0x000ea400080010ff */
[----:B--2---:R-:W-:Y:S05]  /*d000*/  @!P0 BRA `(.L_x_184) ;  /* 0xfffffffc00f08947 */ /* 0x004fea000383ffff */
[----:B------:R-:W-:Y:S05]  /*d010*/  BRA `(.L_x_185) ;  /* 0xffffff6400747947 */ /* 0x000fea000383ffff */
.L_x_57:
[----:B------:R-:W-:-:S07]  /*d020*/  MOV R0, UR5 ;  /* 0x0000000500007c02 */ /* 0x000fce0008000f00 */
.L_x_186:
[----:B-1----:R1:W2:Y:S02]  /*d030*/  SYNCS.PHASECHK.TRANS64.TRYWAIT P0, [R0+URZ], R3 ;  /* 0x00000003000075a7 */ /* 0x0022a400080011ff */
[----:B--2---:R-:W-:Y:S05]  /*d040*/  @!P0 NANOSLEEP.SYNCS 0x989680 ;  /* 0x009896800000895d */ /* 0x004fea0003900000 */
[----:B------:R-:W2:Y:S02]  /*d050*/  @!P0 SYNCS.PHASECHK.TRANS64 P0, [R0+URZ], R3 ;  /* 0x00000003000085a7 */ /* 0x000ea400080010ff */
[----:B--2---:R-:W-:Y:S05]  /*d060*/  @!P0 BRA `(.L_x_186) ;  /* 0xfffffffc00f08947 */ /* 0x004fea000383ffff */
[----:B------:R-:W-:Y:S05]  /*d070*/  BRA `(.L_x_187) ;  /* 0xffffff6400807947 */ /* 0x000fea000383ffff */
.L_x_58:
[----:B------:R-:W-:-:S07]  /*d080*/  MOV R0, UR5 ;  /* 0x0000000500007c02 */ /* 0x000fce0008000f00 */
.L_x_188:
[----:B-1----:R1:W2:Y:S02]  /*d090*/  SYNCS.PHASECHK.TRANS64.TRYWAIT P0, [R0+URZ], R3 ;  /* 0x00000003000075a7 */ /* 0x0022a400080011ff */
[----:B--2---:R-:W-:Y:S05]  /*d0a0*/  @!P0 NANOSLEEP.SYNCS 0x989680 ;  /* 0x009896800000895d */ /* 0x004fea0003900000 */
[----:B------:R-:W2:Y:S02]  /*d0b0*/  @!P0 SYNCS.PHASECHK.TRANS64 P0, [R0+URZ], R3 ;  /* 0x00000003000085a7 */ /* 0x000ea400080010ff */
[----:B--2---:R-:W-:Y:S05]  /*d0c0*/  @!P0 BRA `(.L_x_188) ;  /* 0xfffffffc00f08947 */ /* 0x004fea000383ffff */
[----:B------:R-:W-:Y:S05]  /*d0d0*/  BRA `(.L_x_189) ;  /* 0xffffff64008c7947 */ /* 0x000fea000383ffff */
.L_x_59:
[----:B------:R-:W-:-:S07]  /*d0e0*/  MOV R0, UR5 ;  /* 0x0000000500007c02 */ /* 0x000fce0008000f00 */
.L_x_190:
[----:B-1----:R1:W2:Y:S02]  /*d0f0*/  SYNCS.PHASECHK.TRANS64.TRYWAIT P0, [R0+URZ], R3 ;  /* 0x00000003000075a7 */ /* 0x0022a400080011ff */
[----:B--2---:R-:W-:Y:S05]  /*d100*/  @!P0 NANOSLEEP.SYNCS 0x989680 ;  /* 0x009896800000895d */ /* 0x004fea0003900000 */
[----:B------:R-:W2:Y:S02]  /*d110*/  @!P0 SYNCS.PHASECHK.TRANS64 P0, [R0+URZ], R3 ;  /* 0x00000003000085a7 */ /* 0x000ea400080010ff */
[----:B--2---:R-:W-:Y:S05]  /*d120*/  @!P0 BRA `(.L_x_190) ;  /* 0xfffffffc00f08947 */ /* 0x004fea000383ffff */
[----:B------:R-:W-:Y:S05]  /*d130*/  BRA `(.L_x_191) ;  /* 0xffffff6400987947 */ /* 0x000fea000383ffff */
.L_x_60:
[----:B------:R-:W-:-:S07]  /*d140*/  MOV R0, UR5 ;  /* 0x0000000500007c02 */ /* 0x000fce0008000f00 */
.L_x_192:
[----:B-1----:R1:W2:Y:S02]  /*d150*/  SYNCS.PHASECHK.TRANS64.TRYWAIT P0, [R0+URZ], R3 ;  /* 0x00000003000075a7 */ /* 0x0022a400080011ff */
[----:B--2---:R-:W-:Y:S05]  /*d160*/  @!P0 NANOSLEEP.SYNCS 0x989680 ;  /* 0x009896800000895d */ /* 0x004fea0003900000 */
[----:B------:R-:W2:Y:S02]  /*d170*/  @!P0 SYNCS.PHASECHK.TRANS64 P0, [R0+URZ], R3 ;  /* 0x00000003000085a7 */ /* 0x000ea400080010ff */
[----:B--2---:R-:W-:Y:S05]  /*d180*/  @!P0 BRA `(.L_x_192) ;  /* 0xfffffffc00f08947 */ /* 0x004fea000383ffff */
[----:B------:R-:W-:Y:S05]  /*d190*/  BRA `(.L_x_193) ;  /* 0xffffff6400a47947 */ /* 0x000fea000383ffff */
.L_x_61:
[----:B------:R-:W-:-:S07]  /*d1a0*/  MOV R0, UR5 ;  /* 0x0000000500007c02 */ /* 0x000fce0008000f00 */
.L_x_194:
[----:B-1----:R1:W2:Y:S02]  /*d1b0*/  SYNCS.PHASECHK.TRANS64.TRYWAIT P0, [R0+URZ], R3 ;  /* 0x00000003000075a7 */ /* 0x0022a400080011ff */
[----:B--2---:R-:W-:Y:S05]  /*d1c0*/  @!P0 NANOSLEEP.SYNCS 0x989680 ;  /* 0x009896800000895d */ /* 0x004fea0003900000 */
[----:B------:R-:W2:Y:S02]  /*d1d0*/  @!P0 SYNCS.PHASECHK.TRANS64 P0, [R0+URZ], R3 ;  /* 0x00000003000085a7 */ /* 0x000ea400080010ff */
[----:B--2---:R-:W-:Y:S05]  /*d1e0*/  @!P0 BRA `(.L_x_194) ;  /* 0xfffffffc00f08947 */ /* 0x004fea000383ffff */
[----:B------:R-:W-:Y:S05]  /*d1f0*/  BRA `(.L_x_195) ;  /* 0xffffff6400b07947 */ /* 0x000fea000383ffff */
.L_x_62:
[----:B------:R-:W-:-:S07]  /*d200*/  MOV R0, UR5 ;  /* 0x0000000500007c02 */ /* 0x000fce0008000f00 */
.L_x_196:
[----:B-1----:R1:W2:Y:S02]  /*d210*/  SYNCS.PHASECHK.TRANS64.TRYWAIT P0, [R0+URZ], R3 ;  /* 0x00000003000075a7 */ /* 0x0022a400080011ff */
[----:B--2---:R-:W-:Y:S05]  /*d220*/  @!P0 NANOSLEEP.SYNCS 0x989680 ;  /* 0x009896800000895d */ /* 0x004fea0003900000 */
[----:B------:R-:W2:Y:S02]  /*d230*/  @!P0 SYNCS.PHASECHK.TRANS64 P0, [R0+URZ], R3 ;  /* 0x00000003000085a7 */ /* 0x000ea400080010ff */
[----:B--2---:R-:W-:Y:S05]  /*d240*/  @!P0 BRA `(.L_x_196) ;  /* 0xfffffffc00f08947 */ /* 0x004fea000383ffff */
[----:B------:R-:W-:Y:S05]  /*d250*/  BRA `(.L_x_197) ;  /* 0xffffff6400bc7947 */ /* 0x000fea000383ffff */
.L_x_65:
[----:B-1----:R1:W2:Y:S02]  /*d260*/  SYNCS.PHASECHK.TRANS64.TRYWAIT P0, [R2+URZ+0x180], R5 ;  /* 0x00018005020075a7 */ /* 0x0022a400080011ff */
[----:B--2---:R-:W-:Y:S05]  /*d270*/  @!P0 NANOSLEEP.SYNCS 0x989680 ;  /* 0x009896800000895d */ /* 0x004fea0003900000 */
[----:B------:R-:W2:Y:S02]  /*d280*/  @!P0 SYNCS.PHASECHK.TRANS64 P0, [R2+URZ+0x180], R5 ;  /* 0x00018005020085a7 */ /* 0x000ea400080010ff */
[----:B--2---:R-:W-:Y:S05]  /*d290*/  @!P0 BRA `(.L_x_65) ;  /* 0xfffffffc00f08947 */ /* 0x004fea000383ffff */
[----:B------:R-:W-:Y:S05]  /*d2a0*/  BRA `(.L_x_198) ;  /* 0xffffff6800187947 */ /* 0x000fea000383ffff */
.L_x_66:
[----:B------:R-:W-:-:S07]  /*d2b0*/  MOV R2, UR4 ;  /* 0x0000000400027c02 */ /* 0x000fce0008000f00 */
.L_x_199:
[----:B-1----:R1:W2:Y:S02]  /*d2c0*/  SYNCS.PHASECHK.TRANS64.TRYWAIT P0, [R2+URZ+0x160], R5 ;  /* 0x00016005020075a7 */ /* 0x0022a400080011ff */
[----:B--2---:R-:W-:Y:S05]  /*d2d0*/  @!P0 NANOSLEEP.SYNCS 0x989680 ;  /* 0x009896800000895d */ /* 0x004fea0003900000 */
[----:B------:R-:W2:Y:S02]  /*d2e0*/  @!P0 SYNCS.PHASECHK.TRANS64 P0, [R2+URZ+0x160], R5 ;  /* 0x00016005020085a7 */ /* 0x000ea400080010ff */
[----:B--2---:R-:W-:Y:S05]  /*d2f0*/  @!P0 BRA `(.L_x_199) ;  /* 0xfffffffc00f08947 */ /* 0x004fea000383ffff */
[----:B------:R-:W-:Y:S05]  /*d300*/  BRA `(.L_x_200) ;  /* 0xffffff6800287947 */ /* 0x000fea000383ffff */
.L_x_67:
[----:B-1----:R1:W2:Y:S02]  /*d310*/  SYNCS.PHASECHK.TRANS64.TRYWAIT P1, [R2+URZ+0x150], R5 ;  /* 0x00015005020075a7 */ /* 0x0022a400080211ff */
[----:B--2---:R-:W-:Y:S05]  /*d320*/  @!P1 NANOSLEEP.SYNCS 0x989680 ;  /* 0x009896800000995d */ /* 0x004fea0003900000 */
[----:B------:R-:W2:Y:S02]  /*d330*/  @!P1 SYNCS.PHASECHK.TRANS64 P1, [R2+URZ+0x150], R5 ;  /* 0x00015005020095a7 */ /* 0x000ea400080210ff */
[----:B--2---:R-:W-:Y:S05]  /*d340*/  @!P1 BRA `(.L_x_67) ;  /* 0xfffffffc00f09947 */ /* 0x004fea000383ffff */
[----:B------:R-:W-:Y:S05]  /*d350*/  BRA `(.L_x_201) ;  /* 0xffffff6800587947 */ /* 0x000fea000383ffff */
.L_x_70:
[----:B------:R-:W-:-:S07]  /*d360*/  MOV R0, UR4 ;  /* 0x0000000400007c02 */ /* 0x000fce0008000f00 */
.L_x_202:
[----:B-1----:R1:W2:Y:S02]  /*d370*/  SYNCS.PHASECHK.TRANS64.TRYWAIT P0, [R0+URZ+0x160], R3 ;  /* 0x00016003000075a7 */ /* 0x0022a400080011ff */
[----:B--2---:R-:W-:Y:S05]  /*d380*/  @!P0 NANOSLEEP.SYNCS 0x989680 ;  /* 0x009896800000895d */ /* 0x004fea0003900000 */
[----:B------:R-:W2:Y:S02]  /*d390*/  @!P0 SYNCS.PHASECHK.TRANS64 P0, [R0+URZ+0x160], R3 ;  /* 0x00016003000085a7 */ /* 0x000ea400080010ff */
[----:B--2---:R-:W-:Y:S05]  /*d3a0*/  @!P0 BRA `(.L_x_202) ;  /* 0xfffffffc00f08947 */ /* 0x004fea000383ffff */
[----:B------:R-:W-:Y:S05]  /*d3b0*/  BRA `(.L_x_69) ;  /* 0xffffff6800ac7947 */ /* 0x000fea000383ffff */
.L_x_79:
[----:B-1----:R-:W-:-:S04]  /*d3c0*/  MOV R0, UR5 ;  /* 0x0000000500007c02 */ /* 0x002fc80008000f00 */
[----:B------:R1:W2:Y:S03]  /*d3d0*/  SYNCS.PHASECHK.TRANS64.TRYWAIT P0, [R0+URZ+0x8], R7 ;  /* 0x00000807000075a7 */ /* 0x0002a600080011ff */
[----:B--2---:R-:W-:Y:S05]  /*d3e0*/  @!P0 NANOSLEEP.SYNCS 0x989680 ;  /* 0x009896800000895d */ /* 0x004fea0003900000 */
[----:B------:R-:W2:Y:S02]  /*d3f0*/  @!P0 SYNCS.PHASECHK.TRANS64 P0, [R0+URZ+0x8], R7 ;  /* 0x00000807000085a7 */ /* 0x000ea400080010ff */
[----:B--2---:R-:W-:Y:S05]  /*d400*/  @!P0 BRA `(.L_x_79) ;  /* 0xfffffffc00ec8947 */ /* 0x004fea000383ffff */
[----:B------:R-:W-:Y:S05]  /*d410*/  BRA `(.L_x_78) ;  /* 0xffffff6c00647947 */ /* 0x000fea000383ffff */
.L_x_81:
[----:B------:R-:W-:Y:S01]  /*d420*/  BSSY B0, `(.L_x_203) ;  /* 0x0000006000007945 */ /* 0x000fe20003800000 */
[----:B------:R-:W-:-:S07]  /*d430*/  MOV R15, 0xffffffff ;  /* 0xffffffff000f7802 */ /* 0x000fce0000000f00 */
[----:B-1---5:R-:W-:Y:S05]  /*d440*/  WARPSYNC.COLLECTIVE R15, `(.L_x_204) ;  /* 0x000000000f0c7348 */ /* 0x022fea0003c00000 */
[----:B------:R-:W-:Y:S02]  /*d450*/  ELECT P6, UR79, PT ;  /* 0x00000000004f782f */ /* 0x000fe400038c0000 */
[----:B------:R-:W-:Y:S01]  /*d460*/  MOV R14, UR79 ;  /* 0x0000004f000e7c02 */ /* 0x000fe20008000f00 */
[----:B-1---5:R-:W-:Y:S10]  /*d470*/  ENDCOLLECTIVE ;  /* 0x000000000000791b */ /* 0x022ff40003800000 */
.L_x_204:
[----:B------:R-:W-:Y:S05]  /*d480*/  BSYNC B0 ;  /* 0x0000000000007941 */ /* 0x000fea0003800000 */
.L_x_203:
[----:B------:R-:W-:Y:S05]  /*d490*/  BRA `(.L_x_205) ;  /* 0xffffff6c00947947 */ /* 0x000fea000383ffff */
.L_x_83:
[----:B-1----:R-:W-:-:S04]  /*d4a0*/  MOV R0, UR5 ;  /* 0x0000000500007c02 */ /* 0x002fc80008000f00 */
[----:B------:R1:W2:Y:S03]  /*d4b0*/  SYNCS.PHASECHK.TRANS64.TRYWAIT P0, [R0+URZ+0x8], R5 ;  /* 0x00000805000075a7 */ /* 0x0002a600080011ff */
[----:B--2---:R-:W-:Y:S05]  /*d4c0*/  @!P0 NANOSLEEP.SYNCS 0x989680 ;  /* 0x009896800000895d */ /* 0x004fea0003900000 */
[----:B------:R-:W2:Y:S02]  /*d4d0*/  @!P0 SYNCS.PHASECHK.TRANS64 P0, [R0+URZ+0x8], R5 ;  /* 0x00000805000085a7 */ /* 0x000ea400080010ff */
[----:B--2---:R-:W-:Y:S05]  /*d4e0*/  @!P0 BRA `(.L_x_83) ;  /* 0xfffffffc00ec8947 */ /* 0x004fea000383ffff */
[----:B------:R-:W-:Y:S05]  /*d4f0*/  BRA `(.L_x_82) ;  /* 0xffffff6c00987947 */ /* 0x000fea000383ffff */
.L_x_84:
[----:B-1----:R1:W2:Y:S02]  /*d500*/  SYNCS.PHASECHK.TRANS64.TRYWAIT P0, [R0+URZ+0x150], R5 ;  /* 0x00015005000075a7 */ /* 0x0022a400080011ff */
[----:B--2---:R-:W-:Y:S05]  /*d510*/  @!P0 NANOSLEEP.SYNCS 0x989680 ;  /* 0x009896800000895d */ /* 0x004fea0003900000 */
[----:B------:R-:W2:Y:S02]  /*d520*/  @!P0 SYNCS.PHASECHK.TRANS64 P0, [R0+URZ+0x150], R5 ;  /* 0x00015005000085a7 */ /* 0x000ea400080010ff */
[----:B--2---:R-:W-:Y:S05]  /*d530*/  @!P0 BRA `(.L_x_84) ;  /* 0xfffffffc00f08947 */ /* 0x004fea000383ffff */
[----:B------:R-:W-:Y:S05]  /*d540*/  BRA `(.L_x_206) ;  /* 0xffffff7000a87947 */ /* 0x000fea000383ffff */
.L_x_88:
[----:B------:R-:W-:-:S07]  /*d550*/  MOV R0, UR5 ;  /* 0x0000000500007c02 */ /* 0x000fce0008000f00 */
.L_x_207:
[----:B-1----:R1:W2:Y:S02]  /*d560*/  SYNCS.PHASECHK.TRANS64.TRYWAIT P0, [R0+URZ], R5 ;  /* 0x00000005000075a7 */ /* 0x0022a400080011ff */
[----:B--2---:R-:W-:Y:S05]  /*d570*/  @!P0 NANOSLEEP.SYNCS 0x989680 ;  /* 0x009896800000895d */ /* 0x004fea0003900000 */
[----:B------:R-:W2:Y:S02]  /*d580*/  @!P0 SYNCS.PHASECHK.TRANS64 P0, [R0+URZ], R5 ;  /* 0x00000005000085a7 */ /* 0x000ea400080010ff */
[----:B--2---:R-:W-:Y:S05]  /*d590*/  @!P0 BRA `(.L_x_207) ;  /* 0xfffffffc00f08947 */ /* 0x004fea000383ffff */
[----:B------:R-:W-:Y:S05]  /*d5a0*/  BRA `(.L_x_87) ;  /* 0xffffff7400007947 */ /* 0x000fea000383ffff */
.L_x_89:
[----:B------:R-:W-:-:S07]  /*d5b0*/  MOV R0, UR22 ;  /* 0x0000001600007c02 */ /* 0x000fce0008000f00 */
.L_x_208:
[----:B-1----:R1:W2:Y:S02]  /*d5c0*/  SYNCS.PHASECHK.TRANS64.TRYWAIT P0, [R0+URZ+0x178], R5 ;  /* 0x00017805000075a7 */ /* 0x0022a400080011ff */
[----:B--2---:R-:W-:Y:S05]  /*d5d0*/  @!P0 NANOSLEEP.SYNCS 0x989680 ;  /* 0x009896800000895d */ /* 0x004fea0003900000 */
[----:B------:R-:W2:Y:S02]  /*d5e0*/  @!P0 SYNCS.PHASECHK.TRANS64 P0, [R0+URZ+0x178], R5 ;  /* 0x00017805000085a7 */ /* 0x000ea400080010ff */
[----:B--2---:R-:W-:Y:S05]  /*d5f0*/  @!P0 BRA `(.L_x_208) ;  /* 0xfffffffc00f08947 */ /* 0x004fea000383ffff */
[----:B------:R-:W-:Y:S05]  /*d600*/  BRA `(.L_x_209) ;  /* 0xffffff7400507947 */ /* 0x000fea000383ffff */
.L_x_92:
[----:B------:R-:W-:Y:S07]  /*d610*/  MOV R0, UR6 ;  /* 0x0000000600007c02 */ /* 0x000fee0008000f00 */
.L_x_210:
[----:B-1----:R1:W2:Y:S02]  /*d620*/  SYNCS.PHASECHK.TRANS64.TRYWAIT P0, [R0+URZ], R5 ;  /* 0x00000005000075a7 */ /* 0x0022a400080011ff */
[----:B--2---:R-:W-:Y:S05]  /*d630*/  @!P0 NANOSLEEP.SYNCS 0x989680 ;  /* 0x009896800000895d */ /* 0x004fea0003900000 */
[----:B------:R-:W2:Y:S02]  /*d640*/  @!P0 SYNCS.PHASECHK.TRANS64 P0, [R0+URZ], R5 ;  /* 0x00000005000085a7 */ /* 0x000ea400080010ff */
[----:B--2---:R-:W-:Y:S05]  /*d650*/  @!P0 BRA `(.L_x_210) ;  /* 0xfffffffc00f08947 */ /* 0x004fea000383ffff */
[----:B------:R-:W-:Y:S05]  /*d660*/  BRA `(.L_x_91) ;  /* 0xffffff7400907947 */ /* 0x000fea000383ffff */
.L_x_95:
[----:B------:R-:W-:-:S07]  /*d670*/  MOV R0, UR22 ;  /* 0x0000001600007c02 */ /* 0x000fce0008000f00 */
.L_x_211:
[----:B-1----:R1:W3:Y:S02]  /*d680*/  SYNCS.PHASECHK.TRANS64.TRYWAIT P0, [R0+URZ+0x1a0], R3 ;  /* 0x0001a003000075a7 */ /* 0x0022e400080011ff */
[----:B---3--:R-:W-:Y:S05]  /*d690*/  @!P0 NANOSLEEP.SYNCS 0x989680 ;  /* 0x009896800000895d */ /* 0x008fea0003900000 */
[----:B------:R-:W3:Y:S02]  /*d6a0*/  @!P0 SYNCS.PHASECHK.TRANS64 P0, [R0+URZ+0x1a0], R3 ;  /* 0x0001a003000085a7 */ /* 0x000ee400080010ff */
[----:B---3--:R-:W-:Y:S05]  /*d6b0*/  @!P0 BRA `(.L_x_211) ;  /* 0xfffffffc00f08947 */ /* 0x008fea000383ffff */
[----:B------:R-:W-:Y:S05]  /*d6c0*/  BRA `(.L_x_212) ;  /* 0xffffff7800587947 */ /* 0x000fea000383ffff */
.L_x_100:
[----:B--2---:R2:W3:Y:S02]  /*d6d0*/  SYNCS.PHASECHK.TRANS64.TRYWAIT P0, [R12+URZ+0x150], R9 ;  /* 0x000150090c0075a7 */ /* 0x0044e400080011ff */
[----:B---3--:R-:W-:Y:S05]  /*d6e0*/  @!P0 NANOSLEEP.SYNCS 0x989680 ;  /* 0x009896800000895d */ /* 0x008fea0003900000 */
[----:B------:R-:W3:Y:S02]  /*d6f0*/  @!P0 SYNCS.PHASECHK.TRANS64 P0, [R12+URZ+0x150], R9 ;  /* 0x000150090c0085a7 */ /* 0x000ee400080010ff */
[----:B---3--:R-:W-:Y:S05]  /*d700*/  @!P0 BRA `(.L_x_100) ;  /* 0xfffffffc00f08947 */ /* 0x008fea000383ffff */
[----:B------:R-:W-:Y:S05]  /*d710*/  BRA `(.L_x_213) ;  /* 0xffffff7c00887947 */ /* 0x000fea000383ffff */
.L_x_103:
[----:B------:R-:W-:Y:S07]  /*d720*/  MOV R0, UR21 ;  /* 0x0000001500007c02 */ /* 0x000fee0008000f00 */
.L_x_214:
[----:B--2---:R2:W3:Y:S02]  /*d730*/  SYNCS.PHASECHK.TRANS64.TRYWAIT P2, [R0+URZ+0x148], R11 ;  /* 0x0001480b000075a7 */ /* 0x0044e400080411ff */
[----:B---3--:R-:W-:Y:S05]  /*d740*/  @!P2 NANOSLEEP.SYNCS 0x989680 ;  /* 0x009896800000a95d */ /* 0x008fea0003900000 */
[----:B------:R-:W3:Y:S02]  /*d750*/  @!P2 SYNCS.PHASECHK.TRANS64 P2, [R0+URZ+0x148], R11 ;  /* 0x0001480b0000a5a7 */ /* 0x000ee400080410ff */
[----:B---3--:R-:W-:Y:S05]  /*d760*/  @!P2 BRA `(.L_x_214) ;  /* 0xfffffffc00f0a947 */ /* 0x008fea000383ffff */
[----:B------:R-:W-:Y:S05]  /*d770*/  BRA `(.L_x_102) ;  /* 0xffffff8000f07947 */ /* 0x000fea000383ffff */
.L_x_106:
[----:B--2---:R-:W-:Y:S07]  /*d780*/  MOV R0, UR21 ;  /* 0x0000001500007c02 */ /* 0x004fee0008000f00 */
.L_x_215:
[----:B--2---:R2:W3:Y:S02]  /*d790*/  SYNCS.PHASECHK.TRANS64.TRYWAIT P0, [R0+URZ+0x120], R9 ;  /* 0x00012009000075a7 */ /* 0x0044e400080011ff */
[----:B---3--:R-:W-:Y:S05]  /*d7a0*/  @!P0 NANOSLEEP.SYNCS 0x989680 ;  /* 0x009896800000895d */ /* 0x008fea0003900000 */
[----:B------:R-:W3:Y:S02]  /*d7b0*/  @!P0 SYNCS.PHASECHK.TRANS64 P0, [R0+URZ+0x120], R9 ;  /* 0x00012009000085a7 */ /* 0x000ee400080010ff */
[----:B---3--:R-:W-:Y:S05]  /*d7c0*/  @!P0 BRA `(.L_x_215) ;  /* 0xfffffffc00f08947 */ /* 0x008fea000383ffff */
[----:B------:R-:W-:Y:S05]  /*d7d0*/  BRA `(.L_x_216) ;  /* 0xffffff8400507947 */ /* 0x000fea000383ffff */
.L_x_107:
[----:B------:R-:W-:Y:S07]  /*d7e0*/  MOV R0, UR21 ;  /* 0x0000001500007c02 */ /* 0x000fee0008000f00 */
.L_x_217:
[----:B--2---:R2:W3:Y:S02]  /*d7f0*/  SYNCS.PHASECHK.TRANS64.TRYWAIT P0, [R0+URZ+0x128], R9 ;  /* 0x00012809000075a7 */ /* 0x0044e400080011ff */
[----:B---3--:R-:W-:Y:S05]  /*d800*/  @!P0 NANOSLEEP.SYNCS 0x989680 ;  /* 0x009896800000895d */ /* 0x008fea0003900000 */
[----:B------:R-:W3:Y:S02]  /*d810*/  @!P0 SYNCS.PHASECHK.TRANS64 P0, [R0+URZ+0x128], R9 ;  /* 0x00012809000085a7 */ /* 0x000ee400080010ff */
[----:B---3--:R-:W-:Y:S05]  /*d820*/  @!P0 BRA `(.L_x_217) ;  /* 0xfffffffc00f08947 */ /* 0x008fea000383ffff */
[----:B------:R-:W-:Y:S05]  /*d830*/  BRA `(.L_x_218) ;  /* 0xffffff8400a47947 */ /* 0x000fea000383ffff */
.L_x_108:
[----:B------:R-:W-:Y:S07]  /*d840*/  MOV R0, UR21 ;  /* 0x0000001500007c02 */ /* 0x000fee0008000f00 */
.L_x_219:
[----:B--2---:R2:W3:Y:S02]  /*d850*/  SYNCS.PHASECHK.TRANS64.TRYWAIT P0, [R0+URZ+0x130], R9 ;  /* 0x00013009000075a7 */ /* 0x0044e400080011ff */
[----:B---3--:R-:W-:Y:S05]  /*d860*/  @!P0 NANOSLEEP.SYNCS 0x989680 ;  /* 0x009896800000895d */ /* 0x008fea0003900000 */
[----:B------:R-:W3:Y:S02]  /*d870*/  @!P0 SYNCS.PHASECHK.TRANS64 P0, [R0+URZ+0x130], R9 ;  /* 0x00013009000085a7 */ /* 0x000ee400080010ff */
[----:B---3--:R-:W-:Y:S05]  /*d880*/  @!P0 BRA `(.L_x_219) ;  /* 0xfffffffc00f08947 */ /* 0x008fea000383ffff */
[----:B------:R-:W-:Y:S05]  /*d890*/  BRA `(.L_x_220) ;  /* 0xffffff8400e87947 */ /* 0x000fea000383ffff */
.L_x_109:
[----:B------:R-:W-:Y:S07]  /*d8a0*/  MOV R0, UR21 ;  /* 0x0000001500007c02 */ /* 0x000fee0008000f00 */
.L_x_221:
[----:B--2---:R2:W3:Y:S02]  /*d8b0*/  SYNCS.PHASECHK.TRANS64.TRYWAIT P0, [R0+URZ+0x138], R9 ;  /* 0x00013809000075a7 */ /* 0x0044e400080011ff */
[----:B---3--:R-:W-:Y:S05]  /*d8c0*/  @!P0 NANOSLEEP.SYNCS 0x989680 ;  /* 0x009896800000895d */ /* 0x008fea0003900000 */
[----:B------:R-:W3:Y:S02]  /*d8d0*/  @!P0 SYNCS.PHASECHK.TRANS64 P0, [R0+URZ+0x138], R9 ;  /* 0x00013809000085a7 */ /* 0x000ee400080010ff */
[----:B---3--:R-:W-:Y:S05]  /*d8e0*/  @!P0 BRA `(.L_x_221) ;  /* 0xfffffffc00f08947 */ /* 0x008fea000383ffff */
[----:B------:R-:W-:Y:S05]  /*d8f0*/  BRA `(.L_x_222) ;  /* 0xffffff88002c7947 */ /* 0x000fea000383ffff */
.L_x_111:
[----:B------:R-:W-:-:S07]  /*d900*/  MOV R0, UR21 ;  /* 0x0000001500007c02 */ /* 0x000fce0008000f00 */
.L_x_223:
[----:B---3--:R3:W4:Y:S02]  /*d910*/  SYNCS.PHASECHK.TRANS64.TRYWAIT P0, [R0+URZ+0x120], R3 ;  /* 0x00012003000075a7 */ /* 0x00872400080011ff */
[----:B----4-:R-:W-:Y:S05]  /*d920*/  @!P0 NANOSLEEP.SYNCS 0x989680 ;  /* 0x009896800000895d */ /* 0x010fea0003900000 */
[----:B------:R-:W4:Y:S02]  /*d930*/  @!P0 SYNCS.PHASECHK.TRANS64 P0, [R0+URZ+0x120], R3 ;  /* 0x00012003000085a7 */ /* 0x000f2400080010ff */
[----:B----4-:R-:W-:Y:S05]  /*d940*/  @!P0 BRA `(.L_x_223) ;  /* 0xfffffffc00f08947 */ /* 0x010fea000383ffff */
[----:B------:R-:W-:Y:S05]  /*d950*/  BRA `(.L_x_224) ;  /* 0xffffff8800b47947 */ /* 0x000fea000383ffff */
.L_x_112:
[----:B---3--:R-:W-:-:S07]  /*d960*/  MOV R0, UR21 ;  /* 0x0000001500007c02 */ /* 0x008fce0008000f00 */
.L_x_225:
[----:B---3--:R3:W4:Y:S02]  /*d970*/  SYNCS.PHASECHK.TRANS64.TRYWAIT P0, [R0+URZ+0x128], R3 ;  /* 0x00012803000075a7 */ /* 0x00872400080011ff */
[----:B----4-:R-:W-:Y:S05]  /*d980*/  @!P0 NANOSLEEP.SYNCS 0x989680 ;  /* 0x009896800000895d */ /* 0x010fea0003900000 */
[----:B------:R-:W4:Y:S02]  /*d990*/  @!P0 SYNCS.PHASECHK.TRANS64 P0, [R0+URZ+0x128], R3 ;  /* 0x00012803000085a7 */ /* 0x000f2400080010ff */
[----:B----4-:R-:W-:Y:S05]  /*d9a0*/  @!P0 BRA `(.L_x_225) ;  /* 0xfffffffc00f08947 */ /* 0x010fea000383ffff */
[----:B------:R-:W-:Y:S05]  /*d9b0*/  BRA `(.L_x_226) ;  /* 0xffffff8800a47947 */ /* 0x000fea000383ffff */
.L_x_113:
[----:B---3--:R-:W-:-:S07]  /*d9c0*/  MOV R0, UR21 ;  /* 0x0000001500007c02 */ /* 0x008fce0008000f00 */
.L_x_227:
[----:B---3--:R3:W4:Y:S02]  /*d9d0*/  SYNCS.PHASECHK.TRANS64.TRYWAIT P0, [R0+URZ+0x130], R3 ;  /* 0x00013003000075a7 */ /* 0x00872400080011ff */
[----:B----4-:R-:W-:Y:S05]  /*d9e0*/  @!P0 NANOSLEEP.SYNCS 0x989680 ;  /* 0x009896800000895d */ /* 0x010fea0003900000 */
[----:B------:R-:W4:Y:S02]  /*d9f0*/  @!P0 SYNCS.PHASECHK.TRANS64 P0, [R0+URZ+0x130], R3 ;  /* 0x00013003000085a7 */ /* 0x000f2400080010ff */
[----:B----4-:R-:W-:Y:S05]  /*da00*/  @!P0 BRA `(.L_x_227) ;  /* 0xfffffffc00f08947 */ /* 0x010fea000383ffff */
[----:B------:R-:W-:Y:S05]  /*da10*/  BRA `(.L_x_228) ;  /* 0xffffff8800947947 */ /* 0x000fea000383ffff */
.L_x_115:
[----:B--2---:R2:W4:Y:S02]  /*da20*/  SYNCS.PHASECHK.TRANS64.TRYWAIT P0, [R0+URZ+0x150], R3 ;  /* 0x00015003000075a7 */ /* 0x00452400080011ff */
[----:B----4-:R-:W-:Y:S05]  /*da30*/  @!P0 NANOSLEEP.SYNCS 0x989680 ;  /* 0x009896800000895d */ /* 0x010fea0003900000 */
[----:B------:R-:W4:Y:S02]  /*da40*/  @!P0 SYNCS.PHASECHK.TRANS64 P0, [R0+URZ+0x150], R3 ;  /* 0x00015003000085a7 */ /* 0x000f2400080010ff */
[----:B----4-:R-:W-:Y:S05]  /*da50*/  @!P0 BRA `(.L_x_115) ;  /* 0xfffffffc00f08947 */ /* 0x010fea000383ffff */
[----:B------:R-:W-:Y:S05]  /*da60*/  BRA `(.L_x_229) ;  /* 0xffffff8c00687947 */ /* 0x000fea000383ffff */
.L_x_126:
[----:B-1----:R-:W-:Y:S04]  /*da70*/  MOV R3, UR46 ;  /* 0x0000002e00037c02 */ /* 0x002fe80008000f00 */
[----:B------:R1:W2:Y:S03]  /*da80*/  SYNCS.PHASECHK.TRANS64.TRYWAIT P0, [R3+URZ+0x100], R4 ;  /* 0x00010004030075a7 */ /* 0x0002a600080011ff */
[----:B--2---:R-:W-:Y:S05]  /*da90*/  @!P0 NANOSLEEP.SYNCS 0x989680 ;  /* 0x009896800000895d */ /* 0x004fea0003900000 */
[----:B------:R-:W2:Y:S02]  /*daa0*/  @!P0 SYNCS.PHASECHK.TRANS64 P0, [R3+URZ+0x100], R4 ;  /* 0x00010004030085a7 */ /* 0x000ea400080010ff */
[----:B--2---:R-:W-:Y:S05]  /*dab0*/  @!P0 BRA `(.L_x_126) ;  /* 0xfffffffc00ec8947 */ /* 0x004fea000383ffff */
[----:B------:R-:W-:Y:S05]  /*dac0*/  BRA `(.L_x_125) ;  /* 0xffffff9c00447947 */ /* 0x000fea000383ffff */
.L_x_128:
[----:B-1----:R-:W-:Y:S04]  /*dad0*/  MOV R3, UR46 ;  /* 0x0000002e00037c02 */ /* 0x002fe80008000f00 */
[----:B------:R1:W4:Y:S03]  /*dae0*/  SYNCS.PHASECHK.TRANS64.TRYWAIT P1, [R3+URZ+0x170], R0 ;  /* 0x00017000030075a7 */ /* 0x00032600080211ff */
[----:B----4-:R-:W-:Y:S05]  /*daf0*/  @!P1 NANOSLEEP.SYNCS 0x989680 ;  /* 0x009896800000995d */ /* 0x010fea0003900000 */
[----:B------:R-:W4:Y:S02]  /*db00*/  @!P1 SYNCS.PHASECHK.TRANS64 P1, [R3+URZ+0x170], R0 ;  /* 0x00017000030095a7 */ /* 0x000f2400080210ff */
[----:B----4-:R-:W-:Y:S05]  /*db10*/  @!P1 BRA `(.L_x_128) ;  /* 0xfffffffc00ec9947 */ /* 0x010fea000383ffff */
[----:B------:R-:W-:Y:S05]  /*db20*/  BRA `(.L_x_127) ;  /* 0xffffff9c007c7947 */ /* 0x000fea000383ffff */
.L_x_137:
[----:B---3--:R3:W4:Y:S02]  /*db30*/  SYNCS.PHASECHK.TRANS64.TRYWAIT P0, [R3+URZ+0x100], R0 ;  /* 0x00010000030075a7 */ /* 0x00872400080011ff */
[----:B----4-:R-:W-:Y:S05]  /*db40*/  @!P0 NANOSLEEP.SYNCS 0x989680 ;  /* 0x009896800000895d */ /* 0x010fea0003900000 */
[----:B------:R-:W4:Y:S02]  /*db50*/  @!P0 SYNCS.PHASECHK.TRANS64 P0, [R3+URZ+0x100], R0 ;  /* 0x00010000030085a7 */ /* 0x000f2400080010ff */
[----:B----4-:R-:W-:Y:S05]  /*db60*/  @!P0 BRA `(.L_x_137) ;  /* 0xfffffffc00f08947 */ /* 0x010fea000383ffff */
[----:B------:R-:W-:Y:S05]  /*db70*/  BRA `(.L_x_136) ;  /* 0xffffffb000487947 */ /* 0x000fea000383ffff */
.L_x_145:
[----:B-1----:R1:W4:Y:S02]  /*db80*/  SYNCS.PHASECHK.TRANS64.TRYWAIT P0, [R103+URZ+0x100], R6 ;  /* 0x00010006670075a7 */ /* 0x00232400080011ff */
[----:B----4-:R-:W-:Y:S05]  /*db90*/  @!P0 NANOSLEEP.SYNCS 0x989680 ;  /* 0x009896800000895d */ /* 0x010fea0003900000 */
[----:B------:R-:W4:Y:S02]  /*dba0*/  @!P0 SYNCS.PHASECHK.TRANS64 P0, [R103+URZ+0x100], R6 ;  /* 0x00010006670085a7 */ /* 0x000f2400080010ff */
[----:B----4-:R-:W-:Y:S05]  /*dbb0*/  @!P0 BRA `(.L_x_145) ;  /* 0xfffffffc00f08947 */ /* 0x010fea000383ffff */
[----:B------:R-:W-:Y:S05]  /*dbc0*/  BRA `(.L_x_144) ;  /* 0xffffffc4004c7947 */ /* 0x000fea000383ffff */
.L_x_153:
[----:B-1----:R1:W2:Y:S02]  /*dbd0*/  SYNCS.PHASECHK.TRANS64.TRYWAIT P0, [R16+URZ+0x100], R3 ;  /* 0x00010003100075a7 */ /* 0x0022a400080011ff */
[----:B--2---:R-:W-:Y:S05]  /*dbe0*/  @!P0 NANOSLEEP.SYNCS 0x989680 ;  /* 0x009896800000895d */ /* 0x004fea0003900000 */
[----:B------:R-:W2:Y:S02]  /*dbf0*/  @!P0 SYNCS.PHASECHK.TRANS64 P0, [R16+URZ+0x100], R3 ;  /* 0x00010003100085a7 */ /* 0x000ea400080010ff */
[----:B--2---:R-:W-:Y:S05]  /*dc00*/  @!P0 BRA `(.L_x_153) ;  /* 0xfffffffc00f08947 */ /* 0x004fea000383ffff */
[----:B------:R-:W-:Y:S05]  /*dc10*/  BRA `(.L_x_152) ;  /* 0xffffffd800487947 */ /* 0x000fea000383ffff */
        .weak           $__internal_0_$__cuda_sm10x_tcgen05_guardrail_trap_col_being_dealloced_not_returned_by_alloc
        .type           $__internal_0_$__cuda_sm10x_tcgen05_guardrail_trap_col_being_dealloced_not_returned_by_alloc,@function
        .size           $__internal_0_$__cuda_sm10x_tcgen05_guardrail_trap_col_being_dealloced_not_returned_by_alloc,($__internal_1_$__cuda_sm10x_tcgen05_guardrail_trap_phase_invalid_during_alloc - $__internal_0_$__cuda_sm10x_tcgen05_guardrail_trap_col_being_dealloced_not_returned_by_alloc)
$__internal_0_$__cuda_sm10x_tcgen05_guardrail_trap_col_being_dealloced_not_returned_by_alloc:
[----:B------:R-:W-:Y:S05]  /*dc20*/  BPT.TRAP 0x1 ;  /* 0x000000040000795c */ /* 0x000fea0000300000 */
[----:B------:R-:W-:-:S04]  /*dc30*/  HFMA2 R3, -RZ, RZ, 0, 0 ;  /* 0x00000000ff037431 */ /* 0x000fc800000001ff */
[----:B------:R-:W-:Y:S05]  /*dc40*/  RET.REL.NODEC R2 `(_ZN7cutlass13device_kernelINS_4gemm6kernel13GemmUniversalIN4cute5tupleIJiiiiEEENS1_10collective13CollectiveMmaINS1_46MainloopSm100TmaUmmaWarpSpecializedBlockScaledILi16ELi2ELi1ENS5_IJNS4_1CILi4EEESB_NSA_ILi1EEEEEEEENS5_IJNSA_ILi256EEESF_NSA_ILi64EEEEEENS5_IJNS_12float_e2m1_tENS_13float_ue4m3_tEEEENS5_IJNS5_IJlSC_lEEENS4_6LayoutINS5_IJNS5_IJNS5_IJNSA_ILi32EEESB_EEEiEEENS5_IJNS5_IJNSA_ILi16EEESB_EEEiEEENS5_IJSC_iEEEEEENS5_IJSS_NS5_IJNS5_IJNSA_ILi0EEESC_EEENSA_ILi512EEEEEENS5_IJSV_iEEEEEEEEEEESK_S12_NS4_8TiledMMAINS4_8MMA_AtomIJNS4_23SM100_MMA_MXF4_2x1SM_SSISI_SI_fSJ_Li256ELi256ELi16ELNS4_4UMMA5MajorE0ELS17_0ELNS16_7ScaleInE0ELS18_0EEEEEENSM_INS5_IJSC_SC_SC_EEENS5_IJSV_SV_SV_EEEEENS5_IJNS4_10UnderscoreES1E_S1E_EEEEENS5_IJNS4_28SM100_TMA_2SM_LOAD_MULTICASTES1H_EEENS5_IJNS4_14ComposedLayoutINS4_7SwizzleILi1ELi4ELi3EEENS4_18smem_ptr_flag_bitsILi4EEENSM_INS5_IJNSA_ILi8EEESG_EEENS5_IJSG_SC_EEEEEEENSM_INS5_IJNS5_IJNS5_IJSO_SC_EEESR_EEESC_NS5_IJSC_SC_EEEEEENS5_IJNS5_IJNS5_IJSR_SX_EEESW_EEESV_NS5_IJSB_SX_EEEEEEEEEEEvNS4_8identityES1I_NS5_IJS1S_NSM_INS5_IJNS5_IJNS5_IJSO_NSA_ILi2EEEEEESR_EEESC_S1V_EEENS5_IJS1Y_SV_NS5_IJSB_NSA_ILi1024EEEEEEEEEEEEEEvS23_EENS_8epilogue10collective18CollectiveEpilogueINS2E_23Sm100TmaWarpSpecializedILi4ELi2ELi64ELb1ELb0EEEJNS5_IJNSA_ILi128EEESF_SG_EEENS5_IJNSM_IS2J_SC_EENSM_ISG_SC_EEEEENS_10bfloat16_tESL_S2O_SL_NS2E_6fusion15FusionCallbacksIS2I_NS2P_17LinearCombinationIS2O_fS2O_fLNS_15FloatRoundStyleE2EEES2K_S2N_JEEENS4_5SM1004TMEM4LOAD26SM100_TMEM_LOAD_32dp32b64xENS4_13SM90_TMA_LOADENS1J_INS1K_ILi3ELi4ELi3EEENS1M_ILi16EEES1R_EENS4_39AutoVectorizingCopyWithAssumedAlignmentILi128EEENS4_14SM90_TMA_STOREES32_S34_S34_EEEvvEEEEvNT_6ParamsE) ;  /* 0xffffff2002ec7950 */ /* 0x000fea0003c3ffff */
        .weak           $__internal_1_$__cuda_sm10x_tcgen05_guardrail_trap_phase_invalid_during_alloc
        .type           $__internal_1_$__cuda_sm10x_tcgen05_guardrail_trap_phase_invalid_during_alloc,@function
        .size           $__internal_1_$__cuda_sm10x_tcgen05_guardrail_trap_phase_invalid_during_alloc,($__internal_2_$__cuda_sm10x_tcgen05_guardrail_trap_unallocated_columns_being_dealloced - $__internal_1_$__cuda_sm10x_tcgen05_guardrail_trap_phase_invalid_during_alloc)
$__internal_1_$__cuda_sm10x_tcgen05_guardrail_trap_phase_invalid_during_alloc:
[----:B------:R-:W-:Y:S05]  /*dc50*/  BPT.TRAP 0x1 ;  /* 0x000000040000795c */ /* 0x000fea0000300000 */
[----:B------:R-:W-:-:S04]  /*dc60*/  MOV R5, 0x0 ;  /* 0x0000000000057802 */ /* 0x000fc80000000f00 */
[----:B------:R-:W-:Y:S05]  /*dc70*/  RET.REL.NODEC R4 `(_ZN7cutlass13device_kernelINS_4gemm6kernel13GemmUniversalIN4cute5tupleIJiiiiEEENS1_10collective13CollectiveMmaINS1_46MainloopSm100TmaUmmaWarpSpecializedBlockScaledILi16ELi2ELi1ENS5_IJNS4_1CILi4EEESB_NSA_ILi1EEEEEEEENS5_IJNSA_ILi256EEESF_NSA_ILi64EEEEEENS5_IJNS_12float_e2m1_tENS_13float_ue4m3_tEEEENS5_IJNS5_IJlSC_lEEENS4_6LayoutINS5_IJNS5_IJNS5_IJNSA_ILi32EEESB_EEEiEEENS5_IJNS5_IJNSA_ILi16EEESB_EEEiEEENS5_IJSC_iEEEEEENS5_IJSS_NS5_IJNS5_IJNSA_ILi0EEESC_EEENSA_ILi512EEEEEENS5_IJSV_iEEEEEEEEEEESK_S12_NS4_8TiledMMAINS4_8MMA_AtomIJNS4_23SM100_MMA_MXF4_2x1SM_SSISI_SI_fSJ_Li256ELi256ELi16ELNS4_4UMMA5MajorE0ELS17_0ELNS16_7ScaleInE0ELS18_0EEEEEENSM_INS5_IJSC_SC_SC_EEENS5_IJSV_SV_SV_EEEEENS5_IJNS4_10UnderscoreES1E_S1E_EEEEENS5_IJNS4_28SM100_TMA_2SM_LOAD_MULTICASTES1H_EEENS5_IJNS4_14ComposedLayoutINS4_7SwizzleILi1ELi4ELi3EEENS4_18smem_ptr_flag_bitsILi4EEENSM_INS5_IJNSA_ILi8EEESG_EEENS5_IJSG_SC_EEEEEEENSM_INS5_IJNS5_IJNS5_IJSO_SC_EEESR_EEESC_NS5_IJSC_SC_EEEEEENS5_IJNS5_IJNS5_IJSR_SX_EEESW_EEESV_NS5_IJSB_SX_EEEEEEEEEEEvNS4_8identityES1I_NS5_IJS1S_NSM_INS5_IJNS5_IJNS5_IJSO_NSA_ILi2EEEEEESR_EEESC_S1V_EEENS5_IJS1Y_SV_NS5_IJSB_NSA_ILi1024EEEEEEEEEEEEEEvS23_EENS_8epilogue10collective18CollectiveEpilogueINS2E_23Sm100TmaWarpSpecializedILi4ELi2ELi64ELb1ELb0EEEJNS5_IJNSA_ILi128EEESF_SG_EEENS5_IJNSM_IS2J_SC_EENSM_ISG_SC_EEEEENS_10bfloat16_tESL_S2O_SL_NS2E_6fusion15FusionCallbacksIS2I_NS2P_17LinearCombinationIS2O_fS2O_fLNS_15FloatRoundStyleE2EEES2K_S2N_JEEENS4_5SM1004TMEM4LOAD26SM100_TMEM_LOAD_32dp32b64xENS4_13SM90_TMA_LOADENS1J_INS1K_ILi3ELi4ELi3EEENS1M_ILi16EEES1R_EENS4_39AutoVectorizingCopyWithAssumedAlignmentILi128EEENS4_14SM90_TMA_STOREES32_S34_S34_EEEvvEEEEvNT_6ParamsE) ;  /* 0xffffff2004e07950 */ /* 0x000fea0003c3ffff */
        .weak           $__internal_2_$__cuda_sm10x_tcgen05_guardrail_trap_unallocated_columns_being_dealloced
        .type           $__internal_2_$__cuda_sm10x_tcgen05_guardrail_trap_unallocated_columns_being_dealloced,@function
        .size           $__internal_2_$__cuda_sm10x_tcgen05_guardrail_trap_unallocated_columns_being_dealloced,(.L_x_231 - $__internal_2_$__cuda_sm10x_tcgen05_guardrail_trap_unallocated_columns_being_dealloced)
$__internal_2_$__cuda_sm10x_tcgen05_guardrail_trap_unallocated_columns_being_dealloced:
[----:B------:R-:W-:Y:S05]  /*dc80*/  BPT.TRAP 0x1 ;  /* 0x000000040000795c */ /* 0x000fea0000300000 */
[----:B------:R-:W-:-:S04]  /*dc90*/  HFMA2 R3, -RZ, RZ, 0, 0 ;  /* 0x00000000ff037431 */ /* 0x000fc800000001ff */
[----:B------:R-:W-:Y:S05]  /*dca0*/  RET.REL.NODEC R2 `(_ZN7cutlass13device_kernelINS_4gemm6kernel13GemmUniversalIN4cute5tupleIJiiiiEEENS1_10collective13CollectiveMmaINS1_46MainloopSm100TmaUmmaWarpSpecializedBlockScaledILi16ELi2ELi1ENS5_IJNS4_1CILi4EEESB_NSA_ILi1EEEEEEEENS5_IJNSA_ILi256EEESF_NSA_ILi64EEEEEENS5_IJNS_12float_e2m1_tENS_13float_ue4m3_tEEEENS5_IJNS5_IJlSC_lEEENS4_6LayoutINS5_IJNS5_IJNS5_IJNSA_ILi32EEESB_EEEiEEENS5_IJNS5_IJNSA_ILi16EEESB_EEEiEEENS5_IJSC_iEEEEEENS5_IJSS_NS5_IJNS5_IJNSA_ILi0EEESC_EEENSA_ILi512EEEEEENS5_IJSV_iEEEEEEEEEEESK_S12_NS4_8TiledMMAINS4_8MMA_AtomIJNS4_23SM100_MMA_MXF4_2x1SM_SSISI_SI_fSJ_Li256ELi256ELi16ELNS4_4UMMA5MajorE0ELS17_0ELNS16_7ScaleInE0ELS18_0EEEEEENSM_INS5_IJSC_SC_SC_EEENS5_IJSV_SV_SV_EEEEENS5_IJNS4_10UnderscoreES1E_S1E_EEEEENS5_IJNS4_28SM100_TMA_2SM_LOAD_MULTICASTES1H_EEENS5_IJNS4_14ComposedLayoutINS4_7SwizzleILi1ELi4ELi3EEENS4_18smem_ptr_flag_bitsILi4EEENSM_INS5_IJNSA_ILi8EEESG_EEENS5_IJSG_SC_EEEEEEENSM_INS5_IJNS5_IJNS5_IJSO_SC_EEESR_EEESC_NS5_IJSC_SC_EEEEEENS5_IJNS5_IJNS5_IJSR_SX_EEESW_EEESV_NS5_IJSB_SX_EEEEEEEEEEEvNS4_8identityES1I_NS5_IJS1S_NSM_INS5_IJNS5_IJNS5_IJSO_NSA_ILi2EEEEEESR_EEESC_S1V_EEENS5_IJS1Y_SV_NS5_IJSB_NSA_ILi1024EEEEEEEEEEEEEEvS23_EENS_8epilogue10collective18CollectiveEpilogueINS2E_23Sm100TmaWarpSpecializedILi4ELi2ELi64ELb1ELb0EEEJNS5_IJNSA_ILi128EEESF_SG_EEENS5_IJNSM_IS2J_SC_EENSM_ISG_SC_EEEEENS_10bfloat16_tESL_S2O_SL_NS2E_6fusion15FusionCallbacksIS2I_NS2P_17LinearCombinationIS2O_fS2O_fLNS_15FloatRoundStyleE2EEES2K_S2N_JEEENS4_5SM1004TMEM4LOAD26SM100_TMEM_LOAD_32dp32b64xENS4_13SM90_TMA_LOADENS1J_INS1K_ILi3ELi4ELi3EEENS1M_ILi16EEES1R_EENS4_39AutoVectorizingCopyWithAssumedAlignmentILi128EEENS4_14SM90_TMA_STOREES32_S34_S34_EEEvvEEEEvNT_6ParamsE) ;  /* 0xffffff2002d47950 */ /* 0x000fea0003c3ffff */
.L_x_230:
[----:B------:R-:W-:-:S00]  /*dcb0*/  BRA `(.L_x_230) ;  /* 0xfffffffc00fc7947 */ /* 0x000fc0000383ffff */
[----:B------:R-:W-:-:S00]  /*dcc0*/  NOP ;  /* 0x0000000000007918 */ /* 0x000fc00000000000 */
        /* <DEDUP_REMOVED lines=11> */
.L_x_231:


//--------------------- .nv.global.init           --------------------------
	.section	.nv.global.init,"aw",@progbits
.nv.global.init:
	.type		$str$29,@object
	.size		$str$29,($str$30 - $str$29)
$str$29:
        /*0000*/ 	.byte	0x28, 0x61, 0x64, 0x64, 0x72, 0x65, 0x73, 0x73, 0x20, 0x26, 0x20, 0x6d, 0x61, 0x73, 0x6b, 0x29
        /*0010*/ 	.byte	0x20, 0x3d, 0x3d, 0x20, 0x30, 0x00
	.type		$str$30,@object
	.size		$str$30,($str$26 - $str$30)
$str$30:
        /*0016*/ 	.byte	0x2f, 0x74, 0x6d, 0x70, 0x2f, 0x63, 0x75, 0x74, 0x6c, 0x61, 0x73, 0x73, 0x5f, 0x73, 0x77, 0x65
        /*0026*/ 	.byte	0x65, 0x70, 0x5f, 0x73, 0x72, 0x63, 0x2f, 0x69, 0x6e, 0x63, 0x6c, 0x75, 0x64, 0x65, 0x2f, 0x63
        /*0036*/ 	.byte	0x75, 0x74, 0x65, 0x2f, 0x70, 0x6f, 0x69, 0x6e, 0x74, 0x65, 0x72, 0x5f, 0x66, 0x6c, 0x61, 0x67
        /*0046*/ 	.byte	0x67, 0x65, 0x64, 0x2e, 0x68, 0x70, 0x70, 0x00
	.type		$str$26,@object
	.size		$str$26,($str$25 - $str$26)
$str$26:
        /*004e*/ 	.byte	0x2f, 0x74, 0x6d, 0x70, 0x2f, 0x63, 0x75, 0x74, 0x6c, 0x61, 0x73, 0x73, 0x5f, 0x73, 0x77, 0x65
        /*005e*/ 	.byte	0x65, 0x70, 0x5f, 0x73, 0x72, 0x63, 0x2f, 0x69, 0x6e, 0x63, 0x6c, 0x75, 0x64, 0x65, 0x2f, 0x63
        /*006e*/ 	.byte	0x75, 0x74, 0x65, 0x2f, 0x61, 0x74, 0x6f, 0x6d, 0x2f, 0x63, 0x6f, 0x70, 0x79, 0x5f, 0x74, 0x72
        /*007e*/ 	.byte	0x61, 0x69, 0x74, 0x73, 0x5f, 0x73, 0x6d, 0x31, 0x30, 0x30, 0x2e, 0x68, 0x70, 0x70, 0x00
	.type		$str$25,@object
	.size		$str$25,(__unnamed_1 - $str$25)
$str$25:
        /*008d*/ 	.byte	0x28, 0x28, 0x75, 0x69, 0x6e, 0x74, 0x33, 0x32, 0x5f, 0x74, 0x28, 0x74, 0x68, 0x72, 0x65, 0x61
        /*009d*/ 	.byte	0x64, 0x49, 0x64, 0x78, 0x2e, 0x78, 0x29, 0x20, 0x2f, 0x20, 0x33, 0x32, 0x29, 0x20, 0x25, 0x20
        /*00ad*/ 	.byte	0x34, 0x29, 0x20, 0x3d, 0x3d, 0x20, 0x28, 0x28, 0x28, 0x74, 0x6d, 0x65, 0x6d, 0x5f, 0x61, 0x64
        /*00bd*/ 	.byte	0x64, 0x72, 0x20, 0x3e, 0x3e, 0x20, 0x31, 0x36, 0x29, 0x20, 0x2f, 0x20, 0x33, 0x32, 0x29, 0x20
        /*00cd*/ 	.byte	0x25, 0x20, 0x34, 0x29, 0x00
	.type		__unnamed_1,@object
	.size		__unnamed_1,(__unnamed_2 - __unnamed_1)
__unnamed_1:
        /*00d2*/ 	.byte	0x61, 0x75, 0x74, 0x6f, 0x20, 0x63, 0x75, 0x74, 0x65, 0x3a, 0x3a, 0x61, 0x73, 0x5f, 0x70, 0x6f
        /* <DEDUP_REMOVED lines=24> */
        /*0262*/ 	.byte	0x38, 0x31, 0x39, 0x32, 0x3e, 0x3e, 0x3e, 0x3e, 0x5d, 0x00
	.type		__unnamed_2,@object
	.size		__unnamed_2,(.L_2 - __unnamed_2)
__unnamed_2:
        /* <DEDUP_REMOVED lines=43> */
        /*051c*/ 	.byte	0x74, 0x65, 0x3a, 0x3a, 0x43, 0x3c, 0x30, 0x3e, 0x3e, 0x3e, 0x3e, 0x5d, 0x00
.L_2:


//--------------------- .nv.shared._ZN7cutlass13device_kernelINS_4gemm6kernel13GemmUniversalIN4cute5tupleIJiiiiEEENS1_10collective13CollectiveMmaINS1_46MainloopSm100TmaUmmaWarpSpecializedBlockScaledILi16ELi2ELi1ENS5_IJNS4_1CILi4EEESB_NSA_ILi1EEEEEEEENS5_IJNSA_ILi256EEESF_NSA_ILi64EEEEEENS5_IJNS_12float_e2m1_tENS_13float_ue4m3_tEEEENS5_IJNS5_IJlSC_lEEENS4_6LayoutINS5_IJNS5_IJNS5_IJNSA_ILi32EEESB_EEEiEEENS5_IJNS5_IJNSA_ILi16EEESB_EEEiEEENS5_IJSC_iEEEEEENS5_IJSS_NS5_IJNS5_IJNSA_ILi0EEESC_EEENSA_ILi512EEEEEENS5_IJSV_iEEEEEEEEEEESK_S12_NS4_8TiledMMAINS4_8MMA_AtomIJNS4_23SM100_MMA_MXF4_2x1SM_SSISI_SI_fSJ_Li256ELi256ELi16ELNS4_4UMMA5MajorE0ELS17_0ELNS16_7ScaleInE0ELS18_0EEEEEENSM_INS5_IJSC_SC_SC_EEENS5_IJSV_SV_SV_EEEEENS5_IJNS4_10UnderscoreES1E_S1E_EEEEENS5_IJNS4_28SM100_TMA_2SM_LOAD_MULTICASTES1H_EEENS5_IJNS4_14ComposedLayoutINS4_7SwizzleILi1ELi4ELi3EEENS4_18smem_ptr_flag_bitsILi4EEENSM_INS5_IJNSA_ILi8EEESG_EEENS5_IJSG_SC_EEEEEEENSM_INS5_IJNS5_IJNS5_IJSO_SC_EEESR_EEESC_NS5_IJSC_SC_EEEEEENS5_IJNS5_IJNS5_IJSR_SX_EEESW_EEESV_NS5_IJSB_SX_EEEEEEEEEEEvNS4_8identityES1I_NS5_IJS1S_NSM_INS5_IJNS5_IJNS5_IJSO_NSA_ILi2EEEEEESR_EEESC_S1V_EEENS5_IJS1Y_SV_NS5_IJSB_NSA_ILi1024EEEEEEEEEEEEEEvS23_EENS_8epilogue10collective18CollectiveEpilogueINS2E_23Sm100TmaWarpSpecializedILi4ELi2ELi64ELb1ELb0EEEJNS5_IJNSA_ILi128EEESF_SG_EEENS5_IJNSM_IS2J_SC_EENSM_ISG_SC_EEEEENS_10bfloat16_tESL_S2O_SL_NS2E_6fusion15FusionCallbacksIS2I_NS2P_17LinearCombinationIS2O_fS2O_fLNS_15FloatRoundStyleE2EEES2K_S2N_JEEENS4_5SM1004TMEM4LOAD26SM100_TMEM_LOAD_32dp32b64xENS4_13SM90_TMA_LOADENS1J_INS1K_ILi3ELi4ELi3EEENS1M_ILi16EEES1R_EENS4_39AutoVectorizingCopyWithAssumedAlignmentILi128EEENS4_14SM90_TMA_STOREES32_S34_S34_EEEvvEEEEvNT_6ParamsE --------------------------
	.section	.nv.shared._ZN7cutlass13device_kernelINS_4gemm6kernel13GemmUniversalIN4cute5tupleIJiiiiEEENS1_10collective13CollectiveMmaINS1_46MainloopSm100TmaUmmaWarpSpecializedBlockScaledILi16ELi2ELi1ENS5_IJNS4_1CILi4EEESB_NSA_ILi1EEEEEEEENS5_IJNSA_ILi256EEESF_NSA_ILi64EEEEEENS5_IJNS_12float_e2m1_tENS_13float_ue4m3_tEEEENS5_IJNS5_IJlSC_lEEENS4_6LayoutINS5_IJNS5_IJNS5_IJNSA_ILi32EEESB_EEEiEEENS5_IJNS5_IJNSA_ILi16EEESB_EEEiEEENS5_IJSC_iEEEEEENS5_IJSS_NS5_IJNS5_IJNSA_ILi0EEESC_EEENSA_ILi512EEEEEENS5_IJSV_iEEEEEEEEEEESK_S12_NS4_8TiledMMAINS4_8MMA_AtomIJNS4_23SM100_MMA_MXF4_2x1SM_SSISI_SI_fSJ_Li256ELi256ELi16ELNS4_4UMMA5MajorE0ELS17_0ELNS16_7ScaleInE0ELS18_0EEEEEENSM_INS5_IJSC_SC_SC_EEENS5_IJSV_SV_SV_EEEEENS5_IJNS4_10UnderscoreES1E_S1E_EEEEENS5_IJNS4_28SM100_TMA_2SM_LOAD_MULTICASTES1H_EEENS5_IJNS4_14ComposedLayoutINS4_7SwizzleILi1ELi4ELi3EEENS4_18smem_ptr_flag_bitsILi4EEENSM_INS5_IJNSA_ILi8EEESG_EEENS5_IJSG_SC_EEEEEEENSM_INS5_IJNS5_IJNS5_IJSO_SC_EEESR_EEESC_NS5_IJSC_SC_EEEEEENS5_IJNS5_IJNS5_IJSR_SX_EEESW_EEESV_NS5_IJSB_SX_EEEEEEEEEEEvNS4_8identityES1I_NS5_IJS1S_NSM_INS5_IJNS5_IJNS5_IJSO_NSA_ILi2EEEEEESR_EEESC_S1V_EEENS5_IJS1Y_SV_NS5_IJSB_NSA_ILi1024EEEEEEEEEEEEEEvS23_EENS_8epilogue10collective18CollectiveEpilogueINS2E_23Sm100TmaWarpSpecializedILi4ELi2ELi64ELb1ELb0EEEJNS5_IJNSA_ILi128EEESF_SG_EEENS5_IJNSM_IS2J_SC_EENSM_ISG_SC_EEEEENS_10bfloat16_tESL_S2O_SL_NS2E_6fusion15FusionCallbacksIS2I_NS2P_17LinearCombinationIS2O_fS2O_fLNS_15FloatRoundStyleE2EEES2K_S2N_JEEENS4_5SM1004TMEM4LOAD26SM100_TMEM_LOAD_32dp32b64xENS4_13SM90_TMA_LOADENS1J_INS1K_ILi3ELi4ELi3EEENS1M_ILi16EEES1R_EENS4_39AutoVectorizingCopyWithAssumedAlignmentILi128EEENS4_14SM90_TMA_STOREES32_S34_S34_EEEvvEEEEvNT_6ParamsE,"aw",@nobits
	.sectionflags	@""
	.align	16
	.zero		1024


//--------------------- .nv.shared.reserved.0     --------------------------
	.section	.nv.shared.reserved.0,"aw",@nobits
	.weak		__nv_reservedSMEM_offset_0_alias
	.size		__nv_reservedSMEM_offset_0_alias, 0, 64
	.other		__nv_reservedSMEM_offset_0_alias,@"STO_CUDA_RESERVED_SHARED STV_DEFAULT"
__nv_reservedSMEM_offset_0_alias:
	.zero		0
.nv.shared.reserved.0:
	.zero		64
	.weak		__nv_reservedSMEM_tcgen05_partition
	.type		__nv_reservedSMEM_tcgen05_partition,@object
	.size		__nv_reservedSMEM_tcgen05_partition,(.L_0 - __nv_reservedSMEM_tcgen05_partition)
__nv_reservedSMEM_tcgen05_partition:
	.zero		32
.L_0:


//--------------------- .nv.global                --------------------------
	.section	.nv.global,"aw",@nobits
.nv.global:
	.type		_ZN40_INTERNAL_f89f0cc9_4_k_cu_0b133ccf_353294cute1_E,@object
	.size		_ZN40_INTERNAL_f89f0cc9_4_k_cu_0b133ccf_353294cute1_E,(_ZN40_INTERNAL_f89f0cc9_4_k_cu_0b133ccf_353294cuda3std3__45__cpo6cbeginE - _ZN40_INTERNAL_f89f0cc9_4_k_cu_0b133ccf_353294cute1_E)
_ZN40_INTERNAL_f89f0cc9_4_k_cu_0b133ccf_353294cute1_E:
	.zero		1
	.type		_ZN40_INTERNAL_f89f0cc9_4_k_cu_0b133ccf_353294cuda3std3__45__cpo6cbeginE,@object
	.size		_ZN40_INTERNAL_f89f0cc9_4_k_cu_0b133ccf_353294cuda3std3__45__cpo6cbeginE,(_ZN40_INTERNAL_f89f0cc9_4_k_cu_0b133ccf_353294cuda3std3__48in_placeE - _ZN40_INTERNAL_f89f0cc9_4_k_cu_0b133ccf_353294cuda3std3__45__cpo6cbeginE)
_ZN40_INTERNAL_f89f0cc9_4_k_cu_0b133ccf_353294cuda3std3__45__cpo6cbeginE:
	.zero		1
	.type		_ZN40_INTERNAL_f89f0cc9_4_k_cu_0b133ccf_353294cuda3std3__48in_placeE,@object
	.size		_ZN40_INTERNAL_f89f0cc9_4_k_cu_0b133ccf_353294cuda3std3__48in_placeE,(_ZN40_INTERNAL_f89f0cc9_4_k_cu_0b133ccf_353294cuda3std6ranges3__45__cpo9iter_moveE - _ZN40_INTERNAL_f89f0cc9_4_k_cu_0b133ccf_353294cuda3std3__48in_placeE)
_ZN40_INTERNAL_f89f0cc9_4_k_cu_0b133ccf_353294cuda3std3__48in_placeE:
	.zero		1
	.type		_ZN40_INTERNAL_f89f0cc9_4_k_cu_0b133ccf_353294cuda3std6ranges3__45__cpo9iter_moveE,@object
	.size		_ZN40_INTERNAL_f89f0cc9_4_k_cu_0b133ccf_353294cuda3std6ranges3__45__cpo9iter_moveE,(_ZN40_INTERNAL_f89f0cc9_4_k_cu_0b133ccf_353294cuda3std3__45__cpo5beginE - _ZN40_INTERNAL_f89f0cc9_4_k_cu_0b133ccf_353294cuda3std6ranges3__45__cpo9iter_moveE)
_ZN40_INTERNAL_f89f0cc9_4_k_cu_0b133ccf_353294cuda3std6ranges3__45__cpo9iter_moveE:
	.zero		1
	.type		_ZN40_INTERNAL_f89f0cc9_4_k_cu_0b133ccf_353294cuda3std3__45__cpo5beginE,@object
	.size		_ZN40_INTERNAL_f89f0cc9_4_k_cu_0b133ccf_353294cuda3std3__45__cpo5beginE,(_ZN40_INTERNAL_f89f0cc9_4_k_cu_0b133ccf_353294cuda3std3__442_GLOBAL__N__f89f0cc9_4_k_cu_0b133ccf_353296ignoreE - _ZN40_INTERNAL_f89f0cc9_4_k_cu_0b133ccf_353294cuda3std3__45__cpo5beginE)
_ZN40_INTERNAL_f89f0cc9_4_k_cu_0b133ccf_353294cuda3std3__45__cpo5beginE:
	.zero		1
	.type		_ZN40_INTERNAL_f89f0cc9_4_k_cu_0b133ccf_353294cuda3std3__442_GLOBAL__N__f89f0cc9_4_k_cu_0b133ccf_353296ignoreE,@object
	.size		_ZN40_INTERNAL_f89f0cc9_4_k_cu_0b133ccf_353294cuda3std3__442_GLOBAL__N__f89f0cc9_4_k_cu_0b133ccf_353296ignoreE,(_ZN40_INTERNAL_f89f0cc9_4_k_cu_0b133ccf_353294cute7productE - _ZN40_INTERNAL_f89f0cc9_4_k_cu_0b133ccf_353294cuda3std3__442_GLOBAL__N__f89f0cc9_4_k_cu_0b133ccf_353296ignoreE)
_ZN40_INTERNAL_f89f0cc9_4_k_cu_0b133ccf_353294cuda3std3__442_GLOBAL__N__f89f0cc9_4_k_cu_0b133ccf_353296ignoreE:
	.zero		1
	.type		_ZN40_INTERNAL_f89f0cc9_4_k_cu_0b133ccf_353294cute7productE,@object
	.size		_ZN40_INTERNAL_f89f0cc9_4_k_cu_0b133ccf_353294cute7productE,(_ZN40_INTERNAL_f89f0cc9_4_k_cu_0b133ccf_353294cuda3std3__45__cpo3endE - _ZN40_INTERNAL_f89f0cc9_4_k_cu_0b133ccf_353294cute7productE)
_ZN40_INTERNAL_f89f0cc9_4_k_cu_0b133ccf_353294cute7productE:
	.zero		1
	.type		_ZN40_INTERNAL_f89f0cc9_4_k_cu_0b133ccf_353294cuda3std3__45__cpo3endE,@object
	.size		_ZN40_INTERNAL_f89f0cc9_4_k_cu_0b133ccf_353294cuda3std3__45__cpo3endE,(_ZN40_INTERNAL_f89f0cc9_4_k_cu_0b133ccf_353294cuda3std3__419piecewise_constructE - _ZN40_INTERNAL_f89f0cc9_4_k_cu_0b133ccf_353294cuda3std3__45__cpo3endE)
_ZN40_INTERNAL_f89f0cc9_4_k_cu_0b133ccf_353294cuda3std3__45__cpo3endE:
	.zero		1
	.type		_ZN40_INTERNAL_f89f0cc9_4_k_cu_0b133ccf_353294cuda3std3__419piecewise_constructE,@object
	.size		_ZN40_INTERNAL_f89f0cc9_4_k_cu_0b133ccf_353294cuda3std3__419piecewise_constructE,(_ZN40_INTERNAL_f89f0cc9_4_k_cu_0b133ccf_353294cuda3std3__45__cpo4cendE - _ZN40_INTERNAL_f89f0cc9_4_k_cu_0b133ccf_353294cuda3std3__419piecewise_constructE)
_ZN40_INTERNAL_f89f0cc9_4_k_cu_0b133ccf_353294cuda3std3__419piecewise_constructE:
	.zero		1
	.type		_ZN40_INTERNAL_f89f0cc9_4_k_cu_0b133ccf_353294cuda3std3__45__cpo4cendE,@object
	.size		_ZN40_INTERNAL_f89f0cc9_4_k_cu_0b133ccf_353294cuda3std3__45__cpo4cendE,(_ZN40_INTERNAL_f89f0cc9_4_k_cu_0b133ccf_353294cuda3std6ranges3__45__cpo4swapE - _ZN40_INTERNAL_f89f0cc9_4_k_cu_0b133ccf_353294cuda3std3__45__cpo4cendE)
_ZN40_INTERNAL_f89f0cc9_4_k_cu_0b133ccf_353294cuda3std3__45__cpo4cendE:
	.zero		1
	.type		_ZN40_INTERNAL_f89f0cc9_4_k_cu_0b133ccf_353294cuda3std6ranges3__45__cpo4swapE,@object
	.size		_ZN40_INTERNAL_f89f0cc9_4_k_cu_0b133ccf_353294cuda3std6ranges3__45__cpo4swapE,(.L_10 - _ZN40_INTERNAL_f89f0cc9_4_k_cu_0b133ccf_353294cuda3std6ranges3__45__cpo4swapE)
_ZN40_INTERNAL_f89f0cc9_4_k_cu_0b133ccf_353294cuda3std6ranges3__45__cpo4swapE:
	.zero		1
.L_10:


//--------------------- .nv.constant0._ZN7cutlass13device_kernelINS_4gemm6kernel13GemmUniversalIN4cute5tupleIJiiiiEEENS1_10collective13CollectiveMmaINS1_46MainloopSm100TmaUmmaWarpSpecializedBlockScaledILi16ELi2ELi1ENS5_IJNS4_1CILi4EEESB_NSA_ILi1EEEEEEEENS5_IJNSA_ILi256EEESF_NSA_ILi64EEEEEENS5_IJNS_12float_e2m1_tENS_13float_ue4m3_tEEEENS5_IJNS5_IJlSC_lEEENS4_6LayoutINS5_IJNS5_IJNS5_IJNSA_ILi32EEESB_EEEiEEENS5_IJNS5_IJNSA_ILi16EEESB_EEEiEEENS5_IJSC_iEEEEEENS5_IJSS_NS5_IJNS5_IJNSA_ILi0EEESC_EEENSA_ILi512EEEEEENS5_IJSV_iEEEEEEEEEEESK_S12_NS4_8TiledMMAINS4_8MMA_AtomIJNS4_23SM100_MMA_MXF4_2x1SM_SSISI_SI_fSJ_Li256ELi256ELi16ELNS4_4UMMA5MajorE0ELS17_0ELNS16_7ScaleInE0ELS18_0EEEEEENSM_INS5_IJSC_SC_SC_EEENS5_IJSV_SV_SV_EEEEENS5_IJNS4_10UnderscoreES1E_S1E_EEEEENS5_IJNS4_28SM100_TMA_2SM_LOAD_MULTICASTES1H_EEENS5_IJNS4_14ComposedLayoutINS4_7SwizzleILi1ELi4ELi3EEENS4_18smem_ptr_flag_bitsILi4EEENSM_INS5_IJNSA_ILi8EEESG_EEENS5_IJSG_SC_EEEEEEENSM_INS5_IJNS5_IJNS5_IJSO_SC_EEESR_EEESC_NS5_IJSC_SC_EEEEEENS5_IJNS5_IJNS5_IJSR_SX_EEESW_EEESV_NS5_IJSB_SX_EEEEEEEEEEEvNS4_8identityES1I_NS5_IJS1S_NSM_INS5_IJNS5_IJNS5_IJSO_NSA_ILi2EEEEEESR_EEESC_S1V_EEENS5_IJS1Y_SV_NS5_IJSB_NSA_ILi1024EEEEEEEEEEEEEEvS23_EENS_8epilogue10collective18CollectiveEpilogueINS2E_23Sm100TmaWarpSpecializedILi4ELi2ELi64ELb1ELb0EEEJNS5_IJNSA_ILi128EEESF_SG_EEENS5_IJNSM_IS2J_SC_EENSM_ISG_SC_EEEEENS_10bfloat16_tESL_S2O_SL_NS2E_6fusion15FusionCallbacksIS2I_NS2P_17LinearCombinationIS2O_fS2O_fLNS_15FloatRoundStyleE2EEES2K_S2N_JEEENS4_5SM1004TMEM4LOAD26SM100_TMEM_LOAD_32dp32b64xENS4_13SM90_TMA_LOADENS1J_INS1K_ILi3ELi4ELi3EEENS1M_ILi16EEES1R_EENS4_39AutoVectorizingCopyWithAssumedAlignmentILi128EEENS4_14SM90_TMA_STOREES32_S34_S34_EEEvvEEEEvNT_6ParamsE --------------------------
	.section	.nv.constant0._ZN7cutlass13device_kernelINS_4gemm6kernel13GemmUniversalIN4cute5tupleIJiiiiEEENS1_10collective13CollectiveMmaINS1_46MainloopSm100TmaUmmaWarpSpecializedBlockScaledILi16ELi2ELi1ENS5_IJNS4_1CILi4EEESB_NSA_ILi1EEEEEEEENS5_IJNSA_ILi256EEESF_NSA_ILi64EEEEEENS5_IJNS_12float_e2m1_tENS_13float_ue4m3_tEEEENS5_IJNS5_IJlSC_lEEENS4_6LayoutINS5_IJNS5_IJNS5_IJNSA_ILi32EEESB_EEEiEEENS5_IJNS5_IJNSA_ILi16EEESB_EEEiEEENS5_IJSC_iEEEEEENS5_IJSS_NS5_IJNS5_IJNSA_ILi0EEESC_EEENSA_ILi512EEEEEENS5_IJSV_iEEEEEEEEEEESK_S12_NS4_8TiledMMAINS4_8MMA_AtomIJNS4_23SM100_MMA_MXF4_2x1SM_SSISI_SI_fSJ_Li256ELi256ELi16ELNS4_4UMMA5MajorE0ELS17_0ELNS16_7ScaleInE0ELS18_0EEEEEENSM_INS5_IJSC_SC_SC_EEENS5_IJSV_SV_SV_EEEEENS5_IJNS4_10UnderscoreES1E_S1E_EEEEENS5_IJNS4_28SM100_TMA_2SM_LOAD_MULTICASTES1H_EEENS5_IJNS4_14ComposedLayoutINS4_7SwizzleILi1ELi4ELi3EEENS4_18smem_ptr_flag_bitsILi4EEENSM_INS5_IJNSA_ILi8EEESG_EEENS5_IJSG_SC_EEEEEEENSM_INS5_IJNS5_IJNS5_IJSO_SC_EEESR_EEESC_NS5_IJSC_SC_EEEEEENS5_IJNS5_IJNS5_IJSR_SX_EEESW_EEESV_NS5_IJSB_SX_EEEEEEEEEEEvNS4_8identityES1I_NS5_IJS1S_NSM_INS5_IJNS5_IJNS5_IJSO_NSA_ILi2EEEEEESR_EEESC_S1V_EEENS5_IJS1Y_SV_NS5_IJSB_NSA_ILi1024EEEEEEEEEEEEEEvS23_EENS_8epilogue10collective18CollectiveEpilogueINS2E_23Sm100TmaWarpSpecializedILi4ELi2ELi64ELb1ELb0EEEJNS5_IJNSA_ILi128EEESF_SG_EEENS5_IJNSM_IS2J_SC_EENSM_ISG_SC_EEEEENS_10bfloat16_tESL_S2O_SL_NS2E_6fusion15FusionCallbacksIS2I_NS2P_17LinearCombinationIS2O_fS2O_fLNS_15FloatRoundStyleE2EEES2K_S2N_JEEENS4_5SM1004TMEM4LOAD26SM100_TMEM_LOAD_32dp32b64xENS4_13SM90_TMA_LOADENS1J_INS1K_ILi3ELi4ELi3EEENS1M_ILi16EEES1R_EENS4_39AutoVectorizingCopyWithAssumedAlignmentILi128EEENS4_14SM90_TMA_STOREES32_S34_S34_EEEvvEEEEvNT_6ParamsE,"a",@progbits
	.sectionflags	@""
	.align	4
.nv.constant0._ZN7cutlass13device_kernelINS_4gemm6kernel13GemmUniversalIN4cute5tupleIJiiiiEEENS1_10collective13CollectiveMmaINS1_46MainloopSm100TmaUmmaWarpSpecializedBlockScaledILi16ELi2ELi1ENS5_IJNS4_1CILi4EEESB_NSA_ILi1EEEEEEEENS5_IJNSA_ILi256EEESF_NSA_ILi64EEEEEENS5_IJNS_12float_e2m1_tENS_13float_ue4m3_tEEEENS5_IJNS5_IJlSC_lEEENS4_6LayoutINS5_IJNS5_IJNS5_IJNSA_ILi32EEESB_EEEiEEENS5_IJNS5_IJNSA_ILi16EEESB_EEEiEEENS5_IJSC_iEEEEEENS5_IJSS_NS5_IJNS5_IJNSA_ILi0EEESC_EEENSA_ILi512EEEEEENS5_IJSV_iEEEEEEEEEEESK_S12_NS4_8TiledMMAINS4_8MMA_AtomIJNS4_23SM100_MMA_MXF4_2x1SM_SSISI_SI_fSJ_Li256ELi256ELi16ELNS4_4UMMA5MajorE0ELS17_0ELNS16_7ScaleInE0ELS18_0EEEEEENSM_INS5_IJSC_SC_SC_EEENS5_IJSV_SV_SV_EEEEENS5_IJNS4_10UnderscoreES1E_S1E_EEEEENS5_IJNS4_28SM100_TMA_2SM_LOAD_MULTICASTES1H_EEENS5_IJNS4_14ComposedLayoutINS4_7SwizzleILi1ELi4ELi3EEENS4_18smem_ptr_flag_bitsILi4EEENSM_INS5_IJNSA_ILi8EEESG_EEENS5_IJSG_SC_EEEEEEENSM_INS5_IJNS5_IJNS5_IJSO_SC_EEESR_EEESC_NS5_IJSC_SC_EEEEEENS5_IJNS5_IJNS5_IJSR_SX_EEESW_EEESV_NS5_IJSB_SX_EEEEEEEEEEEvNS4_8identityES1I_NS5_IJS1S_NSM_INS5_IJNS5_IJNS5_IJSO_NSA_ILi2EEEEEESR_EEESC_S1V_EEENS5_IJS1Y_SV_NS5_IJSB_NSA_ILi1024EEEEEEEEEEEEEEvS23_EENS_8epilogue10collective18CollectiveEpilogueINS2E_23Sm100TmaWarpSpecializedILi4ELi2ELi64ELb1ELb0EEEJNS5_IJNSA_ILi128EEESF_SG_EEENS5_IJNSM_IS2J_SC_EENSM_ISG_SC_EEEEENS_10bfloat16_tESL_S2O_SL_NS2E_6fusion15FusionCallbacksIS2I_NS2P_17LinearCombinationIS2O_fS2O_fLNS_15FloatRoundStyleE2EEES2K_S2N_JEEENS4_5SM1004TMEM4LOAD26SM100_TMEM_LOAD_32dp32b64xENS4_13SM90_TMA_LOADENS1J_INS1K_ILi3ELi4ELi3EEENS1M_ILi16EEES1R_EENS4_39AutoVectorizingCopyWithAssumedAlignmentILi128EEENS4_14SM90_TMA_STOREES32_S34_S34_EEEvvEEEEvNT_6ParamsE:
	.zero		3968


//--------------------- SYMBOLS --------------------------

	.type		.nv.reservedSmem.offset0,@object
	.size		.nv.reservedSmem.offset0,0x4
	.type		.nv.reservedSmem.cap,@object
	.size		.nv.reservedSmem.cap,0x4
	.type		__assertfail,@function
